	.target	sm_80

	.elftype	@"ET_EXEC"


//--------------------- .note.nv.tkinfo           --------------------------
	.section	.note.nv.tkinfo,"",@"SHT_NOTE"
	.sectionflags	@"SHF_NOTE_NV_TKINFO"
	.tkinfo
        /*0018*/ 	.word	0x00000002
        /*0030*/ 	.string	""
        /*0030*/ 	.string	"ptxas"
        /*0030*/ 	.string	"Cuda compilation tools, release 13.0, V13.0.88"
        /*0030*/ 	.string	"Build cuda_13.0.r13.0/compiler.36424714_0"
        /*0030*/ 	.string	"-v  -suppress-debug-info  -lineinfo  -arch sm_80 "



//--------------------- .note.nv.cuinfo           --------------------------
	.section	.note.nv.cuinfo,"",@"SHT_NOTE"
	.sectionflags	@"SHF_NOTE_NV_CUINFO"
        /*0018*/ 	.short	0x0002
        /*001a*/ 	.short	0x0050
        /*001c*/ 	.short	0x0082
	.zero		2


//--------------------- .nv.info                  --------------------------
	.section	.nv.info,"",@"SHT_CUDA_INFO"
	.align	4


	//----- nvinfo : EIATTR_REGCOUNT
	.align		4
        /*0000*/ 	.byte	0x04, 0x2f
        /*0002*/ 	.short	(.L_1 - .L_0)
	.align		4
.L_0:
        /*0004*/ 	.word	index@(matmul_kernel)
        /*0008*/ 	.word	0x000000ff


	//----- nvinfo : EIATTR_FRAME_SIZE
	.align		4
.L_1:
        /*000c*/ 	.byte	0x04, 0x11
        /*000e*/ 	.short	(.L_3 - .L_2)
	.align		4
.L_2:
        /*0010*/ 	.word	index@(matmul_kernel)
        /*0014*/ 	.word	0x00005fe0


	//----- nvinfo : EIATTR_MIN_STACK_SIZE
	.align		4
.L_3:
        /*0018*/ 	.byte	0x04, 0x12
        /*001a*/ 	.short	(.L_5 - .L_4)
	.align		4
.L_4:
        /*001c*/ 	.word	index@(matmul_kernel)
        /*0020*/ 	.word	0x00005fe0
.L_5:


//--------------------- .nv.info.matmul_kernel    --------------------------
	.section	.nv.info.matmul_kernel,"",@"SHT_CUDA_INFO"
	.sectionflags	@""
	.align	4


	//----- nvinfo : EIATTR_CUDA_API_VERSION
	.align		4
        /*0000*/ 	.byte	0x04, 0x37
        /*0002*/ 	.short	(.L_7 - .L_6)
.L_6:
        /*0004*/ 	.word	0x00000082


	//----- nvinfo : EIATTR_SW2861232_WAR
	.align		4
.L_7:
        /*0008*/ 	.byte	0x01, 0x35
	.zero		2


	//----- nvinfo : EIATTR_PARAM_CBANK
	.align		4
        /*000c*/ 	.byte	0x04, 0x0a
        /*000e*/ 	.short	(.L_9 - .L_8)
	.align		4
.L_8:
        /*0010*/ 	.word	index@(.nv.constant0.matmul_kernel)
        /*0014*/ 	.short	0x0160
        /*0016*/ 	.short	0x0050


	//----- nvinfo : EIATTR_CBANK_PARAM_SIZE
	.align		4
.L_9:
        /*0018*/ 	.byte	0x03, 0x19
        /*001a*/ 	.short	0x0050


	//----- nvinfo : EIATTR_KPARAM_INFO
	.align		4
        /*001c*/ 	.byte	0x04, 0x17
        /*001e*/ 	.short	(.L_11 - .L_10)
.L_10:
        /*0020*/ 	.word	0x00000000
        /*0024*/ 	.short	0x000d
        /*0026*/ 	.short	0x0048
        /*0028*/ 	.byte	0x00, 0xf4, 0x21, 0x00


	//----- nvinfo : EIATTR_KPARAM_INFO
	.align		4
.L_11:
        /*002c*/ 	.byte	0x04, 0x17
        /*002e*/ 	.short	(.L_13 - .L_12)
.L_12:
        /*0030*/ 	.word	0x00000000
        /*0034*/ 	.short	0x000c
        /*0036*/ 	.short	0x0040
        /*0038*/ 	.byte	0x00, 0xf4, 0x21, 0x00


	//----- nvinfo : EIATTR_KPARAM_INFO
	.align		4
.L_13:
        /*003c*/ 	.byte	0x04, 0x17
        /*003e*/ 	.short	(.L_15 - .L_14)
.L_14:
        /*0040*/ 	.word	0x00000000
        /*0044*/ 	.short	0x000b
        /*0046*/ 	.short	0x0038
        /*0048*/ 	.byte	0x00, 0xf0, 0x11, 0x00


	//----- nvinfo : EIATTR_KPARAM_INFO
	.align		4
.L_15:
        /*004c*/ 	.byte	0x04, 0x17
        /*004e*/ 	.short	(.L_17 - .L_16)
.L_16:
        /*0050*/ 	.word	0x00000000
        /*0054*/ 	.short	0x000a
        /*0056*/ 	.short	0x0034
        /*0058*/ 	.byte	0x00, 0xf0, 0x11, 0x00


	//----- nvinfo : EIATTR_KPARAM_INFO
	.align		4
.L_17:
        /*005c*/ 	.byte	0x04, 0x17
        /*005e*/ 	.short	(.L_19 - .L_18)
.L_18:
        /*0060*/ 	.word	0x00000000
        /*0064*/ 	.short	0x0009
        /*0066*/ 	.short	0x0030
        /*0068*/ 	.byte	0x00, 0xf0, 0x11, 0x00


	//----- nvinfo : EIATTR_KPARAM_INFO
	.align		4
.L_19:
        /*006c*/ 	.byte	0x04, 0x17
        /*006e*/ 	.short	(.L_21 - .L_20)
.L_20:
        /*0070*/ 	.word	0x00000000
        /*0074*/ 	.short	0x0008
        /*0076*/ 	.short	0x002c
        /*0078*/ 	.byte	0x00, 0xf0, 0x11, 0x00


	//----- nvinfo : EIATTR_KPARAM_INFO
	.align		4
.L_21:
        /*007c*/ 	.byte	0x04, 0x17
        /*007e*/ 	.short	(.L_23 - .L_22)
.L_22:
        /*0080*/ 	.word	0x00000000
        /*0084*/ 	.short	0x0007
        /*0086*/ 	.short	0x0028
        /*0088*/ 	.byte	0x00, 0xf0, 0x11, 0x00


	//----- nvinfo : EIATTR_KPARAM_INFO
	.align		4
.L_23:
        /*008c*/ 	.byte	0x04, 0x17
        /*008e*/ 	.short	(.L_25 - .L_24)
.L_24:
        /*0090*/ 	.word	0x00000000
        /*0094*/ 	.short	0x0006
        /*0096*/ 	.short	0x0024
        /*0098*/ 	.byte	0x00, 0xf0, 0x11, 0x00


	//----- nvinfo : EIATTR_KPARAM_INFO
	.align		4
.L_25:
        /*009c*/ 	.byte	0x04, 0x17
        /*009e*/ 	.short	(.L_27 - .L_26)
.L_26:
        /*00a0*/ 	.word	0x00000000
        /*00a4*/ 	.short	0x0005
        /*00a6*/ 	.short	0x0020
        /*00a8*/ 	.byte	0x00, 0xf0, 0x11, 0x00


	//----- nvinfo : EIATTR_KPARAM_INFO
	.align		4
.L_27:
        /*00ac*/ 	.byte	0x04, 0x17
        /*00ae*/ 	.short	(.L_29 - .L_28)
.L_28:
        /*00b0*/ 	.word	0x00000000
        /*00b4*/ 	.short	0x0004
        /*00b6*/ 	.short	0x001c
        /*00b8*/ 	.byte	0x00, 0xf0, 0x11, 0x00


	//----- nvinfo : EIATTR_KPARAM_INFO
	.align		4
.L_29:
        /*00bc*/ 	.byte	0x04, 0x17
        /*00be*/ 	.short	(.L_31 - .L_30)
.L_30:
        /*00c0*/ 	.word	0x00000000
        /*00c4*/ 	.short	0x0003
        /*00c6*/ 	.short	0x0018
        /*00c8*/ 	.byte	0x00, 0xf0, 0x11, 0x00


	//----- nvinfo : EIATTR_KPARAM_INFO
	.align		4
.L_31:
        /*00cc*/ 	.byte	0x04, 0x17
        /*00ce*/ 	.short	(.L_33 - .L_32)
.L_32:
        /*00d0*/ 	.word	0x00000000
        /*00d4*/ 	.short	0x0002
        /*00d6*/ 	.short	0x0010
        /*00d8*/ 	.byte	0x00, 0xf4, 0x21, 0x00


	//----- nvinfo : EIATTR_KPARAM_INFO
	.align		4
.L_33:
        /*00dc*/ 	.byte	0x04, 0x17
        /*00de*/ 	.short	(.L_35 - .L_34)
.L_34:
        /*00e0*/ 	.word	0x00000000
        /*00e4*/ 	.short	0x0001
        /*00e6*/ 	.short	0x0008
        /*00e8*/ 	.byte	0x00, 0xf4, 0x21, 0x00


	//----- nvinfo : EIATTR_KPARAM_INFO
	.align		4
.L_35:
        /*00ec*/ 	.byte	0x04, 0x17
        /*00ee*/ 	.short	(.L_37 - .L_36)
.L_36:
        /*00f0*/ 	.word	0x00000000
        /*00f4*/ 	.short	0x0000
        /*00f6*/ 	.short	0x0000
        /*00f8*/ 	.byte	0x00, 0xf4, 0x21, 0x00


	//----- nvinfo : EIATTR_MAXREG_COUNT
	.align		4
.L_37:
        /*00fc*/ 	.byte	0x03, 0x1b
        /*00fe*/ 	.short	0x00ff


	//----- nvinfo : EIATTR_NUM_BARRIERS
	.align		4
        /*0100*/ 	.byte	0x02, 0x4c
        /*0102*/ 	.byte	0x01
	.zero		1


	//----- nvinfo : EIATTR_ANNOTATIONS
	.align		4
        /*0104*/ 	.byte	0x04, 0x55
        /*0106*/ 	.short	(.L_39 - .L_38)


	//   ....[0]....
.L_38:
        /*0108*/ 	.word	0x00000001
        /*010c*/ 	.byte	0xa0, 0x05, 0x00, 0x00, 0x01, 0x00, 0x00, 0x00, 0xf0, 0x05, 0x00, 0x00, 0x01, 0x00, 0x00, 0x00
        /* <DEDUP_REMOVED lines=744> */
        /*2f9c*/ 	.byte	0x40, 0x86, 0x01, 0x00, 0x01, 0x00, 0x00, 0x00, 0x50, 0x86, 0x01, 0x00


	//----- nvinfo : EIATTR_MERCURY_ISA_VERSION
	.align		4
.L_39:
        /*2fa8*/ 	.byte	0x03, 0x5f
        /*2faa*/ 	.short	0x0000


	//----- nvinfo : EIATTR_EXIT_INSTR_OFFSETS
	.align		4
        /*2fac*/ 	.byte	0x04, 0x1c
        /*2fae*/ 	.short	(.L_41 - .L_40)


	//   ....[0]....
.L_40:
        /*2fb0*/ 	.word	0x000ed710


	//   ....[1]....
        /*2fb4*/ 	.word	0x000ed730


	//----- nvinfo : EIATTR_REQNTID
	.align		4
.L_41:
        /*2fb8*/ 	.byte	0x04, 0x10
        /*2fba*/ 	.short	(.L_43 - .L_42)
.L_42:
        /*2fbc*/ 	.word	0x00000040
        /*2fc0*/ 	.word	0x00000001
        /*2fc4*/ 	.word	0x00000001
.L_43:


//--------------------- .nv.callgraph             --------------------------
	.section	.nv.callgraph,"",@"SHT_CUDA_CALLGRAPH"
	.align	4
	.sectionentsize	8
	.align		4
        /*0000*/ 	.word	0x00000000
	.align		4
        /*0004*/ 	.word	0xffffffff
	.align		4
        /*0008*/ 	.word	0x00000000
	.align		4
        /*000c*/ 	.word	0xfffffffe
	.align		4
        /*0010*/ 	.word	0x00000000
	.align		4
        /*0014*/ 	.word	0xfffffffd
	.align		4
        /*0018*/ 	.word	0x00000000
	.align		4
        /*001c*/ 	.word	0xfffffffc


//--------------------- .nv.rel.action            --------------------------
	.section	.nv.rel.action,"",@"SHT_CUDA_RELOCINFO"
	.align	8
	.sectionentsize	8
        /*0000*/ 	.byte	0x73, 0x00, 0x00, 0x00, 0x00, 0x00, 0x00, 0x00, 0x00, 0x00, 0x00, 0x11, 0x25, 0x00, 0x05, 0x36


//--------------------- .nv.constant0.matmul_kernel --------------------------
	.section	.nv.constant0.matmul_kernel,"a",@progbits
	.sectionflags	@""
	.align	4
.nv.constant0.matmul_kernel:
	.zero		432


//--------------------- .text.matmul_kernel       --------------------------
	.section	.text.matmul_kernel,"ax",@progbits
	.sectioninfo	@"SHI_REGISTERS=255"
	.align	128
        .global         matmul_kernel
        .type           matmul_kernel,@function
        .size           matmul_kernel,(.L_x_3 - matmul_kernel)
        .other          matmul_kernel,@"STO_CUDA_ENTRY STV_DEFAULT"
matmul_kernel:
.text.matmul_kernel:
[----:B------:R-:W-:Y:S02]  /*0000*/  IMAD.MOV.U32 R1, RZ, RZ, c[0x0][0x28] ;  /* 0x00000a00ff017624 */ /* 0x000fe400078e00ff */
[----:B------:R-:W-:Y:S01]  /*0010*/  IMAD.MOV.U32 R6, RZ, RZ, 0xff ;  /* 0x000000ffff067424 */ /* 0x000fe200078e00ff */
[----:B------:R-:W1:Y:S01]  /*0020*/  S2R R5, SR_CTAID.X ;  /* 0x0000000000057919 */ /* 0x000e620000002500 */
[----:B------:R-:W-:Y:S02]  /*0030*/  IABS R28, c[0x0][0x17c] ;  /* 0x00005f00001c7a13 */ /* 0x000fe40000000000 */
[----:B------:R-:W-:Y:S02]  /*0040*/  IABS R12, c[0x0][0x178] ;  /* 0x00005e00000c7a13 */ /* 0x000fe40000000000 */
[----:B------:R-:W-:Y:S02]  /*0050*/  IADD3 R0, R6, c[0x0][0x17c], RZ ;  /* 0x00005f0006007a10 */ /* 0x000fe40007ffe0ff */
[----:B------:R-:W-:Y:S02]  /*0060*/  MOV R13, R12 ;  /* 0x0000000c000d7202 */ /* 0x000fe40000000f00 */
[----:B------:R-:W-:-:S02]  /*0070*/  SHF.R.S32.HI R3, RZ, 0x1f, R0 ;  /* 0x0000001fff037819 */ /* 0x000fc40000011400 */
[----:B------:R-:W-:Y:S02]  /*0080*/  IADD3 R1, R1, -0x5fe0, RZ ;  /* 0xffffa02001017810 */ /* 0x000fe40007ffe0ff */
[----:B------:R-:W-:-:S04]  /*0090*/  LEA.HI R3, R3, R0, RZ, 0x8 ;  /* 0x0000000003037211 */ /* 0x000fc800078f40ff */
[----:B------:R-:W-:-:S04]  /*00a0*/  SHF.R.S32.HI R3, RZ, 0x8, R3 ;  /* 0x00000008ff037819 */ /* 0x000fc80000011403 */
[----:B------:R-:W-:Y:S02]  /*00b0*/  SHF.L.U32 R4, R3, 0x3, RZ ;  /* 0x0000000303047819 */ /* 0x000fe400000006ff */
[----:B-1----:R-:W-:Y:S02]  /*00c0*/  IABS R10, R5 ;  /* 0x00000005000a7213 */ /* 0x002fe40000000000 */
[-C--:B------:R-:W-:Y:S02]  /*00d0*/  IABS R7, R4.reuse ;  /* 0x0000000400077213 */ /* 0x080fe40000000000 */
[----:B------:R-:W-:Y:S02]  /*00e0*/  IABS R11, R4 ;  /* 0x00000004000b7213 */ /* 0x000fe40000000000 */
[----:B------:R-:W1:Y:S08]  /*00f0*/  I2F.RP R0, R7 ;  /* 0x0000000700007306 */ /* 0x000e700000209400 */
[----:B-1----:R-:W1:Y:S02]  /*0100*/  MUFU.RCP R0, R0 ;  /* 0x0000000000007308 */ /* 0x002e640000001000 */
[----:B-1----:R-:W-:Y:S01]  /*0110*/  IADD3 R2, R0, 0xffffffe, RZ ;  /* 0x0ffffffe00027810 */ /* 0x002fe20007ffe0ff */
[----:B------:R-:W-:-:S05]  /*0120*/  IMAD.MOV R0, RZ, RZ, -R11 ;  /* 0x000000ffff007224 */ /* 0x000fca00078e0a0b */
[----:B------:R1:W2:Y:S02]  /*0130*/  F2I.FTZ.U32.TRUNC.NTZ R3, R2 ;  /* 0x0000000200037305 */ /* 0x0002a4000021f000 */
[----:B-1----:R-:W-:Y:S01]  /*0140*/  MOV R2, RZ ;  /* 0x000000ff00027202 */ /* 0x002fe20000000f00 */
[----:B--2---:R-:W-:-:S04]  /*0150*/  IMAD.MOV R8, RZ, RZ, -R3 ;  /* 0x000000ffff087224 */ /* 0x004fc800078e0a03 */
[----:B------:R-:W-:Y:S02]  /*0160*/  IMAD R9, R8, R7, RZ ;  /* 0x0000000708097224 */ /* 0x000fe400078e02ff */
[----:B------:R-:W-:Y:S02]  /*0170*/  IMAD.MOV.U32 R8, RZ, RZ, R10 ;  /* 0x000000ffff087224 */ /* 0x000fe400078e000a */
[----:B------:R-:W-:-:S06]  /*0180*/  IMAD.HI.U32 R3, R3, R9, R2 ;  /* 0x0000000903037227 */ /* 0x000fcc00078e0002 */
[----:B------:R-:W-:-:S04]  /*0190*/  IMAD.HI.U32 R3, R3, R8, RZ ;  /* 0x0000000803037227 */ /* 0x000fc800078e00ff */
[----:B------:R-:W-:-:S05]  /*01a0*/  IMAD R0, R3, R0, R8 ;  /* 0x0000000003007224 */ /* 0x000fca00078e0208 */
[----:B------:R-:W-:-:S13]  /*01b0*/  ISETP.GT.U32.AND P1, PT, R7, R0, PT ;  /* 0x000000000700720c */ /* 0x000fda0003f24070 */
[----:B------:R-:W-:Y:S01]  /*01c0*/  @!P1 IMAD.IADD R0, R0, 0x1, -R7 ;  /* 0x0000000100009824 */ /* 0x000fe200078e0a07 */
[----:B------:R-:W-:Y:S02]  /*01d0*/  @!P1 IADD3 R3, R3, 0x1, RZ ;  /* 0x0000000103039810 */ /* 0x000fe40007ffe0ff */
[----:B------:R-:W-:Y:S02]  /*01e0*/  ISETP.NE.AND P1, PT, R4, RZ, PT ;  /* 0x000000ff0400720c */ /* 0x000fe40003f25270 */
[----:B------:R-:W-:Y:S02]  /*01f0*/  ISETP.GE.U32.AND P0, PT, R0, R7, PT ;  /* 0x000000070000720c */ /* 0x000fe40003f06070 */
[----:B------:R-:W-:-:S04]  /*0200*/  LOP3.LUT R0, R5, R4, RZ, 0x3c, !PT ;  /* 0x0000000405007212 */ /* 0x000fc800078e3cff */
[----:B------:R-:W-:Y:S02]  /*0210*/  ISETP.GE.AND P2, PT, R0, RZ, PT ;  /* 0x000000ff0000720c */ /* 0x000fe40003f46270 */
[----:B------:R-:W-:-:S05]  /*0220*/  IADD3 R0, R6, c[0x0][0x178], RZ ;  /* 0x00005e0006007a10 */ /* 0x000fca0007ffe0ff */
[----:B------:R-:W-:-:S04]  /*0230*/  @P0 IADD3 R3, R3, 0x1, RZ ;  /* 0x0000000103030810 */ /* 0x000fc80007ffe0ff */
[----:B------:R-:W-:Y:S02]  /*0240*/  MOV R2, R3 ;  /* 0x0000000300027202 */ /* 0x000fe40000000f00 */
[----:B------:R-:W-:-:S03]  /*0250*/  SHF.R.S32.HI R3, RZ, 0x1f, R0 ;  /* 0x0000001fff037819 */ /* 0x000fc60000011400 */
[----:B------:R-:W-:Y:S01]  /*0260*/  @!P2 IMAD.MOV R2, RZ, RZ, -R2 ;  /* 0x000000ffff02a224 */ /* 0x000fe200078e0a02 */
[----:B------:R-:W-:Y:S02]  /*0270*/  @!P1 LOP3.LUT R2, RZ, R4, RZ, 0x33, !PT ;  /* 0x00000004ff029212 */ /* 0x000fe400078e33ff */
[----:B------:R-:W-:-:S03]  /*0280*/  LEA.HI R3, R3, R0, RZ, 0x8 ;  /* 0x0000000003037211 */ /* 0x000fc600078f40ff */
[C---:B------:R-:W-:Y:S01]  /*0290*/  IMAD.SHL.U32 R10, R2.reuse, 0x8, RZ ;  /* 0x00000008020a7824 */ /* 0x040fe200078e00ff */
[----:B------:R-:W-:-:S04]  /*02a0*/  IADD3 R2, -R2, RZ, RZ ;  /* 0x000000ff02027210 */ /* 0x000fc80007ffe1ff */
[----:B------:R-:W-:Y:S01]  /*02b0*/  LEA.HI.SX32 R3, R3, -R10, 0x18 ;  /* 0x8000000a03037211 */ /* 0x000fe200078fc2ff */
[----:B------:R-:W-:Y:S02]  /*02c0*/  IMAD R11, R4, R2, R5 ;  /* 0x00000002040b7224 */ /* 0x000fe400078e0205 */
[----:B------:R-:W-:Y:S01]  /*02d0*/  IMAD.MOV.U32 R2, RZ, RZ, RZ ;  /* 0x000000ffff027224 */ /* 0x000fe200078e00ff */
[----:B------:R-:W-:Y:S01]  /*02e0*/  IMNMX R6, R3, 0x8, PT ;  /* 0x0000000803067817 */ /* 0x000fe20003800200 */
[----:B------:R-:W1:Y:S03]  /*02f0*/  I2F.RP R5, R28 ;  /* 0x0000001c00057306 */ /* 0x000e660000209400 */
[-C--:B------:R-:W-:Y:S02]  /*0300*/  IABS R7, R6.reuse ;  /* 0x0000000600077213 */ /* 0x080fe40000000000 */
[----:B------:R-:W-:-:S03]  /*0310*/  IABS R4, R6 ;  /* 0x0000000600047213 */ /* 0x000fc60000000000 */
[----:B------:R-:W2:Y:S08]  /*0320*/  I2F.RP R0, R7 ;  /* 0x0000000700007306 */ /* 0x000eb00000209400 */
[----:B-1----:R-:W-:Y:S08]  /*0330*/  MUFU.RCP R5, R5 ;  /* 0x0000000500057308 */ /* 0x002ff00000001000 */
[----:B--2---:R-:W1:Y:S02]  /*0340*/  MUFU.RCP R0, R0 ;  /* 0x0000000000007308 */ /* 0x004e640000001000 */
[----:B-1----:R-:W-:-:S02]  /*0350*/  IADD3 R3, R0, 0xffffffe, RZ ;  /* 0x0ffffffe00037810 */ /* 0x002fc40007ffe0ff */
[----:B------:R-:W-:-:S04]  /*0360*/  IABS R0, R11 ;  /* 0x0000000b00007213 */ /* 0x000fc80000000000 */
[----:B------:R-:W1:Y:S02]  /*0370*/  F2I.FTZ.U32.TRUNC.NTZ R3, R3 ;  /* 0x0000000300037305 */ /* 0x000e64000021f000 */
[----:B-1----:R-:W-:-:S04]  /*0380*/  IMAD.MOV R8, RZ, RZ, -R3 ;  /* 0x000000ffff087224 */ /* 0x002fc800078e0a03 */
[----:B------:R-:W-:-:S04]  /*0390*/  IMAD R9, R8, R7, RZ ;  /* 0x0000000708097224 */ /* 0x000fc800078e02ff */
[----:B------:R-:W-:-:S04]  /*03a0*/  IMAD.HI.U32 R2, R3, R9, R2 ;  /* 0x0000000903027227 */ /* 0x000fc800078e0002 */
[----:B------:R-:W-:Y:S02]  /*03b0*/  IMAD.MOV.U32 R3, RZ, RZ, R0 ;  /* 0x000000ffff037224 */ /* 0x000fe400078e0000 */
[----:B------:R-:W-:Y:S02]  /*03c0*/  IMAD.MOV R0, RZ, RZ, -R4 ;  /* 0x000000ffff007224 */ /* 0x000fe400078e0a04 */
[----:B------:R-:W-:Y:S01]  /*03d0*/  IMAD.HI.U32 R2, R2, R3, RZ ;  /* 0x0000000302027227 */ /* 0x000fe200078e00ff */
[----:B------:R-:W1:Y:S03]  /*03e0*/  I2F.RP R4, R13 ;  /* 0x0000000d00047306 */ /* 0x000e660000209400 */
[----:B------:R-:W-:Y:S01]  /*03f0*/  IMAD R0, R2, R0, R3 ;  /* 0x0000000002007224 */ /* 0x000fe200078e0203 */
[----:B------:R-:W-:-:S04]  /*0400*/  IADD3 R3, R5, 0xffffffe, RZ ;  /* 0x0ffffffe05037810 */ /* 0x000fc80007ffe0ff */
[----:B------:R-:W-:Y:S02]  /*0410*/  ISETP.GT.U32.AND P1, PT, R7, R0, PT ;  /* 0x000000000700720c */ /* 0x000fe40003f24070 */
[----:B------:R-:W2:Y:S08]  /*0420*/  F2I.FTZ.U32.TRUNC.NTZ R3, R3 ;  /* 0x0000000300037305 */ /* 0x000eb0000021f000 */
[----:B-1----:R-:W1:Y:S03]  /*0430*/  MUFU.RCP R4, R4 ;  /* 0x0000000400047308 */ /* 0x002e660000001000 */
[----:B------:R-:W-:-:S02]  /*0440*/  @!P1 IADD3 R0, R0, -R7, RZ ;  /* 0x8000000700009210 */ /* 0x000fc40007ffe0ff */
[----:B------:R-:W-:Y:S02]  /*0450*/  @!P1 IADD3 R2, R2, 0x1, RZ ;  /* 0x0000000102029810 */ /* 0x000fe40007ffe0ff */
[----:B------:R-:W-:Y:S01]  /*0460*/  ISETP.GE.U32.AND P0, PT, R0, R7, PT ;  /* 0x000000070000720c */ /* 0x000fe20003f06070 */
[----:B--2---:R-:W-:Y:S01]  /*0470*/  IMAD.MOV R237, RZ, RZ, -R3 ;  /* 0x000000ffffed7224 */ /* 0x004fe200078e0a03 */
[----:B------:R-:W-:Y:S02]  /*0480*/  LOP3.LUT R0, R11, R6, RZ, 0x3c, !PT ;  /* 0x000000060b007212 */ /* 0x000fe400078e3cff */
[----:B------:R-:W-:Y:S01]  /*0490*/  ISETP.NE.AND P1, PT, R6, RZ, PT ;  /* 0x000000ff0600720c */ /* 0x000fe20003f25270 */
[----:B------:R-:W-:Y:S01]  /*04a0*/  IMAD R237, R237, R28, RZ ;  /* 0x0000001ceded7224 */ /* 0x000fe200078e02ff */
[----:B------:R-:W-:Y:S02]  /*04b0*/  ISETP.GE.AND P2, PT, R0, RZ, PT ;  /* 0x000000ff0000720c */ /* 0x000fe40003f46270 */
[----:B-1----:R-:W-:-:S05]  /*04c0*/  IADD3 R4, R4, 0xffffffe, RZ ;  /* 0x0ffffffe04047810 */ /* 0x002fca0007ffe0ff */
[----:B------:R-:W-:Y:S01]  /*04d0*/  @P0 IADD3 R2, R2, 0x1, RZ ;  /* 0x0000000102020810 */ /* 0x000fe20007ffe0ff */
[----:B------:R1:W2:Y:S04]  /*04e0*/  F2I.FTZ.U32.TRUNC.NTZ R5, R4 ;  /* 0x0000000400057305 */ /* 0x0002a8000021f000 */
[----:B------:R-:W-:Y:S02]  /*04f0*/  IMAD.MOV.U32 R0, RZ, RZ, R2 ;  /* 0x000000ffff007224 */ /* 0x000fe400078e0002 */
[----:B------:R-:W-:-:S03]  /*0500*/  IMAD.MOV.U32 R2, RZ, RZ, RZ ;  /* 0x000000ffff027224 */ /* 0x000fc600078e00ff */
[----:B------:R-:W-:Y:S01]  /*0510*/  @!P2 IADD3 R0, -R0, RZ, RZ ;  /* 0x000000ff0000a210 */ /* 0x000fe20007ffe1ff */
[----:B------:R-:W-:Y:S01]  /*0520*/  IMAD.HI.U32 R237, R3, R237, R2 ;  /* 0x000000ed03ed7227 */ /* 0x000fe200078e0002 */
[----:B------:R-:W-:-:S03]  /*0530*/  @!P1 LOP3.LUT R0, RZ, R6, RZ, 0x33, !PT ;  /* 0x00000006ff009212 */ /* 0x000fc600078e33ff */
[----:B-1----:R-:W-:Y:S01]  /*0540*/  IMAD.MOV.U32 R4, RZ, RZ, RZ ;  /* 0x000000ffff047224 */ /* 0x002fe200078e00ff */
[C---:B------:R-:W-:Y:S01]  /*0550*/  IADD3 R3, -R0.reuse, RZ, RZ ;  /* 0x000000ff00037210 */ /* 0x040fe20007ffe1ff */
[----:B------:R-:W-:Y:S02]  /*0560*/  IMAD.SHL.U32 R56, R0, 0x100, RZ ;  /* 0x0000010000387824 */ /* 0x000fe400078e00ff */
[----:B--2---:R-:W-:Y:S02]  /*0570*/  IMAD.MOV R7, RZ, RZ, -R5 ;  /* 0x000000ffff077224 */ /* 0x004fe400078e0a05 */
[----:B------:R-:W-:Y:S01]  /*0580*/  IMAD R3, R6, R3, R11 ;  /* 0x0000000306037224 */ /* 0x000fe200078e020b */
[C---:B------:R-:W-:Y:S01]  /*0590*/  IADD3 R14, R56.reuse, 0x1, RZ ;  /* 0x00000001380e7810 */ /* 0x040fe20007ffe0ff */
[----:B------:R-:W-:Y:S01]  /*05a0*/  STL [R1+0x1808], R56 ;  /* 0x0018083801007387 */ /* 0x000fe20000100800 */
[----:B------:R-:W-:Y:S01]  /*05b0*/  IADD3 R15, R56, 0xff, RZ ;  /* 0x000000ff380f7810 */ /* 0x000fe20007ffe0ff */
[----:B------:R-:W-:Y:S01]  /*05c0*/  IMAD R7, R7, R13, RZ ;  /* 0x0000000d07077224 */ /* 0x000fe200078e02ff */
[----:B------:R-:W-:-:S02]  /*05d0*/  IABS R27, R14 ;  /* 0x0000000e001b7213 */ /* 0x000fc40000000000 */
[----:B------:R-:W-:Y:S01]  /*05e0*/  IABS R22, R15 ;  /* 0x0000000f00167213 */ /* 0x000fe20000000000 */
[----:B------:R1:W-:Y:S01]  /*05f0*/  STL [R1+0x4648], R15 ;  /* 0x0046480f01007387 */ /* 0x0003e20000100800 */
[----:B------:R-:W-:Y:S01]  /*0600*/  IABS R8, R56 ;  /* 0x0000003800087213 */ /* 0x000fe20000000000 */
[C---:B------:R-:W-:Y:S01]  /*0610*/  IMAD.HI.U32 R2, R237.reuse, R27, RZ ;  /* 0x0000001bed027227 */ /* 0x040fe200078e00ff */
[C---:B------:R-:W-:Y:S01]  /*0620*/  IADD3 R16, R56.reuse, 0x2, RZ ;  /* 0x0000000238107810 */ /* 0x040fe20007ffe0ff */
[----:B------:R2:W-:Y:S01]  /*0630*/  STL [R1+0x4254], R14 ;  /* 0x0042540e01007387 */ /* 0x0005e20000100800 */
[C---:B------:R-:W-:Y:S01]  /*0640*/  IADD3 R13, R56.reuse, 0x5, RZ ;  /* 0x00000005380d7810 */ /* 0x040fe20007ffe0ff */
[----:B------:R-:W-:Y:S01]  /*0650*/  IMAD.MOV R2, RZ, RZ, -R2 ;  /* 0x000000ffff027224 */ /* 0x000fe200078e0a02 */
[C---:B------:R-:W-:Y:S01]  /*0660*/  IADD3 R12, R56.reuse, 0x6, RZ ;  /* 0x00000006380c7810 */ /* 0x040fe20007ffe0ff */
[----:B------:R-:W-:Y:S01]  /*0670*/  IMAD.HI.U32 R0, R237, R8, RZ ;  /* 0x00000008ed007227 */ /* 0x000fe200078e00ff */
[----:B------:R-:W-:Y:S01]  /*0680*/  STL [R1+0x4250], R16 ;  /* 0x0042501001007387 */ /* 0x000fe20000100800 */
[----:B-1----:R-:W-:-:S02]  /*0690*/  IADD3 R15, R56, 0x3, RZ ;  /* 0x00000003380f7810 */ /* 0x002fc40007ffe0ff */
[C---:B------:R-:W-:Y:S01]  /*06a0*/  IMAD.HI.U32 R6, R237.reuse, R22, RZ ;  /* 0x00000016ed067227 */ /* 0x040fe200078e00ff */
[----:B------:R-:W-:Y:S02]  /*06b0*/  IABS R60, R13 ;  /* 0x0000000d003c7213 */ /* 0x000fe40000000000 */
[----:B--2---:R-:W-:Y:S01]  /*06c0*/  IADD3 R14, R56, 0x4, RZ ;  /* 0x00000004380e7810 */ /* 0x004fe20007ffe0ff */
[----:B------:R1:W-:Y:S01]  /*06d0*/  STL [R1+0x4258], R15 ;  /* 0x0042580f01007387 */ /* 0x0003e20000100800 */
[----:B------:R-:W-:Y:S01]  /*06e0*/  IABS R63, R15 ;  /* 0x0000000f003f7213 */ /* 0x000fe20000000000 */
[----:B------:R-:W-:Y:S01]  /*06f0*/  IMAD R27, R28, R2, R27 ;  /* 0x000000021c1b7224 */ /* 0x000fe200078e021b */
[----:B------:R-:W-:Y:S01]  /*0700*/  IABS R59, R14 ;  /* 0x0000000e003b7213 */ /* 0x000fe20000000000 */
[----:B------:R2:W-:Y:S01]  /*0710*/  STL [R1+0x425c], R14 ;  /* 0x00425c0e01007387 */ /* 0x0005e20000100800 */
[----:B------:R-:W-:Y:S01]  /*0720*/  IADD3 R9, -R0, RZ, RZ ;  /* 0x000000ff00097210 */ /* 0x000fe20007ffe1ff */
[----:B------:R-:W-:Y:S01]  /*0730*/  IMAD.HI.U32 R2, R237, R63, RZ ;  /* 0x0000003fed027227 */ /* 0x000fe200078e00ff */
[----:B------:R-:W-:Y:S01]  /*0740*/  IABS R54, R12 ;  /* 0x0000000c00367213 */ /* 0x000fe20000000000 */
[----:B------:R3:W-:Y:S01]  /*0750*/  STL [R1+0x4260], R13 ;  /* 0x0042600d01007387 */ /* 0x0007e20000100800 */
[----:B------:R-:W-:Y:S01]  /*0760*/  IADD3 R3, R10, R3, RZ ;  /* 0x000000030a037210 */ /* 0x000fe20007ffe0ff */
[----:B------:R-:W-:Y:S01]  /*0770*/  IMAD.HI.U32 R4, R5, R7, R4 ;  /* 0x0000000705047227 */ /* 0x000fe200078e0004 */
[C---:B-1----:R-:W-:Y:S01]  /*0780*/  IADD3 R15, R56.reuse, 0x7, RZ ;  /* 0x00000007380f7810 */ /* 0x042fe20007ffe0ff */
[----:B------:R1:W-:Y:S01]  /*0790*/  STL [R1+0x4264], R12 ;  /* 0x0042640c01007387 */ /* 0x0003e20000100800 */
[----:B------:R-:W-:Y:S01]  /*07a0*/  IABS R25, R16 ;  /* 0x0000001000197213 */ /* 0x000fe20000000000 */
[----:B------:R-:W-:Y:S01]  /*07b0*/  IMAD.MOV R11, RZ, RZ, -R6 ;  /* 0x000000ffff0b7224 */ /* 0x000fe200078e0a06 */
[C---:B--2---:R-:W-:Y:S01]  /*07c0*/  IADD3 R14, R56.reuse, 0x8, RZ ;  /* 0x00000008380e7810 */ /* 0x044fe20007ffe0ff */
[C---:B------:R-:W-:Y:S01]  /*07d0*/  IMAD.HI.U32 R5, R237.reuse, R59, RZ ;  /* 0x0000003bed057227 */ /* 0x040fe200078e00ff */
[C---:B------:R-:W-:Y:S01]  /*07e0*/  IADD3 R10, R56.reuse, 0xb, RZ ;  /* 0x0000000b380a7810 */ /* 0x040fe20007ffe0ff */
[----:B------:R-:W-:Y:S01]  /*07f0*/  STL [R1+0x4268], R15 ;  /* 0x0042680f01007387 */ /* 0x000fe20000100800 */
[----:B------:R-:W-:Y:S01]  /*0800*/  IABS R82, R14 ;  /* 0x0000000e00527213 */ /* 0x000fe20000000000 */
[----:B------:R-:W-:Y:S01]  /*0810*/  IMAD.HI.U32 R6, R237, R60, RZ ;  /* 0x0000003ced067227 */ /* 0x000fe200078e00ff */
[C---:B---3--:R-:W-:Y:S01]  /*0820*/  IADD3 R13, R56.reuse, 0x9, RZ ;  /* 0x00000009380d7810 */ /* 0x048fe20007ffe0ff */
[----:B------:R2:W-:Y:S01]  /*0830*/  STL [R1+0x426c], R14 ;  /* 0x00426c0e01007387 */ /* 0x0005e20000100800 */
[----:B------:R-:W-:Y:S01]  /*0840*/  IADD3 R5, -R5, RZ, RZ ;  /* 0x000000ff05057210 */ /* 0x000fe20007ffe1ff */
[----:B------:R-:W-:Y:S01]  /*0850*/  IMAD.MOV R2, RZ, RZ, -R2 ;  /* 0x000000ffff027224 */ /* 0x000fe200078e0a02 */
[----:B-1----:R-:W-:Y:S01]  /*0860*/  IADD3 R12, R56, 0xa, RZ ;  /* 0x0000000a380c7810 */ /* 0x002fe20007ffe0ff */
[C---:B------:R-:W-:Y:S01]  /*0870*/  IMAD R7, R28.reuse, R9, R8 ;  /* 0x000000091c077224 */ /* 0x040fe200078e0208 */
[----:B------:R-:W-:Y:S01]  /*0880*/  IABS R64, R13 ;  /* 0x0000000d00407213 */ /* 0x000fe20000000000 */
[----:B------:R-:W-:Y:S01]  /*0890*/  IMAD.MOV R9, RZ, RZ, -R6 ;  /* 0x000000ffff097224 */ /* 0x000fe200078e0a06 */
[----:B------:R-:W-:Y:S01]  /*08a0*/  STL [R1+0x4270], R13 ;  /* 0x0042700d01007387 */ /* 0x000fe20000100800 */
[----:B------:R-:W-:Y:S01]  /*08b0*/  IMAD R63, R28, R2, R63 ;  /* 0x000000021c3f7224 */ /* 0x000fe200078e023f */
[----:B------:R-:W-:Y:S01]  /*08c0*/  IABS R58, R12 ;  /* 0x0000000c003a7213 */ /* 0x000fe20000000000 */
[----:B------:R-:W-:Y:S01]  /*08d0*/  IMAD.HI.U32 R2, R237, R82, RZ ;  /* 0x00000052ed027227 */ /* 0x000fe200078e00ff */
[----:B------:R1:W-:Y:S01]  /*08e0*/  STL [R1+0x4274], R12 ;  /* 0x0042740c01007387 */ /* 0x0003e20000100800 */
[----:B--2---:R-:W-:-:S02]  /*08f0*/  IADD3 R14, R56, 0xe, RZ ;  /* 0x0000000e380e7810 */ /* 0x004fc40007ffe0ff */
[C---:B------:R-:W-:Y:S01]  /*0900*/  IMAD R60, R28.reuse, R9, R60 ;  /* 0x000000091c3c7224 */ /* 0x040fe200078e023c */
[----:B------:R2:W-:Y:S01]  /*0910*/  STL [R1+0x4278], R10 ;  /* 0x0042780a01007387 */ /* 0x0005e20000100800 */
[----:B------:R-:W-:Y:S01]  /*0920*/  IMAD R59, R28, R5, R59 ;  /* 0x000000051c3b7224 */ /* 0x000fe200078e023b */
[----:B------:R-:W-:Y:S01]  /*0930*/  IABS R224, R10 ;  /* 0x0000000a00e07213 */ /* 0x000fe20000000000 */
[----:B------:R-:W-:Y:S01]  /*0940*/  IMAD.MOV R9, RZ, RZ, -R2 ;  /* 0x000000ffff097224 */ /* 0x000fe200078e0a02 */
[----:B------:R-:W-:Y:S01]  /*0950*/  IABS R57, R15 ;  /* 0x0000000f00397213 */ /* 0x000fe20000000000 */
[C---:B------:R-:W-:Y:S01]  /*0960*/  IMAD.HI.U32 R0, R237.reuse, R25, RZ ;  /* 0x00000019ed007227 */ /* 0x040fe200078e00ff */
[C---:B-1----:R-:W-:Y:S02]  /*0970*/  IADD3 R12, R56.reuse, 0xf, RZ ;  /* 0x0000000f380c7810 */ /* 0x042fe40007ffe0ff */
[C---:B------:R-:W-:Y:S01]  /*0980*/  IADD3 R16, R56.reuse, 0xc, RZ ;  /* 0x0000000c38107810 */ /* 0x040fe20007ffe0ff */
[----:B------:R-:W-:Y:S01]  /*0990*/  IMAD.HI.U32 R8, R237, R54, RZ ;  /* 0x00000036ed087227 */ /* 0x000fe200078e00ff */
[----:B--2---:R-:W-:-:S02]  /*09a0*/  IADD3 R10, R56, 0x10, RZ ;  /* 0x00000010380a7810 */ /* 0x004fc40007ffe0ff */
[----:B------:R-:W-:Y:S01]  /*09b0*/  IABS R62, R12 ;  /* 0x0000000c003e7213 */ /* 0x000fe20000000000 */
[C---:B------:R-:W-:Y:S01]  /*09c0*/  IMAD.HI.U32 R5, R237.reuse, R64, RZ ;  /* 0x00000040ed057227 */ /* 0x040fe200078e00ff */
[----:B------:R-:W-:Y:S01]  /*09d0*/  IABS R65, R10 ;  /* 0x0000000a00417213 */ /* 0x000fe20000000000 */
[----:B------:R-:W-:Y:S01]  /*09e0*/  STL [R1+0x427c], R16 ;  /* 0x00427c1001007387 */ /* 0x000fe20000100800 */
[----:B------:R-:W-:Y:S01]  /*09f0*/  IADD3 R15, R56, 0xd, RZ ;  /* 0x0000000d380f7810 */ /* 0x000fe20007ffe0ff */
[C---:B------:R-:W-:Y:S01]  /*0a00*/  IMAD R22, R28.reuse, R11, R22 ;  /* 0x0000000b1c167224 */ /* 0x040fe200078e0216 */
[----:B------:R-:W-:Y:S01]  /*0a10*/  IABS R61, R16 ;  /* 0x00000010003d7213 */ /* 0x000fe20000000000 */
[----:B------:R-:W-:Y:S01]  /*0a20*/  IMAD R82, R28, R9, R82 ;  /* 0x000000091c527224 */ /* 0x000fe200078e0252 */
[----:B------:R-:W-:Y:S01]  /*0a30*/  IABS R9, R14 ;  /* 0x0000000e00097213 */ /* 0x000fe20000000000 */
[----:B------:R-:W-:Y:S01]  /*0a40*/  IMAD.MOV R0, RZ, RZ, -R0 ;  /* 0x000000ffff007224 */ /* 0x000fe200078e0a00 */
[----:B------:R1:W-:Y:S01]  /*0a50*/  STL [R1+0x4280], R15 ;  /* 0x0042800f01007387 */ /* 0x0003e20000100800 */
[----:B------:R-:W-:Y:S01]  /*0a60*/  IMAD.MOV R11, RZ, RZ, -R8 ;  /* 0x000000ffff0b7224 */ /* 0x000fe200078e0a08 */
[----:B------:R-:W-:Y:S01]  /*0a70*/  IABS R67, R15 ;  /* 0x0000000f00437213 */ /* 0x000fe20000000000 */
[----:B------:R-:W-:Y:S01]  /*0a80*/  IMAD.HI.U32 R6, R237, R58, RZ ;  /* 0x0000003aed067227 */ /* 0x000fe200078e00ff */
[----:B------:R2:W-:Y:S01]  /*0a90*/  STL [R1+0x4284], R14 ;  /* 0x0042840e01007387 */ /* 0x0005e20000100800 */
[----:B------:R-:W-:-:S02]  /*0aa0*/  IADD3 R17, R56, 0x25, RZ ;  /* 0x0000002538117810 */ /* 0x000fc40007ffe0ff */
[----:B------:R-:W-:Y:S01]  /*0ab0*/  IMAD.MOV R5, RZ, RZ, -R5 ;  /* 0x000000ffff057224 */ /* 0x000fe200078e0a05 */
[----:B------:R3:W-:Y:S01]  /*0ac0*/  STL [R1+0x4288], R12 ;  /* 0x0042880c01007387 */ /* 0x0007e20000100800 */
[C---:B------:R-:W-:Y:S01]  /*0ad0*/  IMAD.HI.U32 R8, R237.reuse, R224, RZ ;  /* 0x000000e0ed087227 */ /* 0x040fe200078e00ff */
[----:B-1----:R-:W-:Y:S02]  /*0ae0*/  IADD3 R15, R56, 0x11, RZ ;  /* 0x00000011380f7810 */ /* 0x002fe40007ffe0ff */
[----:B------:R1:W-:Y:S01]  /*0af0*/  STL [R1+0x428c], R10 ;  /* 0x00428c0a01007387 */ /* 0x0003e20000100800 */
[----:B------:R-:W-:Y:S01]  /*0b00*/  IMAD R25, R28, R0, R25 ;  /* 0x000000001c197224 */ /* 0x000fe200078e0219 */
[----:B--2---:R-:W-:Y:S01]  /*0b10*/  IADD3 R14, R56, 0x12, RZ ;  /* 0x00000012380e7810 */ /* 0x004fe20007ffe0ff */
[----:B------:R-:W-:Y:S01]  /*0b20*/  IMAD R54, R28, R11, R54 ;  /* 0x0000000b1c367224 */ /* 0x000fe200078e0236 */
[----:B------:R-:W-:Y:S01]  /*0b30*/  IADD3 R11, -R6, RZ, RZ ;  /* 0x000000ff060b7210 */ /* 0x000fe20007ffe1ff */
[----:B------:R-:W-:Y:S01]  /*0b40*/  IMAD R64, R28, R5, R64 ;  /* 0x000000051c407224 */ /* 0x000fe200078e0240 */
[----:B---3--:R-:W-:Y:S01]  /*0b50*/  IADD3 R12, R56, 0x14, RZ ;  /* 0x00000014380c7810 */ /* 0x008fe20007ffe0ff */
[----:B------:R-:W-:Y:S01]  /*0b60*/  IMAD.HI.U32 R0, R237, R57, RZ ;  /* 0x00000039ed007227 */ /* 0x000fe200078e00ff */
[----:B------:R-:W-:-:S02]  /*0b70*/  IABS R71, R15 ;  /* 0x0000000f00477213 */ /* 0x000fc40000000000 */
[----:B-1----:R-:W-:Y:S01]  /*0b80*/  IADD3 R10, R56, 0x15, RZ ;  /* 0x00000015380a7810 */ /* 0x002fe20007ffe0ff */
[C---:B------:R-:W-:Y:S01]  /*0b90*/  IMAD.HI.U32 R5, R237.reuse, R9, RZ ;  /* 0x00000009ed057227 */ /* 0x040fe200078e00ff */
[----:B------:R-:W-:Y:S02]  /*0ba0*/  IADD3 R0, -R0, RZ, RZ ;  /* 0x000000ff00007210 */ /* 0x000fe40007ffe1ff */
[----:B------:R-:W-:Y:S01]  /*0bb0*/  IABS R79, R10 ;  /* 0x0000000a004f7213 */ /* 0x000fe20000000000 */
[----:B------:R-:W-:Y:S01]  /*0bc0*/  IMAD.MOV R13, RZ, RZ, -R8 ;  /* 0x000000ffff0d7224 */ /* 0x000fe200078e0a08 */
[----:B------:R-:W-:Y:S01]  /*0bd0*/  IABS R72, R14 ;  /* 0x0000000e00487213 */ /* 0x000fe20000000000 */
[C---:B------:R-:W-:Y:S01]  /*0be0*/  IMAD.HI.U32 R6, R237.reuse, R62, RZ ;  /* 0x0000003eed067227 */ /* 0x040fe200078e00ff */
[----:B------:R-:W-:Y:S02]  /*0bf0*/  IABS R69, R12 ;  /* 0x0000000c00457213 */ /* 0x000fe40000000000 */
[----:B------:R-:W-:Y:S01]  /*0c00*/  IADD3 R16, R56, 0x26, RZ ;  /* 0x0000002638107810 */ /* 0x000fe20007ffe0ff */
[----:B------:R-:W-:Y:S01]  /*0c10*/  IMAD.HI.U32 R8, R237, R65, RZ ;  /* 0x00000041ed087227 */ /* 0x000fe200078e00ff */
[----:B------:R-:W-:-:S02]  /*0c20*/  IABS R87, R17 ;  /* 0x0000001100577213 */ /* 0x000fc40000000000 */
[----:B------:R-:W-:Y:S01]  /*0c30*/  IABS R84, R16 ;  /* 0x0000001000547213 */ /* 0x000fe20000000000 */
[----:B------:R-:W-:Y:S01]  /*0c40*/  IMAD.MOV R5, RZ, RZ, -R5 ;  /* 0x000000ffff057224 */ /* 0x000fe200078e0a05 */
[----:B------:R-:W-:Y:S01]  /*0c50*/  IADD3 R18, R56, 0x34, RZ ;  /* 0x0000003438127810 */ /* 0x000fe20007ffe0ff */
[----:B------:R-:W-:Y:S01]  /*0c60*/  IMAD R58, R28, R11, R58 ;  /* 0x0000000b1c3a7224 */ /* 0x000fe200078e023a */
[----:B------:R-:W-:Y:S01]  /*0c70*/  IADD3 R19, R56, 0x48, RZ ;  /* 0x0000004838137810 */ /* 0x000fe20007ffe0ff */
[----:B------:R-:W-:Y:S01]  /*0c80*/  IMAD R224, R28, R13, R224 ;  /* 0x0000000d1ce07224 */ /* 0x000fe200078e02e0 */
[----:B------:R-:W-:Y:S01]  /*0c90*/  IADD3 R13, R56, 0x13, RZ ;  /* 0x00000013380d7810 */ /* 0x000fe20007ffe0ff */
[----:B------:R-:W-:Y:S01]  /*0ca0*/  IMAD.MOV R11, RZ, RZ, -R6 ;  /* 0x000000ffff0b7224 */ /* 0x000fe200078e0a06 */
[----:B------:R-:W-:Y:S01]  /*0cb0*/  IADD3 R6, -R8, RZ, RZ ;  /* 0x000000ff08067210 */ /* 0x000fe20007ffe1ff */
[C---:B------:R-:W-:Y:S01]  /*0cc0*/  IMAD R8, R28.reuse, R5, R9 ;  /* 0x000000051c087224 */ /* 0x040fe200078e0209 */
[----:B------:R-:W-:Y:S01]  /*0cd0*/  IABS R226, R13 ;  /* 0x0000000d00e27213 */ /* 0x000fe20000000000 */
[----:B------:R-:W-:Y:S01]  /*0ce0*/  IMAD R57, R28, R0, R57 ;  /* 0x000000001c397224 */ /* 0x000fe200078e0239 */
[----:B------:R-:W-:Y:S01]  /*0cf0*/  IABS R93, R18 ;  /* 0x00000012005d7213 */ /* 0x000fe20000000000 */
[----:B------:R-:W-:Y:S01]  /*0d00*/  IMAD.HI.U32 R0, R237, R61, RZ ;  /* 0x0000003ded007227 */ /* 0x000fe200078e00ff */
[----:B------:R1:W-:Y:S01]  /*0d10*/  STL [R1+0x4a98], R8 ;  /* 0x004a980801007387 */ /* 0x0003e20000100800 */
[----:B------:R-:W-:-:S02]  /*0d20*/  IABS R109, R19 ;  /* 0x00000013006d7213 */ /* 0x000fc40000000000 */
[----:B------:R-:W-:Y:S01]  /*0d30*/  IMAD.MOV R0, RZ, RZ, -R0 ;  /* 0x000000ffff007224 */ /* 0x000fe200078e0a00 */
[----:B------:R-:W-:Y:S01]  /*0d40*/  STL [R1+0x4290], R15 ;  /* 0x0042900f01007387 */ /* 0x000fe20000100800 */
[C---:B------:R-:W-:Y:S01]  /*0d50*/  IMAD.HI.U32 R5, R237.reuse, R226, RZ ;  /* 0x000000e2ed057227 */ /* 0x040fe200078e00ff */
[C---:B------:R-:W-:Y:S02]  /*0d60*/  IADD3 R21, R56.reuse, 0x57, RZ ;  /* 0x0000005738157810 */ /* 0x040fe40007ffe0ff */
[----:B------:R2:W-:Y:S01]  /*0d70*/  STL [R1+0x4294], R14 ;  /* 0x0042940e01007387 */ /* 0x0005e20000100800 */
[----:B------:R-:W-:Y:S01]  /*0d80*/  IMAD.HI.U32 R9, R237, R79, RZ ;  /* 0x0000004fed097227 */ /* 0x000fe200078e00ff */
[----:B-1----:R-:W-:Y:S02]  /*0d90*/  IADD3 R8, R56, 0x1a, RZ ;  /* 0x0000001a38087810 */ /* 0x002fe40007ffe0ff */
[----:B------:R1:W-:Y:S01]  /*0da0*/  STL [R1+0x4298], R13 ;  /* 0x0042980d01007387 */ /* 0x0003e20000100800 */
[----:B------:R-:W-:Y:S01]  /*0db0*/  IMAD R61, R28, R0, R61 ;  /* 0x000000001c3d7224 */ /* 0x000fe200078e023d */
[----:B------:R-:W-:Y:S01]  /*0dc0*/  IADD3 R5, -R5, RZ, RZ ;  /* 0x000000ff05057210 */ /* 0x000fe20007ffe1ff */
[----:B------:R-:W-:Y:S01]  /*0dd0*/  IMAD.HI.U32 R0, R237, R71, RZ ;  /* 0x00000047ed007227 */ /* 0x000fe200078e00ff */
[----:B------:R3:W-:Y:S01]  /*0de0*/  STL [R1+0x429c], R12 ;  /* 0x00429c0c01007387 */ /* 0x0007e20000100800 */
[----:B------:R-:W-:-:S02]  /*0df0*/  IABS R50, R8 ;  /* 0x0000000800327213 */ /* 0x000fc40000000000 */
[C---:B--2---:R-:W-:Y:S01]  /*0e00*/  IADD3 R14, R56.reuse, 0x16, RZ ;  /* 0x00000016380e7810 */ /* 0x044fe20007ffe0ff */
[----:B------:R2:W-:Y:S01]  /*0e10*/  STL [R1+0x42a0], R10 ;  /* 0x0042a00a01007387 */ /* 0x0005e20000100800 */
[C---:B------:R-:W-:Y:S01]  /*0e20*/  IMAD.HI.U32 R2, R237.reuse, R67, RZ ;  /* 0x00000043ed027227 */ /* 0x040fe200078e00ff */
[C---:B-1----:R-:W-:Y:S02]  /*0e30*/  IADD3 R13, R56.reuse, 0x17, RZ ;  /* 0x00000017380d7810 */ /* 0x042fe40007ffe0ff */
[----:B------:R1:W-:Y:S01]  /*0e40*/  STL [R1+0x42a4], R14 ;  /* 0x0042a40e01007387 */ /* 0x0003e20000100800 */
[----:B------:R-:W-:Y:S01]  /*0e50*/  IMAD.MOV R9, RZ, RZ, -R9 ;  /* 0x000000ffff097224 */ /* 0x000fe200078e0a09 */
[----:B---3--:R-:W-:Y:S01]  /*0e60*/  IADD3 R12, R56, 0x18, RZ ;  /* 0x00000018380c7810 */ /* 0x008fe20007ffe0ff */
[----:B------:R-:W-:Y:S01]  /*0e70*/  IMAD R65, R28, R6, R65 ;  /* 0x000000061c417224 */ /* 0x000fe200078e0241 */
[----:B------:R-:W-:Y:S01]  /*0e80*/  STL [R1+0x42a8], R13 ;  /* 0x0042a80d01007387 */ /* 0x000fe20000100800 */
[----:B------:R-:W-:Y:S01]  /*0e90*/  IMAD.MOV R0, RZ, RZ, -R0 ;  /* 0x000000ffff007224 */ /* 0x000fe200078e0a00 */
[----:B--2---:R-:W-:Y:S01]  /*0ea0*/  IADD3 R10, R56, 0x19, RZ ;  /* 0x00000019380a7810 */ /* 0x004fe20007ffe0ff */
[C---:B------:R-:W-:Y:S01]  /*0eb0*/  IMAD.HI.U32 R6, R237.reuse, R69, RZ ;  /* 0x00000045ed067227 */ /* 0x040fe200078e00ff */
[----:B------:R-:W-:Y:S01]  /*0ec0*/  IABS R70, R12 ;  /* 0x0000000c00467213 */ /* 0x000fe20000000000 */
[----:B------:R2:W-:Y:S01]  /*0ed0*/  STL [R1+0x42ac], R12 ;  /* 0x0042ac0c01007387 */ /* 0x0005e20000100800 */
[----:B------:R-:W-:Y:S01]  /*0ee0*/  IABS R75, R14 ;  /* 0x0000000e004b7213 */ /* 0x000fe20000000000 */
[----:B------:R-:W-:Y:S01]  /*0ef0*/  IMAD R226, R28, R5, R226 ;  /* 0x000000051ce27224 */ /* 0x000fe200078e02e2 */
[----:B------:R-:W-:Y:S01]  /*0f00*/  IADD3 R2, -R2, RZ, RZ ;  /* 0x000000ff02027210 */ /* 0x000fe20007ffe1ff */
[----:B------:R-:W-:Y:S01]  /*0f10*/  STL [R1+0x42b0], R10 ;  /* 0x0042b00a01007387 */ /* 0x000fe20000100800 */
[----:B------:R-:W-:Y:S01]  /*0f20*/  IMAD R79, R28, R9, R79 ;  /* 0x000000091c4f7224 */ /* 0x000fe200078e024f */
[----:B------:R-:W-:Y:S01]  /*0f30*/  IABS R76, R13 ;  /* 0x0000000d004c7213 */ /* 0x000fe20000000000 */
[----:B------:R-:W-:Y:S01]  /*0f40*/  IMAD.HI.U32 R5, R237, R70, RZ ;  /* 0x00000046ed057227 */ /* 0x000fe200078e00ff */
[----:B------:R3:W-:Y:S01]  /*0f50*/  STL [R1+0x42b4], R8 ;  /* 0x0042b40801007387 */ /* 0x0007e20000100800 */
[----:B-1----:R-:W-:-:S02]  /*0f60*/  IADD3 R14, R56, 0x1b, RZ ;  /* 0x0000001b380e7810 */ /* 0x002fc40007ffe0ff */
[C---:B------:R-:W-:Y:S01]  /*0f70*/  IMAD.HI.U32 R9, R237.reuse, R50, RZ ;  /* 0x00000032ed097227 */ /* 0x040fe200078e00ff */
[----:B--2---:R-:W-:Y:S02]  /*0f80*/  IADD3 R12, R56, 0x1d, RZ ;  /* 0x0000001d380c7810 */ /* 0x004fe40007ffe0ff */
[----:B------:R-:W-:Y:S01]  /*0f90*/  IABS R73, R10 ;  /* 0x0000000a00497213 */ /* 0x000fe20000000000 */
[----:B------:R-:W-:Y:S01]  /*0fa0*/  IMAD R71, R28, R0, R71 ;  /* 0x000000001c477224 */ /* 0x000fe200078e0247 */
[C---:B------:R-:W-:Y:S01]  /*0fb0*/  IADD3 R13, R56.reuse, 0x1c, RZ ;  /* 0x0000001c380d7810 */ /* 0x040fe20007ffe0ff */
[----:B------:R-:W-:Y:S01]  /*0fc0*/  IMAD.MOV R6, RZ, RZ, -R6 ;  /* 0x000000ffff067224 */ /* 0x000fe200078e0a06 */
[C---:B---3--:R-:W-:Y:S01]  /*0fd0*/  IADD3 R8, R56.reuse, 0x1f, RZ ;  /* 0x0000001f38087810 */ /* 0x048fe20007ffe0ff */
[C---:B------:R-:W-:Y:S01]  /*0fe0*/  IMAD.HI.U32 R0, R237.reuse, R75, RZ ;  /* 0x0000004bed007227 */ /* 0x040fe200078e00ff */
[----:B------:R-:W-:Y:S01]  /*0ff0*/  IADD3 R10, R56, 0x1e, RZ ;  /* 0x0000001e380a7810 */ /* 0x000fe20007ffe0ff */
[----:B------:R-:W-:Y:S01]  /*1000*/  STL [R1+0x42b8], R14 ;  /* 0x0042b80e01007387 */ /* 0x000fe20000100800 */
[----:B------:R-:W-:Y:S01]  /*1010*/  IABS R74, R12 ;  /* 0x0000000c004a7213 */ /* 0x000fe20000000000 */
[----:B------:R-:W-:Y:S01]  /*1020*/  IMAD R67, R28, R2, R67 ;  /* 0x000000021c437224 */ /* 0x000fe200078e0243 */
[----:B------:R-:W-:Y:S01]  /*1030*/  IABS R83, R8 ;  /* 0x0000000800537213 */ /* 0x000fe20000000000 */
[----:B------:R-:W-:Y:S01]  /*1040*/  IMAD.MOV R5, RZ, RZ, -R5 ;  /* 0x000000ffff057224 */ /* 0x000fe200078e0a05 */
[----:B------:R-:W-:Y:S01]  /*1050*/  IADD3 R0, -R0, RZ, RZ ;  /* 0x000000ff00007210 */ /* 0x000fe20007ffe1ff */
[----:B------:R-:W-:Y:S01]  /*1060*/  IMAD.MOV R9, RZ, RZ, -R9 ;  /* 0x000000ffff097224 */ /* 0x000fe200078e0a09 */
[----:B------:R1:W-:Y:S01]  /*1070*/  STL [R1+0x42bc], R13 ;  /* 0x0042bc0d01007387 */ /* 0x0003e20000100800 */
[----:B------:R-:W-:Y:S01]  /*1080*/  IMAD.HI.U32 R2, R237, R72, RZ ;  /* 0x00000048ed027227 */ /* 0x000fe200078e00ff */
[----:B------:R-:W-:-:S02]  /*1090*/  IABS R173, R14 ;  /* 0x0000000e00ad7213 */ /* 0x000fc40000000000 */
[----:B------:R-:W-:Y:S01]  /*10a0*/  STL [R1+0x42c0], R12 ;  /* 0x0042c00c01007387 */ /* 0x000fe20000100800 */
[C---:B------:R-:W-:Y:S01]  /*10b0*/  IMAD R69, R28.reuse, R6, R69 ;  /* 0x000000061c457224 */ /* 0x040fe200078e0245 */
[----:B------:R-:W-:Y:S01]  /*10c0*/  IABS R80, R13 ;  /* 0x0000000d00507213 */ /* 0x000fe20000000000 */
[C---:B------:R-:W-:Y:S01]  /*10d0*/  IMAD.HI.U32 R6, R237.reuse, R73, RZ ;  /* 0x00000049ed067227 */ /* 0x040fe200078e00ff */
[----:B------:R2:W-:Y:S01]  /*10e0*/  STL [R1+0x42c4], R10 ;  /* 0x0042c40a01007387 */ /* 0x0005e20000100800 */
[----:B------:R-:W-:Y:S02]  /*10f0*/  IABS R77, R10 ;  /* 0x0000000a004d7213 */ /* 0x000fe40000000000 */
[----:B------:R-:W-:Y:S01]  /*1100*/  IMAD R62, R28, R11, R62 ;  /* 0x0000000b1c3e7224 */ /* 0x000fe200078e023e */
[----:B-1----:R-:W-:Y:S01]  /*1110*/  IADD3 R13, R56, 0x22, RZ ;  /* 0x00000022380d7810 */ /* 0x002fe20007ffe0ff */
[C---:B------:R-:W-:Y:S01]  /*1120*/  IMAD R70, R28.reuse, R5, R70 ;  /* 0x000000051c467224 */ /* 0x040fe200078e0246 */
[----:B------:R1:W-:Y:S01]  /*1130*/  STL [R1+0x42c8], R8 ;  /* 0x0042c80801007387 */ /* 0x0003e20000100800 */
[----:B------:R-:W-:Y:S01]  /*1140*/  IMAD R50, R28, R9, R50 ;  /* 0x000000091c327224 */ /* 0x000fe200078e0232 */
[----:B------:R-:W-:Y:S01]  /*1150*/  IADD3 R6, -R6, RZ, RZ ;  /* 0x000000ff06067210 */ /* 0x000fe20007ffe1ff */
[----:B------:R-:W-:Y:S01]  /*1160*/  IMAD.MOV R11, RZ, RZ, -R2 ;  /* 0x000000ffff0b7224 */ /* 0x000fe200078e0a02 */
[C---:B--2---:R-:W-:Y:S01]  /*1170*/  IADD3 R10, R56.reuse, 0x20, RZ ;  /* 0x00000020380a7810 */ /* 0x044fe20007ffe0ff */
[----:B------:R-:W-:Y:S01]  /*1180*/  IMAD.HI.U32 R5, R237, R74, RZ ;  /* 0x0000004aed057227 */ /* 0x000fe200078e00ff */
[----:B------:R-:W-:-:S02]  /*1190*/  IADD3 R14, R56, 0x21, RZ ;  /* 0x00000021380e7810 */ /* 0x000fc40007ffe0ff */
[----:B------:R-:W-:Y:S01]  /*11a0*/  IABS R81, R13 ;  /* 0x0000000d00517213 */ /* 0x000fe20000000000 */
[C---:B------:R-:W-:Y:S01]  /*11b0*/  IMAD.HI.U32 R9, R237.reuse, R83, RZ ;  /* 0x00000053ed097227 */ /* 0x040fe200078e00ff */
[C---:B-1----:R-:W-:Y:S01]  /*11c0*/  IADD3 R8, R56.reuse, 0x24, RZ ;  /* 0x0000002438087810 */ /* 0x042fe20007ffe0ff */
[----:B------:R1:W-:Y:S01]  /*11d0*/  STL [R1+0x42cc], R10 ;  /* 0x0042cc0a01007387 */ /* 0x0003e20000100800 */
[----:B------:R-:W-:Y:S01]  /*11e0*/  IADD3 R12, R56, 0x23, RZ ;  /* 0x00000023380c7810 */ /* 0x000fe20007ffe0ff */
[----:B------:R-:W-:Y:S01]  /*11f0*/  IMAD.HI.U32 R2, R237, R76, RZ ;  /* 0x0000004ced027227 */ /* 0x000fe200078e00ff */
[----:B------:R-:W-:Y:S01]  /*1200*/  IADD3 R9, -R9, RZ, RZ ;  /* 0x000000ff09097210 */ /* 0x000fe20007ffe1ff */
[----:B------:R2:W-:Y:S01]  /*1210*/  STL [R1+0x42d0], R14 ;  /* 0x0042d00e01007387 */ /* 0x0005e20000100800 */
[----:B------:R-:W-:Y:S01]  /*1220*/  IABS R86, R8 ;  /* 0x0000000800567213 */ /* 0x000fe20000000000 */
[C---:B------:R-:W-:Y:S01]  /*1230*/  IMAD R75, R28.reuse, R0, R75 ;  /* 0x000000001c4b7224 */ /* 0x040fe200078e024b */
[----:B------:R-:W-:Y:S01]  /*1240*/  IABS R78, R14 ;  /* 0x0000000e004e7213 */ /* 0x000fe20000000000 */
[----:B------:R-:W-:Y:S01]  /*1250*/  IMAD R72, R28, R11, R72 ;  /* 0x0000000b1c487224 */ /* 0x000fe200078e0248 */
[----:B------:R-:W-:Y:S01]  /*1260*/  STL [R1+0x42d4], R13 ;  /* 0x0042d40d01007387 */ /* 0x000fe20000100800 */
[----:B------:R-:W-:Y:S01]  /*1270*/  IMAD.HI.U32 R0, R237, R173, RZ ;  /* 0x000000aded007227 */ /* 0x000fe200078e00ff */
[----:B-1----:R-:W-:-:S02]  /*1280*/  IABS R10, R10 ;  /* 0x0000000a000a7213 */ /* 0x002fc40000000000 */
[----:B------:R1:W-:Y:S01]  /*1290*/  STL [R1+0x42d8], R12 ;  /* 0x0042d80c01007387 */ /* 0x0003e20000100800 */
[----:B------:R-:W-:Y:S01]  /*12a0*/  IMAD.MOV R5, RZ, RZ, -R5 ;  /* 0x000000ffff057224 */ /* 0x000fe200078e0a05 */
[----:B--2---:R-:W-:Y:S01]  /*12b0*/  IADD3 R14, R56, 0x27, RZ ;  /* 0x00000027380e7810 */ /* 0x004fe20007ffe0ff */
[----:B------:R-:W-:Y:S01]  /*12c0*/  IMAD.MOV R11, RZ, RZ, -R2 ;  /* 0x000000ffff0b7224 */ /* 0x000fe200078e0a02 */
[----:B------:R2:W-:Y:S01]  /*12d0*/  STL [R1+0x42dc], R8 ;  /* 0x0042dc0801007387 */ /* 0x0005e20000100800 */
[C---:B------:R-:W-:Y:S01]  /*12e0*/  IMAD.HI.U32 R2, R237.reuse, R80, RZ ;  /* 0x00000050ed027227 */ /* 0x040fe200078e00ff */
[----:B------:R-:W-:Y:S02]  /*12f0*/  IABS R31, R12 ;  /* 0x0000000c001f7213 */ /* 0x000fe40000000000 */
[----:B------:R-:W-:Y:S01]  /*1300*/  IABS R88, R14 ;  /* 0x0000000e00587213 */ /* 0x000fe20000000000 */
[----:B------:R-:W-:Y:S01]  /*1310*/  IMAD R73, R28, R6, R73 ;  /* 0x000000061c497224 */ /* 0x000fe200078e0249 */
[----:B-1----:R-:W-:Y:S01]  /*1320*/  IADD3 R12, R56, 0x28, RZ ;  /* 0x00000028380c7810 */ /* 0x002fe20007ffe0ff */
[----:B------:R-:W-:Y:S01]  /*1330*/  IMAD.MOV R0, RZ, RZ, -R0 ;  /* 0x000000ffff007224 */ /* 0x000fe200078e0a00 */
[----:B------:R1:W-:Y:S01]  /*1340*/  STL [R1+0x42e0], R17 ;  /* 0x0042e01101007387 */ /* 0x0003e20000100800 */
[----:B------:R-:W-:Y:S01]  /*1350*/  IMAD R74, R28, R5, R74 ;  /* 0x000000051c4a7224 */ /* 0x000fe200078e024a */
[----:B--2---:R-:W-:Y:S01]  /*1360*/  IADD3 R8, R56, 0x29, RZ ;  /* 0x0000002938087810 */ /* 0x004fe20007ffe0ff */
[----:B------:R-:W-:Y:S01]  /*1370*/  IMAD.HI.U32 R6, R237, R77, RZ ;  /* 0x0000004ded067227 */ /* 0x000fe200078e00ff */
[----:B------:R2:W-:Y:S01]  /*1380*/  STL [R1+0x42e4], R16 ;  /* 0x0042e41001007387 */ /* 0x0005e20000100800 */
[----:B------:R-:W-:-:S02]  /*1390*/  IABS R90, R12 ;  /* 0x0000000c005a7213 */ /* 0x000fc40000000000 */
[----:B------:R-:W-:Y:S01]  /*13a0*/  IMAD.HI.U32 R5, R237, R81, RZ ;  /* 0x00000051ed057227 */ /* 0x000fe200078e00ff */
[----:B------:R-:W-:Y:S01]  /*13b0*/  IABS R91, R8 ;  /* 0x00000008005b7213 */ /* 0x000fe20000000000 */
[----:B------:R3:W-:Y:S01]  /*13c0*/  STL [R1+0x42e8], R14 ;  /* 0x0042e80e01007387 */ /* 0x0007e20000100800 */
[----:B-1----:R-:W-:Y:S01]  /*13d0*/  IADD3 R17, R56, 0x35, RZ ;  /* 0x0000003538117810 */ /* 0x002fe20007ffe0ff */
[----:B------:R-:W-:Y:S01]  /*13e0*/  IMAD R76, R28, R11, R76 ;  /* 0x0000000b1c4c7224 */ /* 0x000fe200078e024c */
[----:B------:R-:W-:Y:S01]  /*13f0*/  IADD3 R11, -R2, RZ, RZ ;  /* 0x000000ff020b7210 */ /* 0x000fe20007ffe1ff */
[----:B------:R-:W-:Y:S01]  /*1400*/  IMAD R83, R28, R9, R83 ;  /* 0x000000091c537224 */ /* 0x000fe200078e0253 */
[----:B------:R-:W-:Y:S01]  /*1410*/  IADD3 R5, -R5, RZ, RZ ;  /* 0x000000ff05057210 */ /* 0x000fe20007ffe1ff */
[C---:B------:R-:W-:Y:S01]  /*1420*/  IMAD.HI.U32 R9, R237.reuse, R86, RZ ;  /* 0x00000056ed097227 */ /* 0x040fe200078e00ff */
[----:B--2---:R-:W-:Y:S01]  /*1430*/  IADD3 R16, R56, 0x2a, RZ ;  /* 0x0000002a38107810 */ /* 0x004fe20007ffe0ff */
[----:B------:R1:W-:Y:S01]  /*1440*/  STL [R1+0x42ec], R12 ;  /* 0x0042ec0c01007387 */ /* 0x0003e20000100800 */
[----:B------:R-:W-:Y:S01]  /*1450*/  IABS R96, R17 ;  /* 0x0000001100607213 */ /* 0x000fe20000000000 */
[----:B------:R-:W-:Y:S01]  /*1460*/  IMAD R173, R28, R0, R173 ;  /* 0x000000001cad7224 */ /* 0x000fe200078e02ad */
[----:B---3--:R-:W-:Y:S01]  /*1470*/  IADD3 R14, R56, 0x2c, RZ ;  /* 0x0000002c380e7810 */ /* 0x008fe20007ffe0ff */
[----:B------:R-:W-:Y:S01]  /*1480*/  IMAD.MOV R6, RZ, RZ, -R6 ;  /* 0x000000ffff067224 */ /* 0x000fe200078e0a06 */
[----:B------:R2:W-:Y:S01]  /*1490*/  STL [R1+0x42f0], R8 ;  /* 0x0042f00801007387 */ /* 0x0005e20000100800 */
[----:B------:R-:W-:Y:S01]  /*14a0*/  IMAD.HI.U32 R0, R237, R10, RZ ;  /* 0x0000000aed007227 */ /* 0x000fe200078e00ff */
[----:B------:R-:W-:-:S02]  /*14b0*/  IABS R85, R16 ;  /* 0x0000001000557213 */ /* 0x000fc40000000000 */
[----:B------:R3:W-:Y:S01]  /*14c0*/  STL [R1+0x42f4], R16 ;  /* 0x0042f41001007387 */ /* 0x0007e20000100800 */
[----:B------:R-:W-:Y:S01]  /*14d0*/  IMAD.MOV R15, RZ, RZ, -R9 ;  /* 0x000000ffff0f7224 */ /* 0x000fe200078e0a09 */
[----:B-1----:R-:W-:Y:S01]  /*14e0*/  IADD3 R12, R56, 0x2d, RZ ;  /* 0x0000002d380c7810 */ /* 0x002fe20007ffe0ff */
[C---:B------:R-:W-:Y:S01]  /*14f0*/  IMAD R80, R28.reuse, R11, R80 ;  /* 0x0000000b1c507224 */ /* 0x040fe200078e0250 */
[----:B------:R-:W-:Y:S01]  /*1500*/  IABS R158, R14 ;  /* 0x0000000e009e7213 */ /* 0x000fe20000000000 */
[----:B------:R-:W-:Y:S01]  /*1510*/  IMAD R77, R28, R6, R77 ;  /* 0x000000061c4d7224 */ /* 0x000fe200078e024d */
[C---:B--2---:R-:W-:Y:S01]  /*1520*/  IADD3 R8, R56.reuse, 0x2e, RZ ;  /* 0x0000002e38087810 */ /* 0x044fe20007ffe0ff */
[----:B------:R-:W-:Y:S01]  /*1530*/  IMAD.MOV R11, RZ, RZ, -R0 ;  /* 0x000000ffff0b7224 */ /* 0x000fe200078e0a00 */
[----:B------:R-:W-:Y:S01]  /*1540*/  IABS R94, R12 ;  /* 0x0000000c005e7213 */ /* 0x000fe20000000000 */
[----:B------:R-:W-:Y:S01]  /*1550*/  IMAD.HI.U32 R6, R237, R31, RZ ;  /* 0x0000001fed067227 */ /* 0x000fe200078e00ff */
[----:B---3--:R-:W-:-:S02]  /*1560*/  IADD3 R16, R56, 0x2f, RZ ;  /* 0x0000002f38107810 */ /* 0x008fc40007ffe0ff */
[----:B------:R-:W-:Y:S01]  /*1570*/  IABS R95, R8 ;  /* 0x00000008005f7213 */ /* 0x000fe20000000000 */
[C---:B------:R-:W-:Y:S01]  /*1580*/  IMAD R81, R28.reuse, R5, R81 ;  /* 0x000000051c517224 */ /* 0x040fe200078e0251 */
[----:B------:R-:W-:Y:S01]  /*1590*/  IABS R89, R16 ;  /* 0x0000001000597213 */ /* 0x000fe20000000000 */
[----:B------:R-:W-:Y:S01]  /*15a0*/  IMAD R86, R28, R15, R86 ;  /* 0x0000000f1c567224 */ /* 0x000fe200078e0256 */
[C---:B------:R-:W-:Y:S01]  /*15b0*/  IADD3 R15, R56.reuse, 0x2b, RZ ;  /* 0x0000002b380f7810 */ /* 0x040fe20007ffe0ff */
[C---:B------:R-:W-:Y:S01]  /*15c0*/  IMAD.HI.U32 R0, R237.reuse, R87, RZ ;  /* 0x00000057ed007227 */ /* 0x040fe200078e00ff */
[----:B------:R-:W-:Y:S02]  /*15d0*/  IADD3 R20, R56, 0x58, RZ ;  /* 0x0000005838147810 */ /* 0x000fe40007ffe0ff */
[----:B------:R-:W-:Y:S01]  /*15e0*/  IABS R32, R15 ;  /* 0x0000000f00207213 */ /* 0x000fe20000000000 */
[C---:B------:R-:W-:Y:S01]  /*15f0*/  IMAD.HI.U32 R5, R237.reuse, R88, RZ ;  /* 0x00000058ed057227 */ /* 0x040fe200078e00ff */
[----:B------:R-:W-:Y:S01]  /*1600*/  IADD3 R0, -R0, RZ, RZ ;  /* 0x000000ff00007210 */ /* 0x000fe20007ffe1ff */
[----:B------:R1:W-:Y:S01]  /*1610*/  STL [R1+0x42f8], R15 ;  /* 0x0042f80f01007387 */ /* 0x0003e20000100800 */
[----:B------:R-:W-:Y:S01]  /*1620*/  IABS R129, R20 ;  /* 0x0000001400817213 */ /* 0x000fe20000000000 */
[----:B------:R-:W-:Y:S01]  /*1630*/  IMAD R9, R28, R11, R10 ;  /* 0x0000000b1c097224 */ /* 0x000fe200078e020a */
[----:B------:R-:W-:Y:S01]  /*1640*/  IABS R121, R21 ;  /* 0x0000001500797213 */ /* 0x000fe20000000000 */
[----:B------:R-:W-:Y:S01]  /*1650*/  IMAD.MOV R6, RZ, RZ, -R6 ;  /* 0x000000ffff067224 */ /* 0x000fe200078e0a06 */
[----:B------:R2:W-:Y:S01]  /*1660*/  STL [R1+0x42fc], R14 ;  /* 0x0042fc0e01007387 */ /* 0x0005e20000100800 */
[----:B------:R-:W-:Y:S01]  /*1670*/  IMAD.HI.U32 R10, R237, R91, RZ ;  /* 0x0000005bed0a7227 */ /* 0x000fe200078e00ff */
[----:B------:R-:W-:-:S02]  /*1680*/  IADD3 R23, R56, 0xa2, RZ ;  /* 0x000000a238177810 */ /* 0x000fc40007ffe0ff */
[----:B------:R3:W-:Y:S01]  /*1690*/  STL [R1+0x4300], R12 ;  /* 0x0043000c01007387 */ /* 0x0007e20000100800 */
[C---:B------:R-:W-:Y:S01]  /*16a0*/  IMAD.HI.U32 R2, R237.reuse, R78, RZ ;  /* 0x0000004eed027227 */ /* 0x040fe200078e00ff */
[C---:B-1----:R-:W-:Y:S02]  /*16b0*/  IADD3 R15, R56.reuse, 0x30, RZ ;  /* 0x00000030380f7810 */ /* 0x042fe40007ffe0ff */
[----:B------:R1:W-:Y:S01]  /*16c0*/  STL [R1+0x4304], R8 ;  /* 0x0043040801007387 */ /* 0x0003e20000100800 */
[----:B------:R-:W-:Y:S01]  /*16d0*/  IMAD.MOV R5, RZ, RZ, -R5 ;  /* 0x000000ffff057224 */ /* 0x000fe200078e0a05 */
[----:B--2---:R-:W-:Y:S01]  /*16e0*/  IADD3 R14, R56, 0x31, RZ ;  /* 0x00000031380e7810 */ /* 0x004fe20007ffe0ff */
[----:B------:R-:W-:Y:S01]  /*16f0*/  IMAD R31, R28, R6, R31 ;  /* 0x000000061c1f7224 */ /* 0x000fe200078e021f */
[----:B------:R-:W-:Y:S01]  /*1700*/  STL [R1+0x4308], R16 ;  /* 0x0043081001007387 */ /* 0x000fe20000100800 */
[----:B------:R-:W-:Y:S01]  /*1710*/  IMAD.MOV R10, RZ, RZ, -R10 ;  /* 0x000000ffff0a7224 */ /* 0x000fe200078e0a0a */
[C---:B---3--:R-:W-:Y:S01]  /*1720*/  IADD3 R12, R56.reuse, 0x32, RZ ;  /* 0x00000032380c7810 */ /* 0x048fe20007ffe0ff */
[----:B------:R-:W-:Y:S01]  /*1730*/  IMAD.MOV R13, RZ, RZ, -R2 ;  /* 0x000000ffff0d7224 */ /* 0x000fe200078e0a02 */
[----:B------:R-:W-:Y:S01]  /*1740*/  STL [R1+0x430c], R15 ;  /* 0x00430c0f01007387 */ /* 0x000fe20000100800 */
[----:B------:R-:W-:Y:S01]  /*1750*/  IMAD.HI.U32 R6, R237, R90, RZ ;  /* 0x0000005aed067227 */ /* 0x000fe200078e00ff */
[----:B-1----:R-:W-:-:S02]  /*1760*/  IADD3 R8, R56, 0x33, RZ ;  /* 0x0000003338087810 */ /* 0x002fc40007ffe0ff */
[----:B------:R1:W-:Y:S01]  /*1770*/  STL [R1+0x4310], R14 ;  /* 0x0043100e01007387 */ /* 0x0003e20000100800 */
[C---:B------:R-:W-:Y:S01]  /*1780*/  IMAD R88, R28.reuse, R5, R88 ;  /* 0x000000051c587224 */ /* 0x040fe200078e0258 */
[----:B------:R-:W-:Y:S01]  /*1790*/  IABS R98, R14 ;  /* 0x0000000e00627213 */ /* 0x000fe20000000000 */
[C---:B------:R-:W-:Y:S01]  /*17a0*/  IMAD.HI.U32 R5, R237.reuse, R158, RZ ;  /* 0x0000009eed057227 */ /* 0x040fe200078e00ff */
[----:B------:R2:W-:Y:S01]  /*17b0*/  STL [R1+0x4314], R12 ;  /* 0x0043140c01007387 */ /* 0x0005e20000100800 */
[----:B------:R-:W-:Y:S02]  /*17c0*/  IABS R26, R8 ;  /* 0x00000008001a7213 */ /* 0x000fe40000000000 */
[C---:B------:R-:W-:Y:S01]  /*17d0*/  IMAD R87, R28.reuse, R0, R87 ;  /* 0x000000001c577224 */ /* 0x040fe200078e0257 */
[----:B------:R-:W-:Y:S01]  /*17e0*/  IABS R92, R15 ;  /* 0x0000000f005c7213 */ /* 0x000fe20000000000 */
[----:B------:R-:W-:Y:S01]  /*17f0*/  IMAD R91, R28, R10, R91 ;  /* 0x0000000a1c5b7224 */ /* 0x000fe200078e025b */
[----:B-1----:R-:W-:Y:S01]  /*1800*/  IADD3 R14, R56, 0x37, RZ ;  /* 0x00000037380e7810 */ /* 0x002fe20007ffe0ff */
[----:B------:R-:W-:Y:S01]  /*1810*/  IMAD R78, R28, R13, R78 ;  /* 0x0000000d1c4e7224 */ /* 0x000fe200078e024e */
[----:B------:R-:W-:Y:S01]  /*1820*/  IADD3 R13, -R6, RZ, RZ ;  /* 0x000000ff060d7210 */ /* 0x000fe20007ffe1ff */
[C---:B------:R-:W-:Y:S01]  /*1830*/  IMAD.HI.U32 R2, R237.reuse, R84, RZ ;  /* 0x00000054ed027227 */ /* 0x040fe200078e00ff */
[----:B--2---:R-:W-:Y:S01]  /*1840*/  IABS R12, R12 ;  /* 0x0000000c000c7213 */ /* 0x004fe20000000000 */
[----:B------:R1:W-:Y:S01]  /*1850*/  STL [R1+0x4318], R8 ;  /* 0x0043180801007387 */ /* 0x0003e20000100800 */
[C---:B------:R-:W-:Y:S01]  /*1860*/  IADD3 R16, R56.reuse, 0x36, RZ ;  /* 0x0000003638107810 */ /* 0x040fe20007ffe0ff */
[C---:B------:R-:W-:Y:S01]  /*1870*/  IMAD.HI.U32 R0, R237.reuse, R85, RZ ;  /* 0x00000055ed007227 */ /* 0x040fe200078e00ff */
[----:B------:R-:W-:Y:S01]  /*1880*/  IABS R97, R14 ;  /* 0x0000000e00617213 */ /* 0x000fe20000000000 */
[----:B------:R2:W-:Y:S01]  /*1890*/  STL [R1+0x431c], R18 ;  /* 0x00431c1201007387 */ /* 0x0005e20000100800 */
[----:B------:R-:W-:Y:S01]  /*18a0*/  IABS R103, R16 ;  /* 0x0000001000677213 */ /* 0x000fe20000000000 */
[C---:B------:R-:W-:Y:S01]  /*18b0*/  IMAD.HI.U32 R10, R237.reuse, R95, RZ ;  /* 0x0000005fed0a7227 */ /* 0x040fe200078e00ff */
[----:B------:R-:W-:Y:S01]  /*18c0*/  IABS R193, R23 ;  /* 0x0000001700c17213 */ /* 0x000fe20000000000 */
[----:B------:R3:W-:Y:S01]  /*18d0*/  STL [R1+0x4324], R17 ;  /* 0x0043241101007387 */ /* 0x0007e20000100800 */
[----:B------:R-:W-:Y:S01]  /*18e0*/  IADD3 R24, R56, 0xb1, RZ ;  /* 0x000000b138187810 */ /* 0x000fe20007ffe0ff */
[----:B------:R-:W-:Y:S01]  /*18f0*/  IMAD.MOV R5, RZ, RZ, -R5 ;  /* 0x000000ffff057224 */ /* 0x000fe200078e0a05 */
[----:B------:R-:W-:Y:S01]  /*1900*/  IADD3 R10, -R10, RZ, RZ ;  /* 0x000000ff0a0a7210 */ /* 0x000fe20007ffe1ff */
[C---:B------:R-:W-:Y:S01]  /*1910*/  IMAD.HI.U32 R6, R237.reuse, R94, RZ ;  /* 0x0000005eed067227 */ /* 0x040fe200078e00ff */
[C---:B-1----:R-:W-:Y:S01]  /*1920*/  IADD3 R8, R56.reuse, 0x38, RZ ;  /* 0x0000003838087810 */ /* 0x042fe20007ffe0ff */
[----:B------:R1:W-:Y:S01]  /*1930*/  STL [R1+0x4328], R16 ;  /* 0x0043281001007387 */ /* 0x0003e20000100800 */
[C---:B--2---:R-:W-:Y:S01]  /*1940*/  IADD3 R18, R56.reuse, 0x49, RZ ;  /* 0x0000004938127810 */ /* 0x044fe20007ffe0ff */
[----:B------:R-:W-:Y:S01]  /*1950*/  IMAD.MOV R11, RZ, RZ, -R2 ;  /* 0x000000ffff0b7224 */ /* 0x000fe200078e0a02 */
[----:B------:R-:W-:Y:S01]  /*1960*/  IABS R107, R8 ;  /* 0x00000008006b7213 */ /* 0x000fe20000000000 */
[----:B------:R-:W-:Y:S01]  /*1970*/  IMAD.MOV R0, RZ, RZ, -R0 ;  /* 0x000000ffff007224 */ /* 0x000fe200078e0a00 */
[----:B------:R2:W-:Y:S01]  /*1980*/  STL [R1+0x4320], R14 ;  /* 0x0043200e01007387 */ /* 0x0005e20000100800 */
[----:B------:R-:W-:Y:S01]  /*1990*/  IMAD.HI.U32 R2, R237, R32, RZ ;  /* 0x00000020ed027227 */ /* 0x000fe200078e00ff */
[----:B---3--:R-:W-:-:S02]  /*19a0*/  IADD3 R17, R56, 0x3e, RZ ;  /* 0x0000003e38117810 */ /* 0x008fc40007ffe0ff */
[----:B------:R3:W-:Y:S01]  /*19b0*/  STL [R1+0x432c], R8 ;  /* 0x00432c0801007387 */ /* 0x0007e20000100800 */
[----:B------:R-:W-:Y:S01]  /*19c0*/  IMAD R90, R28, R13, R90 ;  /* 0x0000000d1c5a7224 */ /* 0x000fe200078e025a */
[----:B-1----:R-:W-:Y:S01]  /*19d0*/  IADD3 R16, R56, 0x39, RZ ;  /* 0x0000003938107810 */ /* 0x002fe20007ffe0ff */
[----:B------:R-:W-:Y:S01]  /*19e0*/  IMAD R158, R28, R5, R158 ;  /* 0x000000051c9e7224 */ /* 0x000fe200078e029e */
[----:B------:R-:W-:Y:S01]  /*19f0*/  IABS R135, R17 ;  /* 0x0000001100877213 */ /* 0x000fe20000000000 */
[----:B------:R-:W-:Y:S01]  /*1a00*/  IMAD.MOV R13, RZ, RZ, -R6 ;  /* 0x000000ffff0d7224 */ /* 0x000fe200078e0a06 */
[----:B--2---:R-:W-:Y:S01]  /*1a10*/  IADD3 R14, R56, 0x3b, RZ ;  /* 0x0000003b380e7810 */ /* 0x004fe20007ffe0ff */
[----:B------:R-:W-:Y:S01]  /*1a20*/  IMAD.HI.U32 R5, R237, R98, RZ ;  /* 0x00000062ed057227 */ /* 0x000fe200078e00ff */
[----:B------:R1:W-:Y:S01]  /*1a30*/  STL [R1+0x4334], R16 ;  /* 0x0043341001007387 */ /* 0x0003e20000100800 */
[----:B------:R-:W-:Y:S02]  /*1a40*/  IABS R115, R16 ;  /* 0x0000001000737213 */ /* 0x000fe40000000000 */
[----:B------:R-:W-:Y:S01]  /*1a50*/  IMAD R85, R28, R0, R85 ;  /* 0x000000001c557224 */ /* 0x000fe200078e0255 */
[----:B------:R-:W-:Y:S01]  /*1a60*/  IADD3 R5, -R5, RZ, RZ ;  /* 0x000000ff05057210 */ /* 0x000fe20007ffe1ff */
[----:B------:R-:W-:Y:S01]  /*1a70*/  IMAD.HI.U32 R6, R237, R12, RZ ;  /* 0x0000000ced067227 */ /* 0x000fe200078e00ff */
[----:B---3--:R-:W-:-:S02]  /*1a80*/  IADD3 R8, R56, 0x3d, RZ ;  /* 0x0000003d38087810 */ /* 0x008fc40007ffe0ff */
[----:B------:R-:W-:Y:S01]  /*1a90*/  IABS R29, R14 ;  /* 0x0000000e001d7213 */ /* 0x000fe20000000000 */
[----:B------:R-:W-:Y:S01]  /*1aa0*/  IMAD R84, R28, R11, R84 ;  /* 0x0000000b1c547224 */ /* 0x000fe200078e0254 */
[----:B------:R-:W-:Y:S01]  /*1ab0*/  IADD3 R11, -R2, RZ, RZ ;  /* 0x000000ff020b7210 */ /* 0x000fe20007ffe1ff */
[C---:B------:R-:W-:Y:S01]  /*1ac0*/  IMAD.HI.U32 R0, R237.reuse, R89, RZ ;  /* 0x00000059ed007227 */ /* 0x040fe200078e00ff */
[----:B------:R-:W-:Y:S02]  /*1ad0*/  IABS R112, R8 ;  /* 0x0000000800707213 */ /* 0x000fe40000000000 */
[----:B-1----:R-:W-:Y:S01]  /*1ae0*/  IADD3 R16, R56, 0x3f, RZ ;  /* 0x0000003f38107810 */ /* 0x002fe20007ffe0ff */
[C---:B------:R-:W-:Y:S01]  /*1af0*/  IMAD R95, R28.reuse, R10, R95 ;  /* 0x0000000a1c5f7224 */ /* 0x040fe200078e025f */
[----:B------:R-:W-:Y:S01]  /*1b00*/  IABS R110, R18 ;  /* 0x00000012006e7213 */ /* 0x000fe20000000000 */
[----:B------:R-:W-:Y:S01]  /*1b10*/  IMAD R94, R28, R13, R94 ;  /* 0x0000000d1c5e7224 */ /* 0x000fe200078e025e */
[----:B------:R-:W-:Y:S01]  /*1b20*/  IABS R101, R16 ;  /* 0x0000001000657213 */ /* 0x000fe20000000000 */
[----:B------:R-:W-:Y:S01]  /*1b30*/  IMAD.HI.U32 R10, R237, R26, RZ ;  /* 0x0000001aed0a7227 */ /* 0x000fe200078e00ff */
[----:B------:R-:W-:-:S02]  /*1b40*/  IABS R206, R24 ;  /* 0x0000001800ce7213 */ /* 0x000fc40000000000 */
[C---:B------:R-:W-:Y:S01]  /*1b50*/  IADD3 R46, R56.reuse, 0xc5, RZ ;  /* 0x000000c5382e7810 */ /* 0x040fe20007ffe0ff */
[----:B------:R-:W-:Y:S01]  /*1b60*/  IMAD.HI.U32 R2, R237, R92, RZ ;  /* 0x0000005ced027227 */ /* 0x000fe200078e00ff */
[C---:B------:R-:W-:Y:S02]  /*1b70*/  IADD3 R49, R56.reuse, 0xcf, RZ ;  /* 0x000000cf38317810 */ /* 0x040fe40007ffe0ff */
[----:B------:R-:W-:Y:S01]  /*1b80*/  IABS R214, R46 ;  /* 0x0000002e00d67213 */ /* 0x000fe20000000000 */
[----:B------:R-:W-:Y:S01]  /*1b90*/  IMAD.MOV R13, RZ, RZ, -R6 ;  /* 0x000000ffff0d7224 */ /* 0x000fe200078e0a06 */
[----:B------:R-:W-:Y:S01]  /*1ba0*/  IABS R222, R49 ;  /* 0x0000003100de7213 */ /* 0x000fe20000000000 */
[----:B------:R-:W-:Y:S01]  /*1bb0*/  IMAD.MOV R0, RZ, RZ, -R0 ;  /* 0x000000ffff007224 */ /* 0x000fe200078e0a00 */
[----:B------:R-:W-:Y:S01]  /*1bc0*/  IADD3 R53, R56, 0xd4, RZ ;  /* 0x000000d438357810 */ /* 0x000fe20007ffe0ff */
[----:B------:R-:W-:Y:S01]  /*1bd0*/  IMAD R32, R28, R11, R32 ;  /* 0x0000000b1c207224 */ /* 0x000fe200078e0220 */
[----:B------:R-:W-:Y:S01]  /*1be0*/  IADD3 R55, R56, 0xd9, RZ ;  /* 0x000000d938377810 */ /* 0x000fe20007ffe0ff */
[----:B------:R-:W-:-:S02]  /*1bf0*/  IMAD.MOV R15, RZ, RZ, -R10 ;  /* 0x000000ffff0f7224 */ /* 0x000fc400078e0a0a */
[----:B------:R-:W-:Y:S01]  /*1c00*/  IMAD.HI.U32 R6, R237, R97, RZ ;  /* 0x00000061ed067227 */ /* 0x000fe200078e00ff */
[----:B------:R-:W-:-:S03]  /*1c10*/  IABS R239, R55 ;  /* 0x0000003700ef7213 */ /* 0x000fc60000000000 */
[----:B------:R-:W-:Y:S01]  /*1c20*/  IMAD.MOV R11, RZ, RZ, -R2 ;  /* 0x000000ffff0b7224 */ /* 0x000fe200078e0a02 */
[----:B------:R-:W-:Y:S01]  /*1c30*/  IADD3 R6, -R6, RZ, RZ ;  /* 0x000000ff06067210 */ /* 0x000fe20007ffe1ff */
[----:B------:R-:W-:Y:S01]  /*1c40*/  IMAD R10, R28, R13, R12 ;  /* 0x0000000d1c0a7224 */ /* 0x000fe200078e020c */
[----:B------:R-:W-:Y:S01]  /*1c50*/  IADD3 R12, R56, 0x3c, RZ ;  /* 0x0000003c380c7810 */ /* 0x000fe20007ffe0ff */
[C---:B------:R-:W-:Y:S02]  /*1c60*/  IMAD R89, R28.reuse, R0, R89 ;  /* 0x000000001c597224 */ /* 0x040fe400078e0259 */
[----:B------:R-:W-:Y:S01]  /*1c70*/  IMAD R98, R28, R5, R98 ;  /* 0x000000051c627224 */ /* 0x000fe200078e0262 */
[----:B------:R-:W-:Y:S01]  /*1c80*/  IABS R108, R12 ;  /* 0x0000000c006c7213 */ /* 0x000fe20000000000 */
[----:B------:R-:W-:-:S04]  /*1c90*/  IMAD.HI.U32 R0, R237, R93, RZ ;  /* 0x0000005ded007227 */ /* 0x000fc800078e00ff */
[----:B------:R-:W-:Y:S01]  /*1ca0*/  IMAD.HI.U32 R5, R237, R103, RZ ;  /* 0x00000067ed057227 */ /* 0x000fe200078e00ff */
[----:B------:R-:W-:-:S03]  /*1cb0*/  IADD3 R0, -R0, RZ, RZ ;  /* 0x000000ff00007210 */ /* 0x000fc60007ffe1ff */
[----:B------:R-:W-:Y:S01]  /*1cc0*/  IMAD R26, R28, R15, R26 ;  /* 0x0000000f1c1a7224 */ /* 0x000fe200078e021a */
[----:B------:R-:W-:Y:S01]  /*1cd0*/  IADD3 R15, R56, 0x3a, RZ ;  /* 0x0000003a380f7810 */ /* 0x000fe20007ffe0ff */
[C---:B------:R-:W-:Y:S02]  /*1ce0*/  IMAD R92, R28.reuse, R11, R92 ;  /* 0x0000000b1c5c7224 */ /* 0x040fe400078e025c */
[C---:B------:R-:W-:Y:S01]  /*1cf0*/  IMAD.HI.U32 R11, R237.reuse, R107, RZ ;  /* 0x0000006bed0b7227 */ /* 0x040fe200078e00ff */
[----:B------:R-:W-:Y:S01]  /*1d00*/  IABS R104, R15 ;  /* 0x0000000f00687213 */ /* 0x000fe20000000000 */
[----:B------:R-:W-:Y:S02]  /*1d10*/  STL [R1+0x4330], R15 ;  /* 0x0043300f01007387 */ /* 0x000fe40000100800 */
[----:B------:R-:W-:Y:S02]  /*1d20*/  IMAD.MOV R5, RZ, RZ, -R5 ;  /* 0x000000ffff057224 */ /* 0x000fe400078e0a05 */
[----:B------:R-:W-:Y:S01]  /*1d30*/  IMAD.HI.U32 R2, R237, R96, RZ ;  /* 0x00000060ed027227 */ /* 0x000fe200078e00ff */
[----:B------:R1:W-:Y:S03]  /*1d40*/  STL [R1+0x4338], R14 ;  /* 0x0043380e01007387 */ /* 0x0003e60000100800 */
[----:B------:R-:W-:Y:S01]  /*1d50*/  IMAD.MOV R11, RZ, RZ, -R11 ;  /* 0x000000ffff0b7224 */ /* 0x000fe200078e0a0b */
[----:B------:R2:W-:Y:S01]  /*1d60*/  STL [R1+0x433c], R12 ;  /* 0x00433c0c01007387 */ /* 0x0005e20000100800 */
[----:B------:R-:W-:-:S02]  /*1d70*/  IMAD R97, R28, R6, R97 ;  /* 0x000000061c617224 */ /* 0x000fc400078e0261 */
[----:B------:R-:W-:Y:S01]  /*1d80*/  IMAD R103, R28, R5, R103 ;  /* 0x000000051c677224 */ /* 0x000fe200078e0267 */
[----:B------:R3:W-:Y:S01]  /*1d90*/  STL [R1+0x4344], R8 ;  /* 0x0043440801007387 */ /* 0x0007e20000100800 */
[C---:B------:R-:W-:Y:S01]  /*1da0*/  IMAD.HI.U32 R6, R237.reuse, R108, RZ ;  /* 0x0000006ced067227 */ /* 0x040fe200078e00ff */
[C---:B-1----:R-:W-:Y:S02]  /*1db0*/  IADD3 R14, R56.reuse, 0x40, RZ ;  /* 0x00000040380e7810 */ /* 0x042fe40007ffe0ff */
[----:B------:R-:W-:Y:S01]  /*1dc0*/  STL [R1+0x4340], R17 ;  /* 0x0043401101007387 */ /* 0x000fe20000100800 */
[C---:B------:R-:W-:Y:S01]  /*1dd0*/  IMAD.HI.U32 R5, R237.reuse, R29, RZ ;  /* 0x0000001ded057227 */ /* 0x040fe200078e00ff */
[C---:B--2---:R-:W-:Y:S02]  /*1de0*/  IADD3 R12, R56.reuse, 0x41, RZ ;  /* 0x00000041380c7810 */ /* 0x044fe40007ffe0ff */
[----:B------:R-:W-:Y:S01]  /*1df0*/  IABS R102, R14 ;  /* 0x0000000e00667213 */ /* 0x000fe20000000000 */
[----:B------:R-:W-:Y:S01]  /*1e00*/  IMAD.MOV R13, RZ, RZ, -R2 ;  /* 0x000000ffff0d7224 */ /* 0x000fe200078e0a02 */
[----:B---3--:R-:W-:Y:S01]  /*1e10*/  IADD3 R8, R56, 0x42, RZ ;  /* 0x0000004238087810 */ /* 0x008fe20007ffe0ff */
[C---:B------:R-:W-:Y:S01]  /*1e20*/  IMAD R93, R28.reuse, R0, R93 ;  /* 0x000000001c5d7224 */ /* 0x040fe200078e025d */
[----:B------:R1:W-:Y:S01]  /*1e30*/  STL [R1+0x4348], R16 ;  /* 0x0043481001007387 */ /* 0x0003e20000100800 */
[----:B------:R-:W-:Y:S01]  /*1e40*/  IMAD R107, R28, R11, R107 ;  /* 0x0000000b1c6b7224 */ /* 0x000fe200078e026b */
[----:B------:R-:W-:Y:S01]  /*1e50*/  IABS R111, R12 ;  /* 0x0000000c006f7213 */ /* 0x000fe20000000000 */
[----:B------:R-:W-:Y:S01]  /*1e60*/  IMAD.HI.U32 R0, R237, R115, RZ ;  /* 0x00000073ed007227 */ /* 0x000fe200078e00ff */
[----:B------:R2:W-:Y:S01]  /*1e70*/  STL [R1+0x434c], R14 ;  /* 0x00434c0e01007387 */ /* 0x0005e20000100800 */
[----:B------:R-:W-:-:S02]  /*1e80*/  IABS R194, R8 ;  /* 0x0000000800c27213 */ /* 0x000fc40000000000 */
[C---:B------:R-:W-:Y:S01]  /*1e90*/  IMAD.HI.U32 R2, R237.reuse, R104, RZ ;  /* 0x00000068ed027227 */ /* 0x040fe200078e00ff */
[----:B------:R3:W-:Y:S01]  /*1ea0*/  STL [R1+0x4354], R12 ;  /* 0x0043540c01007387 */ /* 0x0007e20000100800 */
[C---:B-1----:R-:W-:Y:S02]  /*1eb0*/  IADD3 R16, R56.reuse, 0x4a, RZ ;  /* 0x0000004a38107810 */ /* 0x042fe40007ffe0ff */
[----:B------:R-:W-:Y:S01]  /*1ec0*/  IMAD.HI.U32 R11, R237, R112, RZ ;  /* 0x00000070ed0b7227 */ /* 0x000fe200078e00ff */
[----:B------:R1:W-:Y:S01]  /*1ed0*/  STL [R1+0x4350], R8 ;  /* 0x0043500801007387 */ /* 0x0003e20000100800 */
[C---:B--2---:R-:W-:Y:S02]  /*1ee0*/  IADD3 R14, R56.reuse, 0x45, RZ ;  /* 0x00000045380e7810 */ /* 0x044fe40007ffe0ff */
[----:B------:R-:W-:Y:S01]  /*1ef0*/  IMAD.MOV R15, RZ, RZ, -R6 ;  /* 0x000000ffff0f7224 */ /* 0x000fe200078e0a06 */
[----:B------:R-:W-:Y:S01]  /*1f00*/  IADD3 R11, -R11, RZ, RZ ;  /* 0x000000ff0b0b7210 */ /* 0x000fe20007ffe1ff */
[----:B------:R-:W-:Y:S01]  /*1f10*/  IMAD.MOV R5, RZ, RZ, -R5 ;  /* 0x000000ffff057224 */ /* 0x000fe200078e0a05 */
[----:B---3--:R-:W-:Y:S01]  /*1f20*/  IADD3 R12, R56, 0x44, RZ ;  /* 0x00000044380c7810 */ /* 0x008fe20007ffe0ff */
[----:B------:R-:W-:Y:S01]  /*1f30*/  IMAD R96, R28, R13, R96 ;  /* 0x0000000d1c607224 */ /* 0x000fe200078e0260 */
[----:B------:R-:W-:Y:S01]  /*1f40*/  IADD3 R13, -R2, RZ, RZ ;  /* 0x000000ff020d7210 */ /* 0x000fe20007ffe1ff */
[----:B------:R-:W-:Y:S01]  /*1f50*/  IMAD.MOV R0, RZ, RZ, -R0 ;  /* 0x000000ffff007224 */ /* 0x000fe200078e0a00 */
[----:B-1----:R-:W-:Y:S01]  /*1f60*/  IADD3 R8, R56, 0x47, RZ ;  /* 0x0000004738087810 */ /* 0x002fe20007ffe0ff */
[----:B------:R-:W-:Y:S01]  /*1f70*/  IMAD R108, R28, R15, R108 ;  /* 0x0000000f1c6c7224 */ /* 0x000fe200078e026c */
[----:B------:R-:W-:Y:S01]  /*1f80*/  IADD3 R15, R56, 0x43, RZ ;  /* 0x00000043380f7810 */ /* 0x000fe20007ffe0ff */
[C---:B------:R-:W-:Y:S01]  /*1f90*/  IMAD R29, R28.reuse, R5, R29 ;  /* 0x000000051c1d7224 */ /* 0x040fe200078e021d */
[----:B------:R-:W-:Y:S01]  /*1fa0*/  IABS R105, R14 ;  /* 0x0000000e00697213 */ /* 0x000fe20000000000 */
[----:B------:R-:W-:Y:S01]  /*1fb0*/  IMAD.HI.U32 R5, R237, R102, RZ ;  /* 0x00000066ed057227 */ /* 0x000fe200078e00ff */
[----:B------:R-:W-:Y:S01]  /*1fc0*/  IABS R35, R15 ;  /* 0x0000000f00237213 */ /* 0x000fe20000000000 */
[----:B------:R-:W-:Y:S01]  /*1fd0*/  STL [R1+0x4358], R15 ;  /* 0x0043580f01007387 */ /* 0x000fe20000100800 */
[----:B------:R-:W-:Y:S01]  /*1fe0*/  IABS R116, R8 ;  /* 0x0000000800747213 */ /* 0x000fe20000000000 */
[----:B------:R-:W-:Y:S01]  /*1ff0*/  IMAD R115, R28, R0, R115 ;  /* 0x000000001c737224 */ /* 0x000fe200078e0273 */
[----:B------:R-:W-:Y:S01]  /*2000*/  IADD3 R5, -R5, RZ, RZ ;  /* 0x000000ff05057210 */ /* 0x000fe20007ffe1ff */
[----:B------:R-:W-:Y:S01]  /*2010*/  IMAD.HI.U32 R0, R237, R135, RZ ;  /* 0x00000087ed007227 */ /* 0x000fe200078e00ff */
[----:B------:R1:W-:Y:S01]  /*2020*/  STL [R1+0x435c], R12 ;  /* 0x00435c0c01007387 */ /* 0x0003e20000100800 */
[----:B------:R-:W-:-:S02]  /*2030*/  IABS R36, R16 ;  /* 0x0000001000247213 */ /* 0x000fc40000000000 */
[C---:B------:R-:W-:Y:S01]  /*2040*/  IMAD.HI.U32 R2, R237.reuse, R101, RZ ;  /* 0x00000065ed027227 */ /* 0x040fe200078e00ff */
[----:B------:R2:W-:Y:S03]  /*2050*/  STL [R1+0x4364], R14 ;  /* 0x0043640e01007387 */ /* 0x0005e60000100800 */
[----:B------:R-:W-:Y:S01]  /*2060*/  IMAD R104, R28, R13, R104 ;  /* 0x0000000d1c687224 */ /* 0x000fe200078e0268 */
[----:B------:R-:W-:Y:S01]  /*2070*/  IADD3 R13, R56, 0x46, RZ ;  /* 0x00000046380d7810 */ /* 0x000fe20007ffe0ff */
[----:B------:R-:W-:Y:S01]  /*2080*/  IMAD R112, R28, R11, R112 ;  /* 0x0000000b1c707224 */ /* 0x000fe200078e0270 */
[----:B-1----:R-:W-:Y:S01]  /*2090*/  IABS R12, R12 ;  /* 0x0000000c000c7213 */ /* 0x002fe20000000000 */
[C---:B------:R-:W-:Y:S01]  /*20a0*/  IMAD.HI.U32 R6, R237.reuse, R111, RZ ;  /* 0x0000006fed067227 */ /* 0x040fe200078e00ff */
[----:B------:R-:W-:Y:S01]  /*20b0*/  IABS R106, R13 ;  /* 0x0000000d006a7213 */ /* 0x000fe20000000000 */
[----:B------:R-:W-:Y:S01]  /*20c0*/  STL [R1+0x4360], R13 ;  /* 0x0043600d01007387 */ /* 0x000fe20000100800 */
[----:B--2---:R-:W-:Y:S01]  /*20d0*/  IADD3 R14, R56, 0x4b, RZ ;  /* 0x0000004b380e7810 */ /* 0x004fe20007ffe0ff */
[----:B------:R-:W-:-:S02]  /*20e0*/  IMAD.HI.U32 R11, R237, R194, RZ ;  /* 0x000000c2ed0b7227 */ /* 0x000fc400078e00ff */
[----:B------:R1:W-:Y:S01]  /*20f0*/  STL [R1+0x4368], R8 ;  /* 0x0043680801007387 */ /* 0x0003e20000100800 */
[----:B------:R-:W-:Y:S01]  /*2100*/  IABS R123, R14 ;  /* 0x0000000e007b7213 */ /* 0x000fe20000000000 */
[----:B------:R-:W-:Y:S02]  /*2110*/  IMAD.MOV R0, RZ, RZ, -R0 ;  /* 0x000000ffff007224 */ /* 0x000fe400078e0a00 */
[----:B------:R-:W-:Y:S01]  /*2120*/  IMAD.MOV R2, RZ, RZ, -R2 ;  /* 0x000000ffff027224 */ /* 0x000fe200078e0a02 */
[----:B------:R-:W-:Y:S01]  /*2130*/  STL [R1+0x436c], R19 ;  /* 0x00436c1301007387 */ /* 0x000fe20000100800 */
[----:B------:R-:W-:Y:S02]  /*2140*/  IMAD.MOV R6, RZ, RZ, -R6 ;  /* 0x000000ffff067224 */ /* 0x000fe400078e0a06 */
[----:B------:R-:W-:Y:S01]  /*2150*/  IMAD.MOV R11, RZ, RZ, -R11 ;  /* 0x000000ffff0b7224 */ /* 0x000fe200078e0a0b */
[----:B------:R2:W-:Y:S01]  /*2160*/  STL [R1+0x4374], R18 ;  /* 0x0043741201007387 */ /* 0x0005e20000100800 */
[----:B------:R-:W-:Y:S01]  /*2170*/  IMAD R135, R28, R0, R135 ;  /* 0x000000001c877224 */ /* 0x000fe200078e0287 */
[----:B-1----:R-:W-:Y:S01]  /*2180*/  IADD3 R8, R56, 0x4c, RZ ;  /* 0x0000004c38087810 */ /* 0x002fe20007ffe0ff */
[C---:B------:R-:W-:Y:S01]  /*2190*/  IMAD R101, R28.reuse, R2, R101 ;  /* 0x000000021c657224 */ /* 0x040fe200078e0265 */
[----:B------:R1:W-:Y:S01]  /*21a0*/  STL [R1+0x4370], R16 ;  /* 0x0043701001007387 */ /* 0x0003e20000100800 */
[----:B------:R-:W-:Y:S01]  /*21b0*/  IMAD R102, R28, R5, R102 ;  /* 0x000000051c667224 */ /* 0x000fe200078e0266 */
[----:B------:R-:W-:Y:S01]  /*21c0*/  IABS R120, R8 ;  /* 0x0000000800787213 */ /* 0x000fe20000000000 */
[----:B------:R-:W-:Y:S01]  /*21d0*/  IMAD.HI.U32 R0, R237, R35, RZ ;  /* 0x00000023ed007227 */ /* 0x000fe200078e00ff */
[----:B------:R3:W-:Y:S01]  /*21e0*/  STL [R1+0x4378], R14 ;  /* 0x0043780e01007387 */ /* 0x0007e20000100800 */
[----:B--2---:R-:W-:-:S02]  /*21f0*/  IADD3 R18, R56, 0x4d, RZ ;  /* 0x0000004d38127810 */ /* 0x004fc40007ffe0ff */
[C---:B------:R-:W-:Y:S01]  /*2200*/  IMAD.HI.U32 R2, R237.reuse, R12, RZ ;  /* 0x0000000ced027227 */ /* 0x040fe200078e00ff */
[----:B------:R-:W-:Y:S01]  /*2210*/  IADD3 R0, -R0, RZ, RZ ;  /* 0x000000ff00007210 */ /* 0x000fe20007ffe1ff */
[----:B------:R2:W-:Y:S01]  /*2220*/  STL [R1+0x437c], R8 ;  /* 0x00437c0801007387 */ /* 0x0005e20000100800 */
[C---:B-1----:R-:W-:Y:S01]  /*2230*/  IADD3 R16, R56.reuse, 0x4f, RZ ;  /* 0x0000004f38107810 */ /* 0x042fe20007ffe0ff */
[C---:B------:R-:W-:Y:S01]  /*2240*/  IMAD.HI.U32 R5, R237.reuse, R105, RZ ;  /* 0x00000069ed057227 */ /* 0x040fe200078e00ff */
[----:B------:R-:W-:Y:S01]  /*2250*/  IABS R113, R18 ;  /* 0x0000001200717213 */ /* 0x000fe20000000000 */
[----:B------:R1:W-:Y:S01]  /*2260*/  STL [R1+0x4384], R18 ;  /* 0x0043841201007387 */ /* 0x0003e20000100800 */
[----:B---3--:R-:W-:Y:S01]  /*2270*/  IADD3 R14, R56, 0x50, RZ ;  /* 0x00000050380e7810 */ /* 0x008fe20007ffe0ff */
[C---:B------:R-:W-:Y:S01]  /*2280*/  IMAD R111, R28.reuse, R6, R111 ;  /* 0x000000061c6f7224 */ /* 0x040fe200078e026f */
[----:B------:R-:W-:Y:S01]  /*2290*/  IABS R122, R16 ;  /* 0x00000010007a7213 */ /* 0x000fe20000000000 */
[----:B------:R-:W-:Y:S01]  /*22a0*/  IMAD R194, R28, R11, R194 ;  /* 0x0000000b1cc27224 */ /* 0x000fe200078e02c2 */
[----:B------:R-:W-:Y:S01]  /*22b0*/  IABS R171, R14 ;  /* 0x0000000e00ab7213 */ /* 0x000fe20000000000 */
[----:B------:R-:W-:Y:S01]  /*22c0*/  IMAD.HI.U32 R6, R237, R106, RZ ;  /* 0x0000006aed067227 */ /* 0x000fe200078e00ff */
[----:B--2---:R-:W-:-:S03]  /*22d0*/  IADD3 R8, R56, 0x51, RZ ;  /* 0x0000005138087810 */ /* 0x004fc60007ffe0ff */
[----:B------:R-:W-:Y:S01]  /*22e0*/  IMAD.HI.U32 R11, R237, R116, RZ ;  /* 0x00000074ed0b7227 */ /* 0x000fe200078e00ff */
[----:B------:R-:W-:Y:S02]  /*22f0*/  IADD3 R15, -R6, RZ, RZ ;  /* 0x000000ff060f7210 */ /* 0x000fe40007ffe1ff */
[----:B------:R-:W-:Y:S01]  /*2300*/  IABS R117, R8 ;  /* 0x0000000800757213 */ /* 0x000fe20000000000 */
[----:B------:R-:W-:Y:S01]  /*2310*/  IMAD.MOV R13, RZ, RZ, -R2 ;  /* 0x000000ffff0d7224 */ /* 0x000fe200078e0a02 */
[----:B-1----:R-:W-:Y:S01]  /*2320*/  IADD3 R18, R56, 0x59, RZ ;  /* 0x0000005938127810 */ /* 0x002fe20007ffe0ff */
[----:B------:R-:W-:Y:S02]  /*2330*/  IMAD.MOV R5, RZ, RZ, -R5 ;  /* 0x000000ffff057224 */ /* 0x000fe400078e0a05 */
[----:B------:R-:W-:Y:S01]  /*2340*/  IMAD.MOV R17, RZ, RZ, -R11 ;  /* 0x000000ffff117224 */ /* 0x000fe200078e0a0b */
[----:B------:R-:W-:Y:S01]  /*2350*/  IABS R130, R18 ;  /* 0x0000001200827213 */ /* 0x000fe20000000000 */
[----:B------:R-:W-:-:S02]  /*2360*/  IMAD R11, R28, R13, R12 ;  /* 0x0000000d1c0b7224 */ /* 0x000fc400078e020c */
[----:B------:R-:W-:Y:S02]  /*2370*/  IMAD R105, R28, R5, R105 ;  /* 0x000000051c697224 */ /* 0x000fe400078e0269 */
[----:B------:R-:W-:-:S04]  /*2380*/  IMAD.HI.U32 R5, R237, R36, RZ ;  /* 0x00000024ed057227 */ /* 0x000fc800078e00ff */
[----:B------:R-:W-:-:S04]  /*2390*/  IMAD.HI.U32 R12, R237, R120, RZ ;  /* 0x00000078ed0c7227 */ /* 0x000fc800078e00ff */
[----:B------:R-:W-:Y:S02]  /*23a0*/  IMAD R35, R28, R0, R35 ;  /* 0x000000001c237224 */ /* 0x000fe400078e0223 */
[----:B------:R-:W-:-:S04]  /*23b0*/  IMAD.HI.U32 R0, R237, R109, RZ ;  /* 0x0000006ded007227 */ /* 0x000fc800078e00ff */
[----:B------:R-:W-:Y:S01]  /*23c0*/  IMAD R106, R28, R15, R106 ;  /* 0x0000000f1c6a7224 */ /* 0x000fe200078e026a */
[----:B------:R-:W-:Y:S01]  /*23d0*/  IADD3 R15, -R12, RZ, RZ ;  /* 0x000000ff0c0f7210 */ /* 0x000fe20007ffe1ff */
[----:B------:R-:W-:Y:S01]  /*23e0*/  IMAD R116, R28, R17, R116 ;  /* 0x000000111c747224 */ /* 0x000fe200078e0274 */
[----:B------:R-:W-:Y:S01]  /*23f0*/  IADD3 R17, R56, 0x4e, RZ ;  /* 0x0000004e38117810 */ /* 0x000fe20007ffe0ff */
[----:B------:R-:W-:-:S03]  /*2400*/  IMAD.HI.U32 R6, R237, R123, RZ ;  /* 0x0000007bed067227 */ /* 0x000fc600078e00ff */
[----:B------:R-:W-:Y:S01]  /*2410*/  IABS R114, R17 ;  /* 0x0000001100727213 */ /* 0x000fe20000000000 */
[----:B------:R-:W-:Y:S01]  /*2420*/  IMAD.MOV R5, RZ, RZ, -R5 ;  /* 0x000000ffff057224 */ /* 0x000fe200078e0a05 */
[----:B------:R1:W-:Y:S01]  /*2430*/  STL [R1+0x4380], R17 ;  /* 0x0043801101007387 */ /* 0x0003e20000100800 */
[----:B------:R-:W-:Y:S02]  /*2440*/  IMAD.MOV R0, RZ, RZ, -R0 ;  /* 0x000000ffff007224 */ /* 0x000fe400078e0a00 */
[----:B------:R-:W-:Y:S01]  /*2450*/  IMAD.MOV R6, RZ, RZ, -R6 ;  /* 0x000000ffff067224 */ /* 0x000fe200078e0a06 */
[----:B------:R2:W-:Y:S01]  /*2460*/  STL [R1+0x4388], R16 ;  /* 0x0043881001007387 */ /* 0x0005e20000100800 */
[----:B------:R-:W-:Y:S02]  /*2470*/  IMAD R36, R28, R5, R36 ;  /* 0x000000051c247224 */ /* 0x000fe400078e0224 */
[----:B------:R-:W-:Y:S01]  /*2480*/  IMAD.HI.U32 R2, R237, R110, RZ ;  /* 0x0000006eed027227 */ /* 0x000fe200078e00ff */
[----:B------:R3:W-:Y:S01]  /*2490*/  STL [R1+0x438c], R14 ;  /* 0x00438c0e01007387 */ /* 0x0007e20000100800 */
[----:B-1----:R-:W-:-:S02]  /*24a0*/  IADD3 R17, R56, 0x52, RZ ;  /* 0x0000005238117810 */ /* 0x002fc40007ffe0ff */
[----:B------:R-:W-:Y:S01]  /*24b0*/  IMAD.HI.U32 R5, R237, R122, RZ ;  /* 0x0000007aed057227 */ /* 0x000fe200078e00ff */
[----:B------:R-:W-:Y:S01]  /*24c0*/  IADD3 R13, -R2, RZ, RZ ;  /* 0x000000ff020d7210 */ /* 0x000fe20007ffe1ff */
[----:B------:R1:W-:Y:S01]  /*24d0*/  STL [R1+0x4394], R8 ;  /* 0x0043940801007387 */ /* 0x0003e20000100800 */
[----:B--2---:R-:W-:Y:S01]  /*24e0*/  IADD3 R16, R56, 0x53, RZ ;  /* 0x0000005338107810 */ /* 0x004fe20007ffe0ff */
[C---:B------:R-:W-:Y:S01]  /*24f0*/  IMAD R109, R28.reuse, R0, R109 ;  /* 0x000000001c6d7224 */ /* 0x040fe200078e026d */
[----:B------:R-:W-:Y:S01]  /*2500*/  IADD3 R5, -R5, RZ, RZ ;  /* 0x000000ff05057210 */ /* 0x000fe20007ffe1ff */
[----:B------:R-:W-:Y:S01]  /*2510*/  IMAD R120, R28, R15, R120 ;  /* 0x0000000f1c787224 */ /* 0x000fe200078e0278 */
[C---:B------:R-:W-:Y:S01]  /*2520*/  IADD3 R15, R56.reuse, 0x54, RZ ;  /* 0x00000054380f7810 */ /* 0x040fe20007ffe0ff */
[C---:B------:R-:W-:Y:S01]  /*2530*/  IMAD.HI.U32 R0, R237.reuse, R113, RZ ;  /* 0x00000071ed007227 */ /* 0x040fe200078e00ff */
[----:B---3--:R-:W-:Y:S01]  /*2540*/  IADD3 R14, R56, 0x55, RZ ;  /* 0x00000055380e7810 */ /* 0x008fe20007ffe0ff */
[----:B------:R-:W-:Y:S01]  /*2550*/  STL [R1+0x4390], R17 ;  /* 0x0043901101007387 */ /* 0x000fe20000100800 */
[----:B------:R-:W-:Y:S01]  /*2560*/  IABS R118, R17 ;  /* 0x0000001100767213 */ /* 0x000fe20000000000 */
[----:B------:R-:W-:Y:S01]  /*2570*/  IMAD R123, R28, R6, R123 ;  /* 0x000000061c7b7224 */ /* 0x000fe200078e027b */
[----:B------:R-:W-:Y:S01]  /*2580*/  IABS R125, R15 ;  /* 0x0000000f007d7213 */ /* 0x000fe20000000000 */
[C---:B------:R-:W-:Y:S01]  /*2590*/  IMAD.HI.U32 R6, R237.reuse, R171, RZ ;  /* 0x000000abed067227 */ /* 0x040fe200078e00ff */
[C---:B-1----:R-:W-:Y:S01]  /*25a0*/  IADD3 R8, R56.reuse, 0x56, RZ ;  /* 0x0000005638087810 */ /* 0x042fe20007ffe0ff */
[----:B------:R1:W-:Y:S01]  /*25b0*/  STL [R1+0x4398], R16 ;  /* 0x0043981001007387 */ /* 0x0003e20000100800 */
[----:B------:R-:W-:Y:S01]  /*25c0*/  IABS R126, R14 ;  /* 0x0000000e007e7213 */ /* 0x000fe20000000000 */
[----:B------:R-:W-:Y:S01]  /*25d0*/  IMAD.MOV R0, RZ, RZ, -R0 ;  /* 0x000000ffff007224 */ /* 0x000fe200078e0a00 */
[----:B------:R-:W-:Y:S01]  /*25e0*/  IABS R30, R16 ;  /* 0x00000010001e7213 */ /* 0x000fe20000000000 */
[C---:B------:R-:W-:Y:S01]  /*25f0*/  IMAD.HI.U32 R2, R237.reuse, R114, RZ ;  /* 0x00000072ed027227 */ /* 0x040fe200078e00ff */
[----:B------:R-:W-:Y:S03]  /*2600*/  STL [R1+0x439c], R15 ;  /* 0x00439c0f01007387 */ /* 0x000fe60000100800 */
[----:B------:R-:W-:Y:S01]  /*2610*/  IMAD.HI.U32 R12, R237, R117, RZ ;  /* 0x00000075ed0c7227 */ /* 0x000fe200078e00ff */
[----:B------:R2:W-:Y:S01]  /*2620*/  STL [R1+0x43a4], R14 ;  /* 0x0043a40e01007387 */ /* 0x0005e20000100800 */
[----:B-1----:R-:W-:-:S02]  /*2630*/  IADD3 R16, R56, 0x5a, RZ ;  /* 0x0000005a38107810 */ /* 0x002fc40007ffe0ff */
[----:B------:R-:W-:Y:S01]  /*2640*/  IMAD.MOV R6, RZ, RZ, -R6 ;  /* 0x000000ffff067224 */ /* 0x000fe200078e0a06 */
[----:B------:R1:W-:Y:S01]  /*2650*/  STL [R1+0x43a0], R8 ;  /* 0x0043a00801007387 */ /* 0x0003e20000100800 */
[C---:B------:R-:W-:Y:S01]  /*2660*/  IMAD R110, R28.reuse, R13, R110 ;  /* 0x0000000d1c6e7224 */ /* 0x040fe200078e026e */
[----:B------:R-:W-:Y:S01]  /*2670*/  IABS R124, R16 ;  /* 0x00000010007c7213 */ /* 0x000fe20000000000 */
[C---:B------:R-:W-:Y:S01]  /*2680*/  IMAD R113, R28.reuse, R0, R113 ;  /* 0x000000001c717224 */ /* 0x040fe200078e0271 */
[----:B------:R-:W-:Y:S01]  /*2690*/  STL [R1+0x43a8], R21 ;  /* 0x0043a81501007387 */ /* 0x000fe20000100800 */
[----:B------:R-:W-:Y:S01]  /*26a0*/  IMAD R122, R28, R5, R122 ;  /* 0x000000051c7a7224 */ /* 0x000fe200078e027a */
[----:B--2---:R-:W-:Y:S01]  /*26b0*/  IABS R14, R8 ;  /* 0x00000008000e7213 */ /* 0x004fe20000000000 */
[----:B------:R-:W-:Y:S01]  /*26c0*/  IMAD.MOV R13, RZ, RZ, -R2 ;  /* 0x000000ffff0d7224 */ /* 0x000fe200078e0a02 */
[----:B------:R2:W-:Y:S01]  /*26d0*/  STL [R1+0x43ac], R20 ;  /* 0x0043ac1401007387 */ /* 0x0005e20000100800 */
[----:B------:R-:W-:Y:S01]  /*26e0*/  IMAD.HI.U32 R0, R237, R118, RZ ;  /* 0x00000076ed007227 */ /* 0x000fe200078e00ff */
[----:B-1----:R-:W-:-:S02]  /*26f0*/  IADD3 R8, R56, 0x5b, RZ ;  /* 0x0000005b38087810 */ /* 0x002fc40007ffe0ff */
[----:B------:R1:W-:Y:S01]  /*2700*/  STL [R1+0x43b4], R18 ;  /* 0x0043b41201007387 */ /* 0x0003e20000100800 */
[C---:B------:R-:W-:Y:S01]  /*2710*/  IMAD.HI.U32 R5, R237.reuse, R125, RZ ;  /* 0x0000007ded057227 */ /* 0x040fe200078e00ff */
[----:B------:R-:W-:Y:S02]  /*2720*/  IABS R33, R8 ;  /* 0x0000000800217213 */ /* 0x000fe40000000000 */
[----:B------:R3:W-:Y:S01]  /*2730*/  STL [R1+0x43b0], R16 ;  /* 0x0043b01001007387 */ /* 0x0007e20000100800 */
[----:B------:R-:W-:Y:S01]  /*2740*/  IMAD.MOV R12, RZ, RZ, -R12 ;  /* 0x000000ffff0c7224 */ /* 0x000fe200078e0a0c */
[----:B--2---:R-:W-:Y:S01]  /*2750*/  IADD3 R20, R56, 0x6b, RZ ;  /* 0x0000006b38147810 */ /* 0x004fe20007ffe0ff */
[----:B------:R-:W-:Y:S01]  /*2760*/  IMAD R171, R28, R6, R171 ;  /* 0x000000061cab7224 */ /* 0x000fe200078e02ab */
[----:B------:R2:W-:Y:S01]  /*2770*/  STL [R1+0x43b8], R8 ;  /* 0x0043b80801007387 */ /* 0x0005e20000100800 */
[----:B------:R-:W-:Y:S01]  /*2780*/  IMAD.HI.U32 R6, R237, R126, RZ ;  /* 0x0000007eed067227 */ /* 0x000fe200078e00ff */
[----:B-1----:R-:W-:-:S02]  /*2790*/  IADD3 R18, R56, 0x5c, RZ ;  /* 0x0000005c38127810 */ /* 0x002fc40007ffe0ff */
[----:B------:R-:W-:Y:S01]  /*27a0*/  IABS R40, R20 ;  /* 0x0000001400287213 */ /* 0x000fe20000000000 */
[----:B------:R-:W-:Y:S01]  /*27b0*/  IMAD R114, R28, R13, R114 ;  /* 0x0000000d1c727224 */ /* 0x000fe200078e0272 */
[----:B------:R-:W-:Y:S01]  /*27c0*/  IADD3 R13, -R0, RZ, RZ ;  /* 0x000000ff000d7210 */ /* 0x000fe20007ffe1ff */
[----:B------:R-:W-:Y:S01]  /*27d0*/  IMAD.MOV R5, RZ, RZ, -R5 ;  /* 0x000000ffff057224 */ /* 0x000fe200078e0a05 */
[----:B------:R-:W-:Y:S01]  /*27e0*/  IADD3 R17, -R6, RZ, RZ ;  /* 0x000000ff06117210 */ /* 0x000fe20007ffe1ff */
[----:B------:R-:W-:Y:S01]  /*27f0*/  IMAD R117, R28, R12, R117 ;  /* 0x0000000c1c757224 */ /* 0x000fe200078e0275 */
[C---:B---3--:R-:W-:Y:S01]  /*2800*/  IADD3 R16, R56.reuse, 0x5e, RZ ;  /* 0x0000005e38107810 */ /* 0x048fe20007ffe0ff */
[C---:B------:R-:W-:Y:S01]  /*2810*/  IMAD.HI.U32 R2, R237.reuse, R30, RZ ;  /* 0x0000001eed027227 */ /* 0x040fe200078e00ff */
[----:B--2---:R-:W-:Y:S01]  /*2820*/  IADD3 R8, R56, 0x60, RZ ;  /* 0x0000006038087810 */ /* 0x004fe20007ffe0ff */
[----:B------:R1:W-:Y:S01]  /*2830*/  STL [R1+0x43bc], R18 ;  /* 0x0043bc1201007387 */ /* 0x0003e20000100800 */
[----:B------:R-:W-:Y:S01]  /*2840*/  IABS R134, R16 ;  /* 0x0000001000867213 */ /* 0x000fe20000000000 */
[----:B------:R-:W-:Y:S01]  /*2850*/  IMAD.HI.U32 R12, R237, R14, RZ ;  /* 0x0000000eed0c7227 */ /* 0x000fe200078e00ff */
[----:B------:R-:W-:-:S02]  /*2860*/  IABS R133, R18 ;  /* 0x0000001200857213 */ /* 0x000fc40000000000 */
[----:B------:R-:W-:Y:S01]  /*2870*/  IABS R128, R8 ;  /* 0x0000000800807213 */ /* 0x000fe20000000000 */
[----:B------:R-:W-:Y:S02]  /*2880*/  IMAD R125, R28, R5, R125 ;  /* 0x000000051c7d7224 */ /* 0x000fe400078e027d */
[----:B------:R-:W-:Y:S01]  /*2890*/  IMAD.HI.U32 R5, R237, R130, RZ ;  /* 0x00000082ed057227 */ /* 0x000fe200078e00ff */
[----:B-1----:R-:W-:-:S03]  /*28a0*/  IADD3 R18, R56, 0x61, RZ ;  /* 0x0000006138127810 */ /* 0x002fc60007ffe0ff */
[----:B------:R-:W-:Y:S02]  /*28b0*/  IMAD.MOV R15, RZ, RZ, -R2 ;  /* 0x000000ffff0f7224 */ /* 0x000fe400078e0a02 */
[----:B------:R-:W-:Y:S01]  /*28c0*/  IMAD.MOV R19, RZ, RZ, -R12 ;  /* 0x000000ffff137224 */ /* 0x000fe200078e0a0c */
[----:B------:R-:W-:Y:S01]  /*28d0*/  IABS R137, R18 ;  /* 0x0000001200897213 */ /* 0x000fe20000000000 */
[----:B------:R-:W-:Y:S02]  /*28e0*/  IMAD R118, R28, R13, R118 ;  /* 0x0000000d1c767224 */ /* 0x000fe400078e0276 */
[----:B------:R-:W-:-:S04]  /*28f0*/  IMAD.HI.U32 R2, R237, R129, RZ ;  /* 0x00000081ed027227 */ /* 0x000fc800078e00ff */
[----:B------:R-:W-:Y:S01]  /*2900*/  IMAD.HI.U32 R13, R237, R33, RZ ;  /* 0x00000021ed0d7227 */ /* 0x000fe200078e00ff */
[----:B------:R-:W-:-:S03]  /*2910*/  IADD3 R2, -R2, RZ, RZ ;  /* 0x000000ff02027210 */ /* 0x000fc60007ffe1ff */
[----:B------:R-:W-:Y:S01]  /*2920*/  IMAD R126, R28, R17, R126 ;  /* 0x000000111c7e7224 */ /* 0x000fe200078e027e */
[----:B------:R-:W-:Y:S01]  /*2930*/  IADD3 R17, R56, 0x5d, RZ ;  /* 0x0000005d38117810 */ /* 0x000fe20007ffe0ff */
[----:B------:R-:W-:Y:S01]  /*2940*/  IMAD.HI.U32 R0, R237, R121, RZ ;  /* 0x00000079ed007227 */ /* 0x000fe200078e00ff */
[----:B------:R-:W-:Y:S02]  /*2950*/  IADD3 R13, -R13, RZ, RZ ;  /* 0x000000ff0d0d7210 */ /* 0x000fe40007ffe1ff */
[----:B------:R-:W-:Y:S01]  /*2960*/  IABS R138, R17 ;  /* 0x00000011008a7213 */ /* 0x000fe20000000000 */
[----:B------:R-:W-:Y:S01]  /*2970*/  IMAD.MOV R5, RZ, RZ, -R5 ;  /* 0x000000ffff057224 */ /* 0x000fe200078e0a05 */
[----:B------:R1:W-:Y:S01]  /*2980*/  STL [R1+0x43c4], R17 ;  /* 0x0043c41101007387 */ /* 0x0003e20000100800 */
[----:B------:R-:W-:Y:S01]  /*2990*/  IMAD R12, R28, R19, R14 ;  /* 0x000000131c0c7224 */ /* 0x000fe200078e020e */
[C---:B------:R-:W-:Y:S01]  /*29a0*/  IADD3 R14, R56.reuse, 0x5f, RZ ;  /* 0x0000005f380e7810 */ /* 0x040fe20007ffe0ff */
[----:B------:R-:W-:Y:S01]  /*29b0*/  IMAD.HI.U32 R6, R237, R124, RZ ;  /* 0x0000007ced067227 */ /* 0x000fe200078e00ff */
[----:B------:R2:W-:Y:S01]  /*29c0*/  STL [R1+0x43c0], R16 ;  /* 0x0043c01001007387 */ /* 0x0005e20000100800 */
[----:B------:R-:W-:-:S02]  /*29d0*/  IADD3 R19, R56, 0x6c, RZ ;  /* 0x0000006c38137810 */ /* 0x000fc40007ffe0ff */
[----:B------:R-:W-:Y:S01]  /*29e0*/  IMAD.MOV R0, RZ, RZ, -R0 ;  /* 0x000000ffff007224 */ /* 0x000fe200078e0a00 */
[----:B------:R-:W-:Y:S01]  /*29f0*/  IABS R127, R14 ;  /* 0x0000000e007f7213 */ /* 0x000fe20000000000 */
[----:B------:R-:W-:Y:S01]  /*2a00*/  IMAD R130, R28, R5, R130 ;  /* 0x000000051c827224 */ /* 0x000fe200078e0282 */
[----:B-1----:R-:W-:Y:S01]  /*2a10*/  IADD3 R17, R56, 0x62, RZ ;  /* 0x0000006238117810 */ /* 0x002fe20007ffe0ff */
[----:B------:R-:W-:Y:S01]  /*2a20*/  IMAD.HI.U32 R5, R237, R134, RZ ;  /* 0x00000086ed057227 */ /* 0x000fe200078e00ff */
[----:B------:R1:W-:Y:S01]  /*2a30*/  STL [R1+0x43c8], R14 ;  /* 0x0043c80e01007387 */ /* 0x0003e20000100800 */
[----:B------:R-:W-:Y:S02]  /*2a40*/  IABS R154, R19 ;  /* 0x00000013009a7213 */ /* 0x000fe40000000000 */
[----:B------:R-:W-:Y:S01]  /*2a50*/  IMAD R30, R28, R15, R30 ;  /* 0x0000000f1c1e7224 */ /* 0x000fe200078e021e */
[----:B--2---:R-:W-:Y:S01]  /*2a60*/  IADD3 R16, R56, 0x63, RZ ;  /* 0x0000006338107810 */ /* 0x004fe20007ffe0ff */
[----:B------:R-:W-:Y:S01]  /*2a70*/  IMAD.MOV R15, RZ, RZ, -R6 ;  /* 0x000000ffff0f7224 */ /* 0x000fe200078e0a06 */
[----:B------:R2:W-:Y:S01]  /*2a80*/  STL [R1+0x43cc], R8 ;  /* 0x0043cc0801007387 */ /* 0x0005e20000100800 */
[C---:B------:R-:W-:Y:S01]  /*2a90*/  IMAD R121, R28.reuse, R0, R121 ;  /* 0x000000001c797224 */ /* 0x040fe200078e0279 */
[----:B------:R-:W-:Y:S01]  /*2aa0*/  IADD3 R5, -R5, RZ, RZ ;  /* 0x000000ff05057210 */ /* 0x000fe20007ffe1ff */
[----:B------:R-:W-:Y:S01]  /*2ab0*/  IMAD R129, R28, R2, R129 ;  /* 0x000000021c817224 */ /* 0x000fe200078e0281 */
[----:B-1----:R-:W-:Y:S01]  /*2ac0*/  IADD3 R14, R56, 0x64, RZ ;  /* 0x00000064380e7810 */ /* 0x002fe20007ffe0ff */
[----:B------:R-:W-:Y:S01]  /*2ad0*/  IMAD R33, R28, R13, R33 ;  /* 0x0000000d1c217224 */ /* 0x000fe200078e0221 */
[----:B------:R-:W-:Y:S01]  /*2ae0*/  STL [R1+0x43d4], R18 ;  /* 0x0043d41201007387 */ /* 0x000fe20000100800 */
[----:B------:R-:W-:Y:S01]  /*2af0*/  IMAD.HI.U32 R0, R237, R133, RZ ;  /* 0x00000085ed007227 */ /* 0x000fe200078e00ff */
[----:B------:R-:W-:-:S02]  /*2b00*/  IABS R205, R17 ;  /* 0x0000001100cd7213 */ /* 0x000fc40000000000 */
[----:B--2---:R-:W-:Y:S01]  /*2b10*/  IADD3 R8, R56, 0x65, RZ ;  /* 0x0000006538087810 */ /* 0x004fe20007ffe0ff */
[C---:B------:R-:W-:Y:S01]  /*2b20*/  IMAD.HI.U32 R2, R237.reuse, R138, RZ ;  /* 0x0000008aed027227 */ /* 0x040fe200078e00ff */
[----:B------:R1:W-:Y:S01]  /*2b30*/  STL [R1+0x43d0], R17 ;  /* 0x0043d01101007387 */ /* 0x0003e20000100800 */
[----:B------:R-:W-:Y:S02]  /*2b40*/  IABS R39, R16 ;  /* 0x0000001000277213 */ /* 0x000fe40000000000 */
[C---:B------:R-:W-:Y:S01]  /*2b50*/  IMAD.HI.U32 R13, R237.reuse, R128, RZ ;  /* 0x00000080ed0d7227 */ /* 0x040fe200078e00ff */
[----:B------:R2:W-:Y:S01]  /*2b60*/  STL [R1+0x43d8], R16 ;  /* 0x0043d81001007387 */ /* 0x0005e20000100800 */
[----:B------:R-:W-:Y:S02]  /*2b70*/  IABS R131, R14 ;  /* 0x0000000e00837213 */ /* 0x000fe40000000000 */
[----:B------:R-:W-:Y:S01]  /*2b80*/  IMAD.HI.U32 R6, R237, R127, RZ ;  /* 0x0000007fed067227 */ /* 0x000fe200078e00ff */
[----:B------:R3:W-:Y:S01]  /*2b90*/  STL [R1+0x43dc], R14 ;  /* 0x0043dc0e01007387 */ /* 0x0007e20000100800 */
[----:B------:R-:W-:-:S02]  /*2ba0*/  IABS R132, R8 ;  /* 0x0000000800847213 */ /* 0x000fc40000000000 */
[----:B------:R-:W-:Y:S01]  /*2bb0*/  IMAD R124, R28, R15, R124 ;  /* 0x0000000f1c7c7224 */ /* 0x000fe200078e027c */
[C---:B-1----:R-:W-:Y:S01]  /*2bc0*/  IADD3 R17, R56.reuse, 0x66, RZ ;  /* 0x0000006638117810 */ /* 0x042fe20007ffe0ff */
[----:B------:R-:W-:Y:S01]  /*2bd0*/  IMAD.MOV R0, RZ, RZ, -R0 ;  /* 0x000000ffff007224 */ /* 0x000fe200078e0a00 */
[C---:B--2---:R-:W-:Y:S01]  /*2be0*/  IADD3 R16, R56.reuse, 0x67, RZ ;  /* 0x0000006738107810 */ /* 0x044fe20007ffe0ff */
[----:B------:R-:W-:Y:S01]  /*2bf0*/  IMAD.MOV R15, RZ, RZ, -R2 ;  /* 0x000000ffff0f7224 */ /* 0x000fe200078e0a02 */
[----:B------:R1:W-:Y:S01]  /*2c00*/  STL [R1+0x43e4], R8 ;  /* 0x0043e40801007387 */ /* 0x0003e20000100800 */
[----:B------:R-:W-:Y:S01]  /*2c10*/  IMAD.MOV R13, RZ, RZ, -R13 ;  /* 0x000000ffff0d7224 */ /* 0x000fe200078e0a0d */
[----:B---3--:R-:W-:Y:S01]  /*2c20*/  IADD3 R14, R56, 0x68, RZ ;  /* 0x00000068380e7810 */ /* 0x008fe20007ffe0ff */
[----:B------:R-:W-:Y:S01]  /*2c30*/  IMAD.MOV R6, RZ, RZ, -R6 ;  /* 0x000000ffff067224 */ /* 0x000fe200078e0a06 */
[----:B------:R-:W-:Y:S01]  /*2c40*/  STL [R1+0x43e0], R17 ;  /* 0x0043e01101007387 */ /* 0x000fe20000100800 */
[----:B------:R-:W-:Y:S01]  /*2c50*/  IMAD R134, R28, R5, R134 ;  /* 0x000000051c867224 */ /* 0x000fe200078e0286 */
[----:B------:R-:W-:Y:S01]  /*2c60*/  IABS R142, R16 ;  /* 0x00000010008e7213 */ /* 0x000fe20000000000 */
[----:B------:R-:W-:Y:S01]  /*2c70*/  IMAD.HI.U32 R5, R237, R39, RZ ;  /* 0x00000027ed057227 */ /* 0x000fe200078e00ff */
[----:B------:R-:W-:Y:S01]  /*2c80*/  STL [R1+0x43e8], R16 ;  /* 0x0043e81001007387 */ /* 0x000fe20000100800 */
[----:B------:R-:W-:-:S02]  /*2c90*/  IABS R141, R17 ;  /* 0x00000011008d7213 */ /* 0x000fc40000000000 */
[----:B------:R-:W-:Y:S01]  /*2ca0*/  IMAD R133, R28, R0, R133 ;  /* 0x000000001c857224 */ /* 0x000fe200078e0285 */
[----:B-1----:R-:W-:Y:S01]  /*2cb0*/  IADD3 R8, R56, 0x6a, RZ ;  /* 0x0000006a38087810 */ /* 0x002fe20007ffe0ff */
[----:B------:R-:W-:Y:S01]  /*2cc0*/  IMAD R138, R28, R15, R138 ;  /* 0x0000000f1c8a7224 */ /* 0x000fe200078e028a */
[----:B------:R-:W-:Y:S01]  /*2cd0*/  IADD3 R15, R56, 0x69, RZ ;  /* 0x00000069380f7810 */ /* 0x000fe20007ffe0ff */
[----:B------:R-:W-:Y:S01]  /*2ce0*/  IMAD R128, R28, R13, R128 ;  /* 0x0000000d1c807224 */ /* 0x000fe200078e0280 */
[----:B------:R1:W-:Y:S01]  /*2cf0*/  STL [R1+0x43ec], R14 ;  /* 0x0043ec0e01007387 */ /* 0x0003e20000100800 */
[C---:B------:R-:W-:Y:S01]  /*2d00*/  IMAD.HI.U32 R2, R237.reuse, R205, RZ ;  /* 0x000000cded027227 */ /* 0x040fe200078e00ff */
[----:B------:R-:W-:Y:S02]  /*2d10*/  IABS R145, R8 ;  /* 0x0000000800917213 */ /* 0x000fe40000000000 */
[----:B------:R-:W-:Y:S01]  /*2d20*/  STL [R1+0x43f4], R15 ;  /* 0x0043f40f01007387 */ /* 0x000fe20000100800 */
[----:B------:R-:W-:Y:S01]  /*2d30*/  IMAD.HI.U32 R0, R237, R137, RZ ;  /* 0x00000089ed007227 */ /* 0x000fe200078e00ff */
[----:B------:R-:W-:-:S02]  /*2d40*/  IABS R136, R15 ;  /* 0x0000000f00887213 */ /* 0x000fc40000000000 */
[----:B------:R2:W-:Y:S01]  /*2d50*/  STL [R1+0x43f0], R8 ;  /* 0x0043f00801007387 */ /* 0x0005e20000100800 */
[C---:B------:R-:W-:Y:S01]  /*2d60*/  IMAD.HI.U32 R13, R237.reuse, R132, RZ ;  /* 0x00000084ed0d7227 */ /* 0x040fe200078e00ff */
[----:B-1----:R-:W-:Y:S02]  /*2d70*/  IABS R14, R14 ;  /* 0x0000000e000e7213 */ /* 0x002fe40000000000 */
[----:B------:R-:W-:Y:S01]  /*2d80*/  IADD3 R0, -R0, RZ, RZ ;  /* 0x000000ff00007210 */ /* 0x000fe20007ffe1ff */
[----:B------:R-:W-:Y:S01]  /*2d90*/  IMAD R127, R28, R6, R127 ;  /* 0x000000061c7f7224 */ /* 0x000fe200078e027f */
[C---:B------:R-:W-:Y:S01]  /*2da0*/  IADD3 R18, R56.reuse, 0x6d, RZ ;  /* 0x0000006d38127810 */ /* 0x040fe20007ffe0ff */
[C---:B------:R-:W-:Y:S01]  /*2db0*/  IMAD.HI.U32 R6, R237.reuse, R131, RZ ;  /* 0x00000083ed067227 */ /* 0x040fe200078e00ff */
[C---:B------:R-:W-:Y:S01]  /*2dc0*/  IADD3 R16, R56.reuse, 0x6e, RZ ;  /* 0x0000006e38107810 */ /* 0x040fe20007ffe0ff */
[----:B------:R1:W-:Y:S01]  /*2dd0*/  STL [R1+0x43f8], R20 ;  /* 0x0043f81401007387 */ /* 0x0003e20000100800 */
[----:B--2---:R-:W-:Y:S01]  /*2de0*/  IADD3 R8, R56, 0x6f, RZ ;  /* 0x0000006f38087810 */ /* 0x004fe20007ffe0ff */
[----:B------:R-:W-:Y:S01]  /*2df0*/  IMAD.MOV R5, RZ, RZ, -R5 ;  /* 0x000000ffff057224 */ /* 0x000fe200078e0a05 */
[----:B------:R-:W-:Y:S01]  /*2e00*/  IADD3 R6, -R6, RZ, RZ ;  /* 0x000000ff06067210 */ /* 0x000fe20007ffe1ff */
[----:B------:R-:W-:Y:S01]  /*2e10*/  IMAD.MOV R2, RZ, RZ, -R2 ;  /* 0x000000ffff027224 */ /* 0x000fe200078e0a02 */
[----:B------:R-:W-:Y:S01]  /*2e20*/  IABS R147, R8 ;  /* 0x0000000800937213 */ /* 0x000fe20000000000 */
[----:B------:R-:W-:Y:S01]  /*2e30*/  IMAD.MOV R13, RZ, RZ, -R13 ;  /* 0x000000ffff0d7224 */ /* 0x000fe200078e0a0d */
[----:B------:R2:W-:Y:S01]  /*2e40*/  STL [R1+0x43fc], R19 ;  /* 0x0043fc1301007387 */ /* 0x0005e20000100800 */
[C---:B------:R-:W-:Y:S01]  /*2e50*/  IMAD R39, R28.reuse, R5, R39 ;  /* 0x000000051c277224 */ /* 0x040fe200078e0227 */
[----:B------:R-:W-:Y:S01]  /*2e60*/  IABS R143, R16 ;  /* 0x00000010008f7213 */ /* 0x000fe20000000000 */
[----:B------:R-:W-:Y:S01]  /*2e70*/  IMAD R205, R28, R2, R205 ;  /* 0x000000021ccd7224 */ /* 0x000fe200078e02cd */
[----:B------:R-:W-:Y:S01]  /*2e80*/  STL [R1+0x4404], R18 ;  /* 0x0044041201007387 */ /* 0x000fe20000100800 */
[----:B------:R-:W-:Y:S01]  /*2e90*/  IMAD.HI.U32 R5, R237, R14, RZ ;  /* 0x0000000eed057227 */ /* 0x000fe200078e00ff */
[----:B-1----:R-:W-:-:S02]  /*2ea0*/  IADD3 R20, R56, 0x70, RZ ;  /* 0x0000007038147810 */ /* 0x002fc40007ffe0ff */
[----:B------:R1:W-:Y:S01]  /*2eb0*/  STL [R1+0x4400], R16 ;  /* 0x0044001001007387 */ /* 0x0003e20000100800 */
[----:B------:R-:W-:Y:S01]  /*2ec0*/  IMAD R132, R28, R13, R132 ;  /* 0x0000000d1c847224 */ /* 0x000fe200078e0284 */
[----:B------:R-:W-:Y:S01]  /*2ed0*/  IABS R139, R18 ;  /* 0x00000012008b7213 */ /* 0x000fe20000000000 */
[C---:B------:R-:W-:Y:S01]  /*2ee0*/  IMAD.HI.U32 R2, R237.reuse, R142, RZ ;  /* 0x0000008eed027227 */ /* 0x040fe200078e00ff */
[----:B------:R3:W-:Y:S01]  /*2ef0*/  STL [R1+0x4408], R8 ;  /* 0x0044080801007387 */ /* 0x0007e20000100800 */
[----:B--2---:R-:W-:Y:S02]  /*2f00*/  IADD3 R19, R56, 0x71, RZ ;  /* 0x0000007138137810 */ /* 0x004fe40007ffe0ff */
[----:B------:R-:W-:Y:S01]  /*2f10*/  IMAD.HI.U32 R13, R237, R145, RZ ;  /* 0x00000091ed0d7227 */ /* 0x000fe200078e00ff */
[----:B------:R-:W-:Y:S01]  /*2f20*/  IADD3 R15, -R2, RZ, RZ ;  /* 0x000000ff020f7210 */ /* 0x000fe20007ffe1ff */
[----:B------:R2:W-:Y:S01]  /*2f30*/  STL [R1+0x440c], R20 ;  /* 0x00440c1401007387 */ /* 0x0005e20000100800 */
[----:B-1----:R-:W-:Y:S01]  /*2f40*/  IADD3 R16, R56, 0x73, RZ ;  /* 0x0000007338107810 */ /* 0x002fe20007ffe0ff */
[----:B------:R-:W-:Y:S01]  /*2f50*/  IMAD R137, R28, R0, R137 ;  /* 0x000000001c897224 */ /* 0x000fe200078e0289 */
[----:B------:R-:W-:Y:S01]  /*2f60*/  IADD3 R2, -R13, RZ, RZ ;  /* 0x000000ff0d027210 */ /* 0x000fe20007ffe1ff */
[C---:B------:R-:W-:Y:S01]  /*2f70*/  IMAD.HI.U32 R0, R237.reuse, R141, RZ ;  /* 0x0000008ded007227 */ /* 0x040fe200078e00ff */
[C---:B---3--:R-:W-:Y:S01]  /*2f80*/  IADD3 R8, R56.reuse, 0x74, RZ ;  /* 0x0000007438087810 */ /* 0x048fe20007ffe0ff */
[----:B------:R1:W-:Y:S01]  /*2f90*/  STL [R1+0x4418], R19 ;  /* 0x0044181301007387 */ /* 0x0003e20000100800 */
[----:B------:R-:W-:Y:S01]  /*2fa0*/  IADD3 R18, R56, 0x72, RZ ;  /* 0x0000007238127810 */ /* 0x000fe20007ffe0ff */
[----:B------:R-:W-:Y:S01]  /*2fb0*/  IMAD.MOV R5, RZ, RZ, -R5 ;  /* 0x000000ffff057224 */ /* 0x000fe200078e0a05 */
[----:B------:R-:W-:Y:S01]  /*2fc0*/  IABS R151, R20 ;  /* 0x0000001400977213 */ /* 0x000fe20000000000 */
[----:B------:R-:W-:Y:S01]  /*2fd0*/  IMAD R131, R28, R6, R131 ;  /* 0x000000061c837224 */ /* 0x000fe200078e0283 */
[----:B------:R-:W-:Y:S01]  /*2fe0*/  IABS R21, R8 ;  /* 0x0000000800157213 */ /* 0x000fe20000000000 */
[C---:B------:R-:W-:Y:S01]  /*2ff0*/  IMAD.HI.U32 R6, R237.reuse, R136, RZ ;  /* 0x00000088ed067227 */ /* 0x040fe200078e00ff */
[----:B------:R-:W-:Y:S01]  /*3000*/  IABS R34, R16 ;  /* 0x0000001000227213 */ /* 0x000fe20000000000 */
[----:B------:R3:W-:Y:S01]  /*3010*/  STL [R1+0x4410], R18 ;  /* 0x0044101201007387 */ /* 0x0007e20000100800 */
[----:B--2---:R-:W-:Y:S01]  /*3020*/  IADD3 R20, R56, 0x75, RZ ;  /* 0x0000007538147810 */ /* 0x004fe20007ffe0ff */
[----:B------:R-:W-:Y:S01]  /*3030*/  IMAD.MOV R0, RZ, RZ, -R0 ;  /* 0x000000ffff007224 */ /* 0x000fe200078e0a00 */
[----:B------:R-:W-:Y:S01]  /*3040*/  IABS R144, R19 ;  /* 0x0000001300907213 */ /* 0x000fe20000000000 */
[----:B------:R-:W-:Y:S01]  /*3050*/  IMAD R13, R28, R5, R14 ;  /* 0x000000051c0d7224 */ /* 0x000fe200078e020e */
[----:B------:R2:W-:Y:S01]  /*3060*/  STL [R1+0x4420], R16 ;  /* 0x0044201001007387 */ /* 0x0005e20000100800 */
[----:B------:R-:W-:Y:S01]  /*3070*/  IMAD.HI.U32 R14, R237, R147, RZ ;  /* 0x00000093ed0e7227 */ /* 0x000fe200078e00ff */
[----:B------:R-:W-:-:S02]  /*3080*/  IABS R146, R18 ;  /* 0x0000001200927213 */ /* 0x000fc40000000000 */
[----:B------:R4:W-:Y:S01]  /*3090*/  STL [R1+0x4424], R8 ;  /* 0x0044240801007387 */ /* 0x0009e20000100800 */
[----:B------:R-:W-:Y:S01]  /*30a0*/  IMAD.MOV R17, RZ, RZ, -R6 ;  /* 0x000000ffff117224 */ /* 0x000fe200078e0a06 */
[C---:B-1----:R-:W-:Y:S01]  /*30b0*/  IADD3 R19, R56.reuse, 0x76, RZ ;  /* 0x0000007638137810 */ /* 0x042fe20007ffe0ff */
[C---:B------:R-:W-:Y:S01]  /*30c0*/  IMAD.HI.U32 R6, R237.reuse, R143, RZ ;  /* 0x0000008fed067227 */ /* 0x040fe200078e00ff */
[----:B------:R-:W-:Y:S01]  /*30d0*/  IABS R155, R20 ;  /* 0x00000014009b7213 */ /* 0x000fe20000000000 */
[----:B------:R-:W-:Y:S01]  /*30e0*/  STL [R1+0x4430], R20 ;  /* 0x0044301401007387 */ /* 0x000fe20000100800 */
[----:B---3--:R-:W-:Y:S01]  /*30f0*/  IADD3 R18, R56, 0x77, RZ ;  /* 0x0000007738127810 */ /* 0x008fe20007ffe0ff */
[----:B------:R-:W-:Y:S01]  /*3100*/  IMAD R141, R28, R0, R141 ;  /* 0x000000001c8d7224 */ /* 0x000fe200078e028d */
[C---:B--2---:R-:W-:Y:S01]  /*3110*/  IADD3 R16, R56.reuse, 0x78, RZ ;  /* 0x0000007838107810 */ /* 0x044fe20007ffe0ff */
[C---:B------:R-:W-:Y:S01]  /*3120*/  IMAD.HI.U32 R0, R237.reuse, R40, RZ ;  /* 0x00000028ed007227 */ /* 0x040fe200078e00ff */
[----:B----4-:R-:W-:Y:S01]  /*3130*/  IADD3 R8, R56, 0x79, RZ ;  /* 0x0000007938087810 */ /* 0x010fe20007ffe0ff */
[----:B------:R-:W-:Y:S01]  /*3140*/  STL [R1+0x4428], R19 ;  /* 0x0044281301007387 */ /* 0x000fe20000100800 */
[----:B------:R-:W-:Y:S01]  /*3150*/  IABS R149, R18 ;  /* 0x0000001200957213 */ /* 0x000fe20000000000 */
[----:B------:R-:W-:Y:S01]  /*3160*/  IMAD.MOV R14, RZ, RZ, -R14 ;  /* 0x000000ffff0e7224 */ /* 0x000fe200078e0a0e */
[----:B------:R-:W-:Y:S01]  /*3170*/  IABS R157, R8 ;  /* 0x00000008009d7213 */ /* 0x000fe20000000000 */
[C---:B------:R-:W-:Y:S01]  /*3180*/  IMAD R145, R28.reuse, R2, R145 ;  /* 0x000000021c917224 */ /* 0x040fe200078e0291 */
[----:B------:R1:W-:Y:S01]  /*3190*/  STL [R1+0x4438], R18 ;  /* 0x0044381201007387 */ /* 0x0003e20000100800 */
        /* <DEDUP_REMOVED lines=8> */
[----:B-1----:R-:W-:Y:S01]  /*3220*/  IADD3 R18, R56, 0x7a, RZ ;  /* 0x0000007a38127810 */ /* 0x002fe20007ffe0ff */
[----:B------:R-:W-:Y:S01]  /*3230*/  IMAD R147, R28, R14, R147 ;  /* 0x0000000e1c937224 */ /* 0x000fe200078e0293 */
[C---:B------:R-:W-:Y:S01]  /*3240*/  IADD3 R19, R56.reuse, 0x7f, RZ ;  /* 0x0000007f38137810 */ /* 0x040fe20007ffe0ff */
[C---:B------:R-:W-:Y:S01]  /*3250*/  IMAD.HI.U32 R0, R237.reuse, R151, RZ ;  /* 0x00000097ed007227 */ /* 0x040fe200078e00ff */
[----:B--2---:R-:W-:Y:S01]  /*3260*/  IADD3 R16, R56, 0x7c, RZ ;  /* 0x0000007c38107810 */ /* 0x004fe20007ffe0ff */
[----:B------:R1:W-:Y:S01]  /*3270*/  STL [R1+0x443c], R18 ;  /* 0x00443c1201007387 */ /* 0x0003e20000100800 */
[----:B------:R-:W-:Y:S01]  /*3280*/  IABS R162, R19 ;  /* 0x0000001300a27213 */ /* 0x000fe20000000000 */
[----:B------:R-:W-:Y:S01]  /*3290*/  IMAD.HI.U32 R14, R237, R21, RZ ;  /* 0x00000015ed0e7227 */ /* 0x000fe200078e00ff */
[----:B------:R-:W-:-:S02]  /*32a0*/  IADD3 R0, -R0, RZ, RZ ;  /* 0x000000ff00007210 */ /* 0x000fc40007ffe1ff */
[----:B---3--:R-:W-:Y:S01]  /*32b0*/  IADD3 R8, R56, 0x7e, RZ ;  /* 0x0000007e38087810 */ /* 0x008fe20007ffe0ff */
[C---:B------:R-:W-:Y:S01]  /*32c0*/  IMAD R136, R28.reuse, R17, R136 ;  /* 0x000000111c887224 */ /* 0x040fe200078e0288 */
[----:B------:R-:W-:Y:S01]  /*32d0*/  IABS R152, R16 ;  /* 0x0000001000987213 */ /* 0x000fe20000000000 */
[----:B------:R-:W-:Y:S01]  /*32e0*/  IMAD R143, R28, R6, R143 ;  /* 0x000000061c8f7224 */ /* 0x000fe200078e028f */
[----:B------:R-:W-:Y:S01]  /*32f0*/  IABS R161, R8 ;  /* 0x0000000800a17213 */ /* 0x000fe20000000000 */
[----:B------:R-:W-:Y:S01]  /*3300*/  IMAD.MOV R17, RZ, RZ, -R2 ;  /* 0x000000ffff117224 */ /* 0x000fe200078e0a02 */
[----:B------:R-:W-:Y:S01]  /*3310*/  IADD3 R20, R56, 0x8e, RZ ;  /* 0x0000008e38147810 */ /* 0x000fe20007ffe0ff */
[----:B------:R-:W-:-:S03]  /*3320*/  IMAD.HI.U32 R6, R237, R34, RZ ;  /* 0x00000022ed067227 */ /* 0x000fc600078e00ff */
[----:B------:R-:W-:Y:S01]  /*3330*/  IABS R167, R20 ;  /* 0x0000001400a77213 */ /* 0x000fe20000000000 */
[----:B------:R-:W-:Y:S02]  /*3340*/  IMAD.MOV R14, RZ, RZ, -R14 ;  /* 0x000000ffff0e7224 */ /* 0x000fe400078e0a0e */
[----:B------:R-:W-:Y:S01]  /*3350*/  IMAD R154, R28, R17, R154 ;  /* 0x000000111c9a7224 */ /* 0x000fe200078e029a */
[----:B------:R-:W-:Y:S01]  /*3360*/  IADD3 R17, -R6, RZ, RZ ;  /* 0x000000ff06117210 */ /* 0x000fe20007ffe1ff */
[----:B------:R-:W-:-:S04]  /*3370*/  IMAD.HI.U32 R2, R237, R144, RZ ;  /* 0x00000090ed027227 */ /* 0x000fc800078e00ff */
[C---:B------:R-:W-:Y:S02]  /*3380*/  IMAD R21, R28.reuse, R14, R21 ;  /* 0x0000000e1c157224 */ /* 0x040fe400078e0215 */
[----:B------:R-:W-:Y:S02]  /*3390*/  IMAD R40, R28, R15, R40 ;  /* 0x0000000f1c287224 */ /* 0x000fe400078e0228 */
[----:B------:R-:W-:-:S04]  /*33a0*/  IMAD.HI.U32 R14, R237, R155, RZ ;  /* 0x0000009bed0e7227 */ /* 0x000fc800078e00ff */
[----:B------:R-:W-:Y:S02]  /*33b0*/  IMAD.MOV R15, RZ, RZ, -R2 ;  /* 0x000000ffff0f7224 */ /* 0x000fe400078e0a02 */
[----:B------:R-:W-:Y:S02]  /*33c0*/  IMAD R151, R28, R0, R151 ;  /* 0x000000001c977224 */ /* 0x000fe400078e0297 */
[----:B------:R-:W-:-:S04]  /*33d0*/  IMAD.HI.U32 R0, R237, R157, RZ ;  /* 0x0000009ded007227 */ /* 0x000fc800078e00ff */
[----:B------:R-:W-:Y:S01]  /*33e0*/  IMAD R34, R28, R17, R34 ;  /* 0x000000111c227224 */ /* 0x000fe200078e0222 */
[----:B------:R-:W-:Y:S01]  /*33f0*/  IADD3 R17, R56, 0x7b, RZ ;  /* 0x0000007b38117810 */ /* 0x000fe20007ffe0ff */
[----:B------:R-:W-:Y:S01]  /*3400*/  IMAD.MOV R14, RZ, RZ, -R14 ;  /* 0x000000ffff0e7224 */ /* 0x000fe200078e0a0e */
[----:B------:R-:W-:Y:S01]  /*3410*/  IADD3 R0, -R0, RZ, RZ ;  /* 0x000000ff00007210 */ /* 0x000fe20007ffe1ff */
[----:B------:R-:W-:Y:S01]  /*3420*/  IMAD R144, R28, R15, R144 ;  /* 0x0000000f1c907224 */ /* 0x000fe200078e0290 */
[----:B------:R-:W-:Y:S01]  /*3430*/  IADD3 R15, R56, 0x7d, RZ ;  /* 0x0000007d380f7810 */ /* 0x000fe20007ffe0ff */
[C---:B------:R-:W-:Y:S01]  /*3440*/  IMAD R155, R28.reuse, R14, R155 ;  /* 0x0000000e1c9b7224 */ /* 0x040fe200078e029b */
[----:B------:R2:W-:Y:S01]  /*3450*/  STL [R1+0x4448], R17 ;  /* 0x0044481101007387 */ /* 0x0005e20000100800 */
[----:B------:R-:W-:Y:S01]  /*3460*/  IABS R14, R18 ;  /* 0x00000012000e7213 */ /* 0x000fe20000000000 */
[----:B------:R-:W-:Y:S01]  /*3470*/  IMAD R157, R28, R0, R157 ;  /* 0x000000001c9d7224 */ /* 0x000fe200078e029d */
[----:B------:R-:W-:Y:S01]  /*3480*/  IABS R37, R17 ;  /* 0x0000001100257213 */ /* 0x000fe20000000000 */
[----:B------:R3:W-:Y:S01]  /*3490*/  STL [R1+0x4454], R16 ;  /* 0x0044541001007387 */ /* 0x0007e20000100800 */
[----:B------:R-:W-:Y:S01]  /*34a0*/  IABS R153, R15 ;  /* 0x0000000f00997213 */ /* 0x000fe20000000000 */
[----:B------:R-:W-:Y:S01]  /*34b0*/  IMAD.HI.U32 R0, R237, R161, RZ ;  /* 0x000000a1ed007227 */ /* 0x000fe200078e00ff */
[C---:B-1----:R-:W-:Y:S01]  /*34c0*/  IADD3 R18, R56.reuse, 0x80, RZ ;  /* 0x0000008038127810 */ /* 0x042fe20007ffe0ff */
[----:B------:R1:W-:Y:S01]  /*34d0*/  STL [R1+0x4460], R15 ;  /* 0x0044600f01007387 */ /* 0x0003e20000100800 */
[----:B--2---:R-:W-:Y:S01]  /*34e0*/  IADD3 R17, R56, 0x81, RZ ;  /* 0x0000008138117810 */ /* 0x004fe20007ffe0ff */
[----:B------:R-:W-:-:S02]  /*34f0*/  IMAD.MOV R0, RZ, RZ, -R0 ;  /* 0x000000ffff007224 */ /* 0x000fc400078e0a00 */
[----:B------:R2:W-:Y:S01]  /*3500*/  STL [R1+0x4458], R8 ;  /* 0x0044580801007387 */ /* 0x0005e20000100800 */
[----:B------:R-:W-:Y:S01]  /*3510*/  IABS R156, R18 ;  /* 0x00000012009c7213 */ /* 0x000fe20000000000 */
[C---:B------:R-:W-:Y:S01]  /*3520*/  IMAD.HI.U32 R5, R237.reuse, R139, RZ ;  /* 0x0000008bed057227 */ /* 0x040fe200078e00ff */
[C---:B---3--:R-:W-:Y:S01]  /*3530*/  IADD3 R16, R56.reuse, 0x82, RZ ;  /* 0x0000008238107810 */ /* 0x048fe20007ffe0ff */
[----:B------:R3:W-:Y:S01]  /*3540*/  STL [R1+0x4450], R19 ;  /* 0x0044501301007387 */ /* 0x0007e20000100800 */
[----:B------:R-:W-:Y:S01]  /*3550*/  IABS R160, R17 ;  /* 0x0000001100a07213 */ /* 0x000fe20000000000 */
[----:B-1----:R-:W-:Y:S01]  /*3560*/  IMAD.HI.U32 R15, R237, R14, RZ ;  /* 0x0000000eed0f7227 */ /* 0x002fe200078e00ff */
[----:B------:R-:W-:Y:S01]  /*3570*/  IABS R165, R16 ;  /* 0x0000001000a57213 */ /* 0x000fe20000000000 */
[----:B------:R1:W-:Y:S01]  /*3580*/  STL [R1+0x4464], R18 ;  /* 0x0044641201007387 */ /* 0x0003e20000100800 */
[----:B------:R-:W-:Y:S01]  /*3590*/  IADD3 R5, -R5, RZ, RZ ;  /* 0x000000ff05057210 */ /* 0x000fe20007ffe1ff */
[----:B------:R-:W-:Y:S01]  /*35a0*/  IMAD.MOV R15, RZ, RZ, -R15 ;  /* 0x000000ffff0f7224 */ /* 0x000fe200078e0a0f */
[----:B--2---:R-:W-:Y:S01]  /*35b0*/  IADD3 R8, R56, 0x83, RZ ;  /* 0x0000008338087810 */ /* 0x004fe20007ffe0ff */
[----:B------:R2:W-:Y:S01]  /*35c0*/  STL [R1+0x446c], R17 ;  /* 0x00446c1101007387 */ /* 0x0005e20000100800 */
[----:B------:R-:W-:Y:S01]  /*35d0*/  IMAD R161, R28, R0, R161 ;  /* 0x000000001ca17224 */ /* 0x000fe200078e02a1 */
[----:B---3--:R-:W-:Y:S01]  /*35e0*/  IADD3 R19, R56, 0x84, RZ ;  /* 0x0000008438137810 */ /* 0x008fe20007ffe0ff */
[----:B------:R-:W-:Y:S01]  /*35f0*/  IMAD R14, R28, R15, R14 ;  /* 0x0000000f1c0e7224 */ /* 0x000fe200078e020e */
[----:B------:R-:W-:Y:S01]  /*3600*/  IABS R43, R8 ;  /* 0x00000008002b7213 */ /* 0x000fe20000000000 */
[----:B------:R3:W-:Y:S01]  /*3610*/  STL [R1+0x4468], R16 ;  /* 0x0044681001007387 */ /* 0x0007e20000100800 */
[----:B------:R-:W-:Y:S01]  /*3620*/  IMAD.HI.U32 R15, R237, R162, RZ ;  /* 0x000000a2ed0f7227 */ /* 0x000fe200078e00ff */
[----:B-1----:R-:W-:-:S02]  /*3630*/  IADD3 R18, R56, 0x85, RZ ;  /* 0x0000008538127810 */ /* 0x002fc40007ffe0ff */
[----:B------:R1:W-:Y:S01]  /*3640*/  STL [R1+0x4474], R8 ;  /* 0x0044740801007387 */ /* 0x0003e20000100800 */
[----:B------:R-:W-:Y:S01]  /*3650*/  IMAD.HI.U32 R0, R237, R43, RZ ;  /* 0x0000002bed007227 */ /* 0x000fe200078e00ff */
[C---:B--2---:R-:W-:Y:S02]  /*3660*/  IADD3 R17, R56.reuse, 0x86, RZ ;  /* 0x0000008638117810 */ /* 0x044fe40007ffe0ff */
[----:B------:R-:W-:Y:S01]  /*3670*/  IADD3 R15, -R15, RZ, RZ ;  /* 0x000000ff0f0f7210 */ /* 0x000fe20007ffe1ff */
[----:B------:R-:W-:Y:S01]  /*3680*/  IMAD.MOV R0, RZ, RZ, -R0 ;  /* 0x000000ffff007224 */ /* 0x000fe200078e0a00 */
[----:B---3--:R-:W-:Y:S01]  /*3690*/  IADD3 R16, R56, 0x87, RZ ;  /* 0x0000008738107810 */ /* 0x008fe20007ffe0ff */
[----:B------:R2:W-:Y:S01]  /*36a0*/  STL [R1+0x4470], R19 ;  /* 0x0044701301007387 */ /* 0x0005e20000100800 */
[----:B------:R-:W-:Y:S01]  /*36b0*/  IABS R166, R19 ;  /* 0x0000001300a67213 */ /* 0x000fe20000000000 */
[----:B------:R-:W-:Y:S01]  /*36c0*/  IMAD R43, R28, R0, R43 ;  /* 0x000000001c2b7224 */ /* 0x000fe200078e022b */
[----:B-1----:R-:W-:Y:S01]  /*36d0*/  IADD3 R8, R56, 0x88, RZ ;  /* 0x0000008838087810 */ /* 0x002fe20007ffe0ff */
[----:B------:R1:W-:Y:S01]  /*36e0*/  STL [R1+0x447c], R18 ;  /* 0x00447c1201007387 */ /* 0x0003e20000100800 */
[----:B------:R-:W-:Y:S01]  /*36f0*/  IABS R159, R18 ;  /* 0x00000012009f7213 */ /* 0x000fe20000000000 */
[----:B------:R-:W-:Y:S01]  /*3700*/  IMAD R162, R28, R15, R162 ;  /* 0x0000000f1ca27224 */ /* 0x000fe200078e02a2 */
[----:B------:R-:W-:Y:S01]  /*3710*/  IABS R170, R8 ;  /* 0x0000000800aa7213 */ /* 0x000fe20000000000 */
[----:B------:R3:W-:Y:S01]  /*3720*/  STL [R1+0x4480], R17 ;  /* 0x0044801101007387 */ /* 0x0007e20000100800 */
[----:B------:R-:W-:Y:S01]  /*3730*/  IABS R119, R17 ;  /* 0x0000001100777213 */ /* 0x000fe20000000000 */
[C---:B------:R-:W-:Y:S01]  /*3740*/  IMAD.HI.U32 R15, R237.reuse, R166, RZ ;  /* 0x000000a6ed0f7227 */ /* 0x040fe200078e00ff */
[C---:B--2---:R-:W-:Y:S01]  /*3750*/  IADD3 R19, R56.reuse, 0x89, RZ ;  /* 0x0000008938137810 */ /* 0x044fe20007ffe0ff */
[----:B------:R2:W-:Y:S01]  /*3760*/  STL [R1+0x4484], R16 ;  /* 0x0044841001007387 */ /* 0x0005e20000100800 */
[----:B------:R-:W-:Y:S01]  /*3770*/  IABS R169, R16 ;  /* 0x0000001000a97213 */ /* 0x000fe20000000000 */
[C---:B------:R-:W-:Y:S01]  /*3780*/  IMAD.HI.U32 R0, R237.reuse, R170, RZ ;  /* 0x000000aaed007227 */ /* 0x040fe200078e00ff */
[C---:B-1----:R-:W-:Y:S01]  /*3790*/  IADD3 R18, R56.reuse, 0x8a, RZ ;  /* 0x0000008a38127810 */ /* 0x042fe20007ffe0ff */
[----:B------:R1:W-:Y:S01]  /*37a0*/  STL [R1+0x4498], R8 ;  /* 0x0044980801007387 */ /* 0x0003e20000100800 */
[----:B------:R-:W-:Y:S01]  /*37b0*/  IABS R163, R19 ;  /* 0x0000001300a37213 */ /* 0x000fe20000000000 */
[----:B------:R-:W-:Y:S01]  /*37c0*/  IMAD.MOV R15, RZ, RZ, -R15 ;  /* 0x000000ffff0f7224 */ /* 0x000fe200078e0a0f */
[----:B---3--:R-:W-:Y:S01]  /*37d0*/  IADD3 R17, R56, 0x8b, RZ ;  /* 0x0000008b38117810 */ /* 0x008fe20007ffe0ff */
[----:B------:R3:W-:Y:S01]  /*37e0*/  STL [R1+0x4488], R19 ;  /* 0x0044881301007387 */ /* 0x0007e20000100800 */
[----:B------:R-:W-:Y:S01]  /*37f0*/  IADD3 R0, -R0, RZ, RZ ;  /* 0x000000ff00007210 */ /* 0x000fe20007ffe1ff */
[----:B------:R-:W-:Y:S01]  /*3800*/  IMAD R166, R28, R15, R166 ;  /* 0x0000000f1ca67224 */ /* 0x000fe200078e02a6 */
[----:B--2---:R-:W-:Y:S01]  /*3810*/  IADD3 R16, R56, 0x8c, RZ ;  /* 0x0000008c38107810 */ /* 0x004fe20007ffe0ff */
[----:B------:R2:W-:Y:S01]  /*3820*/  STL [R1+0x448c], R18 ;  /* 0x00448c1201007387 */ /* 0x0005e20000100800 */
[----:B------:R-:W-:Y:S01]  /*3830*/  IABS R164, R18 ;  /* 0x0000001200a47213 */ /* 0x000fe20000000000 */
[----:B------:R-:W-:Y:S01]  /*3840*/  IMAD R170, R28, R0, R170 ;  /* 0x000000001caa7224 */ /* 0x000fe200078e02aa */
[C---:B-1----:R-:W-:Y:S01]  /*3850*/  IADD3 R8, R56.reuse, 0x8d, RZ ;  /* 0x0000008d38087810 */ /* 0x042fe20007ffe0ff */
[----:B------:R1:W-:Y:S01]  /*3860*/  STL [R1+0x4494], R17 ;  /* 0x0044941101007387 */ /* 0x0003e20000100800 */
[----:B------:R-:W-:Y:S01]  /*3870*/  IABS R44, R17 ;  /* 0x00000011002c7213 */ /* 0x000fe20000000000 */
[C---:B------:R-:W-:Y:S01]  /*3880*/  IMAD.HI.U32 R2, R237.reuse, R150, RZ ;  /* 0x00000096ed027227 */ /* 0x040fe200078e00ff */
[----:B------:R-:W-:Y:S01]  /*3890*/  IABS R174, R8 ;  /* 0x0000000800ae7213 */ /* 0x000fe20000000000 */
[----:B------:R4:W-:Y:S01]  /*38a0*/  STL [R1+0x44a8], R16 ;  /* 0x0044a81001007387 */ /* 0x0009e20000100800 */
[----:B---3--:R-:W-:Y:S01]  /*38b0*/  IADD3 R19, R56, 0x8f, RZ ;  /* 0x0000008f38137810 */ /* 0x008fe20007ffe0ff */
[----:B------:R-:W-:Y:S01]  /*38c0*/  IMAD R139, R28, R5, R139 ;  /* 0x000000051c8b7224 */ /* 0x000fe200078e028b */
[----:B------:R-:W-:Y:S01]  /*38d0*/  IABS R15, R16 ;  /* 0x00000010000f7213 */ /* 0x000fe20000000000 */
[----:B------:R3:W-:Y:S01]  /*38e0*/  STL [R1+0x44ac], R8 ;  /* 0x0044ac0801007387 */ /* 0x0007e20000100800 */
[----:B------:R-:W-:Y:S01]  /*38f0*/  IMAD.HI.U32 R0, R237, R174, RZ ;  /* 0x000000aeed007227 */ /* 0x000fe200078e00ff */
[----:B--2---:R-:W-:-:S02]  /*3900*/  IADD3 R18, R56, 0x90, RZ ;  /* 0x0000009038127810 */ /* 0x004fc40007ffe0ff */
[C---:B-1----:R-:W-:Y:S01]  /*3910*/  IADD3 R17, R56.reuse, 0x91, RZ ;  /* 0x0000009138117810 */ /* 0x042fe20007ffe0ff */
[----:B------:R-:W-:Y:S01]  /*3920*/  IMAD.MOV R0, RZ, RZ, -R0 ;  /* 0x000000ffff007224 */ /* 0x000fe200078e0a00 */
[----:B------:R1:W-:Y:S01]  /*3930*/  STL [R1+0x449c], R20 ;  /* 0x00449c1401007387 */ /* 0x0003e20000100800 */
[C---:B----4-:R-:W-:Y:S01]  /*3940*/  IMAD.HI.U32 R16, R237.reuse, R163, RZ ;  /* 0x000000a3ed107227 */ /* 0x050fe200078e00ff */
[----:B------:R-:W-:Y:S02]  /*3950*/  IABS R168, R19 ;  /* 0x0000001300a87213 */ /* 0x000fe40000000000 */
[----:B---3--:R-:W-:Y:S01]  /*3960*/  IADD3 R8, R56, 0x92, RZ ;  /* 0x0000009238087810 */ /* 0x008fe20007ffe0ff */
[----:B------:R2:W-:Y:S01]  /*3970*/  STL [R1+0x44a0], R19 ;  /* 0x0044a01301007387 */ /* 0x0005e20000100800 */
[----:B------:R-:W-:Y:S01]  /*3980*/  IMAD.MOV R16, RZ, RZ, -R16 ;  /* 0x000000ffff107224 */ /* 0x000fe200078e0a10 */
[----:B------:R-:W-:Y:S01]  /*3990*/  IABS R177, R18 ;  /* 0x0000001200b17213 */ /* 0x000fe20000000000 */
[C---:B------:R-:W-:Y:S01]  /*39a0*/  IMAD R174, R28.reuse, R0, R174 ;  /* 0x000000001cae7224 */ /* 0x040fe200078e02ae */
[----:B------:R-:W-:Y:S01]  /*39b0*/  IABS R38, R8 ;  /* 0x0000000800267213 */ /* 0x000fe20000000000 */
[----:B------:R3:W-:Y:S01]  /*39c0*/  STL [R1+0x44b4], R18 ;  /* 0x0044b41201007387 */ /* 0x0007e20000100800 */
[----:B------:R-:W-:Y:S01]  /*39d0*/  IMAD R163, R28, R16, R163 ;  /* 0x000000101ca37224 */ /* 0x000fe200078e02a3 */
[C---:B-1----:R-:W-:Y:S01]  /*39e0*/  IADD3 R20, R56.reuse, 0x93, RZ ;  /* 0x0000009338147810 */ /* 0x042fe20007ffe0ff */
[----:B------:R-:W-:Y:S01]  /*39f0*/  IMAD.HI.U32 R16, R237, R167, RZ ;  /* 0x000000a7ed107227 */ /* 0x000fe200078e00ff */
[----:B------:R1:W-:Y:S01]  /*3a00*/  STL [R1+0x44b8], R17 ;  /* 0x0044b81101007387 */ /* 0x0003e20000100800 */
[----:B--2---:R-:W-:-:S02]  /*3a10*/  IADD3 R19, R56, 0x94, RZ ;  /* 0x0000009438137810 */ /* 0x004fc40007ffe0ff */
[C---:B------:R-:W-:Y:S01]  /*3a20*/  IMAD.HI.U32 R0, R237.reuse, R38, RZ ;  /* 0x00000026ed007227 */ /* 0x040fe200078e00ff */
[----:B------:R2:W-:Y:S01]  /*3a30*/  STL [R1+0x44bc], R8 ;  /* 0x0044bc0801007387 */ /* 0x0005e20000100800 */
[----:B------:R-:W-:Y:S02]  /*3a40*/  IABS R178, R17 ;  /* 0x0000001100b27213 */ /* 0x000fe40000000000 */
[C---:B---3--:R-:W-:Y:S01]  /*3a50*/  IADD3 R18, R56.reuse, 0x95, RZ ;  /* 0x0000009538127810 */ /* 0x048fe20007ffe0ff */
[----:B------:R-:W-:Y:S01]  /*3a60*/  IMAD.MOV R0, RZ, RZ, -R0 ;  /* 0x000000ffff007224 */ /* 0x000fe200078e0a00 */
[----:B------:R3:W-:Y:S01]  /*3a70*/  STL [R1+0x44b0], R20 ;  /* 0x0044b01401007387 */ /* 0x0007e20000100800 */
[----:B-1----:R-:W-:Y:S01]  /*3a80*/  IADD3 R17, R56, 0x96, RZ ;  /* 0x0000009638117810 */ /* 0x002fe20007ffe0ff */
[C---:B------:R-:W-:Y:S01]  /*3a90*/  IMAD.HI.U32 R5, R237.reuse, R146, RZ ;  /* 0x00000092ed057227 */ /* 0x040fe200078e00ff */
[----:B------:R-:W-:Y:S01]  /*3aa0*/  IADD3 R16, -R16, RZ, RZ ;  /* 0x000000ff10107210 */ /* 0x000fe20007ffe1ff */
[----:B------:R1:W-:Y:S01]  /*3ab0*/  STL [R1+0x44c4], R19 ;  /* 0x0044c41301007387 */ /* 0x0003e20000100800 */
[----:B--2---:R-:W-:Y:S01]  /*3ac0*/  IADD3 R8, R56, 0x97, RZ ;  /* 0x0000009738087810 */ /* 0x004fe20007ffe0ff */
[C---:B------:R-:W-:Y:S01]  /*3ad0*/  IMAD R38, R28.reuse, R0, R38 ;  /* 0x000000001c267224 */ /* 0x040fe200078e0226 */
[----:B------:R-:W-:Y:S01]  /*3ae0*/  IABS R176, R20 ;  /* 0x0000001400b07213 */ /* 0x000fe20000000000 */
[----:B------:R2:W-:Y:S01]  /*3af0*/  STL [R1+0x44c8], R18 ;  /* 0x0044c81201007387 */ /* 0x0005e20000100800 */
[----:B------:R-:W-:Y:S01]  /*3b00*/  IABS R175, R8 ;  /* 0x0000000800af7213 */ /* 0x000fe20000000000 */
[----:B------:R-:W-:Y:S01]  /*3b10*/  IMAD R167, R28, R16, R167 ;  /* 0x000000101ca77224 */ /* 0x000fe200078e02a7 */
[----:B------:R-:W-:Y:S01]  /*3b20*/  IABS R172, R19 ;  /* 0x0000001300ac7213 */ /* 0x000fe20000000000 */
[----:B------:R4:W-:Y:S01]  /*3b30*/  STL [R1+0x44cc], R17 ;  /* 0x0044cc1101007387 */ /* 0x0009e20000100800 */
[C---:B---3--:R-:W-:Y:S01]  /*3b40*/  IADD3 R20, R56.reuse, 0x98, RZ ;  /* 0x0000009838147810 */ /* 0x048fe20007ffe0ff */
[C---:B------:R-:W-:Y:S01]  /*3b50*/  IMAD.HI.U32 R0, R237.reuse, R175, RZ ;  /* 0x000000afed007227 */ /* 0x040fe200078e00ff */
[----:B------:R-:W-:Y:S01]  /*3b60*/  IABS R181, R18 ;  /* 0x0000001200b57213 */ /* 0x000fe20000000000 */
[----:B------:R3:W-:Y:S01]  /*3b70*/  STL [R1+0x44d4], R8 ;  /* 0x0044d40801007387 */ /* 0x0007e20000100800 */
[C---:B-1----:R-:W-:Y:S01]  /*3b80*/  IADD3 R19, R56.reuse, 0x99, RZ ;  /* 0x0000009938137810 */ /* 0x042fe20007ffe0ff */
[C---:B------:R-:W-:Y:S01]  /*3b90*/  IMAD.HI.U32 R16, R237.reuse, R176, RZ ;  /* 0x000000b0ed107227 */ /* 0x040fe200078e00ff */
[----:B------:R-:W-:Y:S01]  /*3ba0*/  IABS R182, R17 ;  /* 0x0000001100b67213 */ /* 0x000fe20000000000 */
[----:B------:R1:W-:Y:S01]  /*3bb0*/  STL [R1+0x44d0], R20 ;  /* 0x0044d01401007387 */ /* 0x0003e20000100800 */
[C---:B--2---:R-:W-:Y:S01]  /*3bc0*/  IADD3 R18, R56.reuse, 0x9a, RZ ;  /* 0x0000009a38127810 */ /* 0x044fe20007ffe0ff */
[----:B------:R-:W-:Y:S01]  /*3bd0*/  IMAD.MOV R16, RZ, RZ, -R16 ;  /* 0x000000ffff107224 */ /* 0x000fe200078e0a10 */
[----:B----4-:R-:W-:Y:S01]  /*3be0*/  IADD3 R17, R56, 0x9b, RZ ;  /* 0x0000009b38117810 */ /* 0x010fe20007ffe0ff */
[----:B------:R2:W-:Y:S01]  /*3bf0*/  STL [R1+0x44d8], R19 ;  /* 0x0044d81301007387 */ /* 0x0005e20000100800 */
[----:B------:R-:W-:Y:S01]  /*3c00*/  IADD3 R0, -R0, RZ, RZ ;  /* 0x000000ff00007210 */ /* 0x000fe20007ffe1ff */
[----:B------:R-:W-:Y:S01]  /*3c10*/  IMAD R176, R28, R16, R176 ;  /* 0x000000101cb07224 */ /* 0x000fe200078e02b0 */
[----:B---3--:R-:W-:Y:S01]  /*3c20*/  IADD3 R8, R56, 0x9c, RZ ;  /* 0x0000009c38087810 */ /* 0x008fe20007ffe0ff */
[----:B------:R3:W-:Y:S01]  /*3c30*/  STL [R1+0x44e0], R18 ;  /* 0x0044e01201007387 */ /* 0x0007e20000100800 */
[----:B------:R-:W-:Y:S01]  /*3c40*/  IABS R140, R20 ;  /* 0x00000014008c7213 */ /* 0x000fe20000000000 */
[----:B------:R-:W-:Y:S01]  /*3c50*/  IMAD R175, R28, R0, R175 ;  /* 0x000000001caf7224 */ /* 0x000fe200078e02af */
[----:B------:R-:W-:Y:S01]  /*3c60*/  IABS R185, R19 ;  /* 0x0000001300b97213 */ /* 0x000fe20000000000 */
[----:B------:R4:W-:Y:S01]  /*3c70*/  STL [R1+0x44e4], R17 ;  /* 0x0044e41101007387 */ /* 0x0009e20000100800 */
[----:B------:R-:W-:Y:S01]  /*3c80*/  IABS R179, R8 ;  /* 0x0000000800b37213 */ /* 0x000fe20000000000 */
[C---:B------:R-:W-:Y:S01]  /*3c90*/  IMAD.HI.U32 R16, R237.reuse, R140, RZ ;  /* 0x0000008ced107227 */ /* 0x040fe200078e00ff */
[C---:B-1----:R-:W-:Y:S01]  /*3ca0*/  IADD3 R20, R56.reuse, 0x9d, RZ ;  /* 0x0000009d38147810 */ /* 0x042fe20007ffe0ff */
[----:B------:R1:W-:Y:S01]  /*3cb0*/  STL [R1+0x44f8], R8 ;  /* 0x0044f80801007387 */ /* 0x0003e20000100800 */
[----:B------:R-:W-:Y:S01]  /*3cc0*/  IABS R186, R18 ;  /* 0x0000001200ba7213 */ /* 0x000fe20000000000 */
[C---:B------:R-:W-:Y:S01]  /*3cd0*/  IMAD.HI.U32 R0, R237.reuse, R179, RZ ;  /* 0x000000b3ed007227 */ /* 0x040fe200078e00ff */
[C---:B--2---:R-:W-:Y:S01]  /*3ce0*/  IADD3 R19, R56.reuse, 0x9e, RZ ;  /* 0x0000009e38137810 */ /* 0x044fe20007ffe0ff */
[----:B------:R2:W-:Y:S01]  /*3cf0*/  STL [R1+0x44e8], R20 ;  /* 0x0044e81401007387 */ /* 0x0005e20000100800 */
[----:B------:R-:W-:Y:S01]  /*3d00*/  IABS R41, R17 ;  /* 0x0000001100297213 */ /* 0x000fe20000000000 */
[----:B------:R-:W-:Y:S01]  /*3d10*/  IMAD.MOV R0, RZ, RZ, -R0 ;  /* 0x000000ffff007224 */ /* 0x000fe200078e0a00 */
[C---:B---3--:R-:W-:Y:S01]  /*3d20*/  IADD3 R18, R56.reuse, 0x9f, RZ ;  /* 0x0000009f38127810 */ /* 0x048fe20007ffe0ff */
[----:B------:R3:W-:Y:S01]  /*3d30*/  STL [R1+0x44ec], R19 ;  /* 0x0044ec1301007387 */ /* 0x0007e20000100800 */
[C---:B----4-:R-:W-:Y:S01]  /*3d40*/  IADD3 R17, R56.reuse, 0xa0, RZ ;  /* 0x000000a038117810 */ /* 0x050fe20007ffe0ff */
[----:B------:R-:W-:Y:S01]  /*3d50*/  IMAD.MOV R16, RZ, RZ, -R16 ;  /* 0x000000ffff107224 */ /* 0x000fe200078e0a10 */
[----:B------:R-:W-:Y:S01]  /*3d60*/  IABS R180, R20 ;  /* 0x0000001400b47213 */ /* 0x000fe20000000000 */
[----:B------:R-:W-:Y:S01]  /*3d70*/  STL [R1+0x44f4], R18 ;  /* 0x0044f41201007387 */ /* 0x000fe20000100800 */
[----:B-1----:R-:W-:Y:S01]  /*3d80*/  IADD3 R8, R56, 0xa1, RZ ;  /* 0x000000a138087810 */ /* 0x002fe20007ffe0ff */
[C---:B------:R-:W-:Y:S01]  /*3d90*/  IMAD R179, R28.reuse, R0, R179 ;  /* 0x000000001cb37224 */ /* 0x040fe200078e02b3 */
[----:B------:R-:W-:Y:S01]  /*3da0*/  IABS R183, R17 ;  /* 0x0000001100b77213 */ /* 0x000fe20000000000 */
[----:B------:R1:W-:Y:S01]  /*3db0*/  STL [R1+0x4504], R17 ;  /* 0x0045041101007387 */ /* 0x0003e20000100800 */
[----:B------:R-:W-:Y:S01]  /*3dc0*/  IABS R184, R8 ;  /* 0x0000000800b87213 */ /* 0x000fe20000000000 */
[----:B------:R-:W-:Y:S01]  /*3dd0*/  IMAD R140, R28, R16, R140 ;  /* 0x000000101c8c7224 */ /* 0x000fe200078e028c */
[----:B------:R-:W-:Y:S01]  /*3de0*/  IABS R16, R19 ;  /* 0x0000001300107213 */ /* 0x000fe20000000000 */
[----:B------:R4:W-:Y:S01]  /*3df0*/  STL [R1+0x450c], R8 ;  /* 0x00450c0801007387 */ /* 0x0009e20000100800 */
[C---:B--2---:R-:W-:Y:S01]  /*3e00*/  IADD3 R20, R56.reuse, 0xa3, RZ ;  /* 0x000000a338147810 */ /* 0x044fe20007ffe0ff */
[C---:B------:R-:W-:Y:S01]  /*3e10*/  IMAD.HI.U32 R0, R237.reuse, R184, RZ ;  /* 0x000000b8ed007227 */ /* 0x040fe200078e00ff */
[----:B------:R-:W-:Y:S01]  /*3e20*/  IABS R190, R18 ;  /* 0x0000001200be7213 */ /* 0x000fe20000000000 */
[----:B------:R2:W-:Y:S01]  /*3e30*/  STL [R1+0x44fc], R23 ;  /* 0x0044fc1701007387 */ /* 0x0005e20000100800 */
[C---:B---3--:R-:W-:Y:S01]  /*3e40*/  IADD3 R19, R56.reuse, 0xa4, RZ ;  /* 0x000000a438137810 */ /* 0x048fe20007ffe0ff */
[----:B-1----:R-:W-:Y:S01]  /*3e50*/  IMAD.HI.U32 R17, R237, R180, RZ ;  /* 0x000000b4ed117227 */ /* 0x002fe200078e00ff */
[C---:B------:R-:W-:Y:S01]  /*3e60*/  IADD3 R18, R56.reuse, 0xa5, RZ ;  /* 0x000000a538127810 */ /* 0x040fe20007ffe0ff */
[----:B------:R1:W-:Y:S01]  /*3e70*/  STL [R1+0x4500], R20 ;  /* 0x0045001401007387 */ /* 0x0003e20000100800 */
[----:B------:R-:W-:Y:S01]  /*3e80*/  IABS R47, R20 ;  /* 0x00000014002f7213 */ /* 0x000fe20000000000 */
[----:B------:R-:W-:Y:S01]  /*3e90*/  IMAD.MOV R0, RZ, RZ, -R0 ;  /* 0x000000ffff007224 */ /* 0x000fe200078e0a00 */
[----:B------:R-:W-:Y:S01]  /*3ea0*/  IADD3 R17, -R17, RZ, RZ ;  /* 0x000000ff11117210 */ /* 0x000fe20007ffe1ff */
[----:B------:R3:W-:Y:S01]  /*3eb0*/  STL [R1+0x4514], R19 ;  /* 0x0045141301007387 */ /* 0x0007e20000100800 */
[----:B----4-:R-:W-:Y:S01]  /*3ec0*/  IADD3 R8, R56, 0xa6, RZ ;  /* 0x000000a638087810 */ /* 0x010fe20007ffe0ff */
[----:B------:R-:W-:Y:S01]  /*3ed0*/  IMAD R184, R28, R0, R184 ;  /* 0x000000001cb87224 */ /* 0x000fe200078e02b8 */
[----:B--2---:R-:W-:Y:S01]  /*3ee0*/  IADD3 R23, R56, 0xa7, RZ ;  /* 0x000000a738177810 */ /* 0x004fe20007ffe0ff */
[----:B------:R-:W-:Y:S01]  /*3ef0*/  IMAD R180, R28, R17, R180 ;  /* 0x000000111cb47224 */ /* 0x000fe200078e02b4 */
[----:B------:R-:W-:Y:S01]  /*3f00*/  IABS R188, R8 ;  /* 0x0000000800bc7213 */ /* 0x000fe20000000000 */
[----:B------:R-:W-:Y:S01]  /*3f10*/  IMAD.HI.U32 R17, R237, R193, RZ ;  /* 0x000000c1ed117227 */ /* 0x000fe200078e00ff */
[----:B------:R-:W-:Y:S01]  /*3f20*/  STL [R1+0x4518], R18 ;  /* 0x0045181201007387 */ /* 0x000fe20000100800 */
[----:B------:R-:W-:-:S02]  /*3f30*/  IABS R197, R23 ;  /* 0x0000001700c57213 */ /* 0x000fc40000000000 */
[C---:B------:R-:W-:Y:S01]  /*3f40*/  IMAD.HI.U32 R0, R237.reuse, R188, RZ ;  /* 0x000000bced007227 */ /* 0x040fe200078e00ff */
[----:B------:R2:W-:Y:S01]  /*3f50*/  STL [R1+0x4520], R8 ;  /* 0x0045200801007387 */ /* 0x0005e20000100800 */
[----:B------:R-:W-:Y:S02]  /*3f60*/  IABS R187, R19 ;  /* 0x0000001300bb7213 */ /* 0x000fe40000000000 */
[----:B------:R-:W-:Y:S01]  /*3f70*/  IMAD.MOV R17, RZ, RZ, -R17 ;  /* 0x000000ffff117224 */ /* 0x000fe200078e0a11 */
[----:B-1----:R-:W-:Y:S01]  /*3f80*/  IADD3 R20, R56, 0xa8, RZ ;  /* 0x000000a838147810 */ /* 0x002fe20007ffe0ff */
[----:B------:R1:W-:Y:S01]  /*3f90*/  STL [R1+0x4510], R23 ;  /* 0x0045101701007387 */ /* 0x0003e20000100800 */
[----:B------:R-:W-:Y:S01]  /*3fa0*/  IABS R192, R18 ;  /* 0x0000001200c07213 */ /* 0x000fe20000000000 */
[----:B------:R-:W-:Y:S01]  /*3fb0*/  IMAD R193, R28, R17, R193 ;  /* 0x000000111cc17224 */ /* 0x000fe200078e02c1 */
[C---:B---3--:R-:W-:Y:S01]  /*3fc0*/  IADD3 R19, R56.reuse, 0xa9, RZ ;  /* 0x000000a938137810 */ /* 0x048fe20007ffe0ff */
[C---:B------:R-:W-:Y:S01]  /*3fd0*/  IMAD.HI.U32 R17, R237.reuse, R197, RZ ;  /* 0x000000c5ed117227 */ /* 0x040fe200078e00ff */
[C---:B--2---:R-:W-:Y:S01]  /*3fe0*/  IADD3 R8, R56.reuse, 0xab, RZ ;  /* 0x000000ab38087810 */ /* 0x044fe20007ffe0ff */
[----:B------:R2:W-:Y:S01]  /*3ff0*/  STL [R1+0x4528], R20 ;  /* 0x0045281401007387 */ /* 0x0005e20000100800 */
[----:B------:R-:W-:Y:S01]  /*4000*/  IADD3 R18, R56, 0xaa, RZ ;  /* 0x000000aa38127810 */ /* 0x000fe20007ffe0ff */
[----:B------:R-:W-:Y:S01]  /*4010*/  IMAD.MOV R17, RZ, RZ, -R17 ;  /* 0x000000ffff117224 */ /* 0x000fe200078e0a11 */
[----:B------:R-:W-:Y:S01]  /*4020*/  IADD3 R0, -R0, RZ, RZ ;  /* 0x000000ff00007210 */ /* 0x000fe20007ffe1ff */
[----:B------:R3:W-:Y:S01]  /*4030*/  STL [R1+0x4530], R19 ;  /* 0x0045301301007387 */ /* 0x0007e20000100800 */
[----:B------:R-:W-:Y:S01]  /*4040*/  IABS R48, R8 ;  /* 0x0000000800307213 */ /* 0x000fe20000000000 */
[C---:B------:R-:W-:Y:S01]  /*4050*/  IMAD R197, R28.reuse, R17, R197 ;  /* 0x000000111cc57224 */ /* 0x040fe200078e02c5 */
[----:B------:R-:W-:Y:S01]  /*4060*/  IABS R198, R20 ;  /* 0x0000001400c67213 */ /* 0x000fe20000000000 */
[----:B------:R4:W-:Y:S01]  /*4070*/  STL [R1+0x4534], R18 ;  /* 0x0045341201007387 */ /* 0x0009e20000100800 */
[----:B------:R-:W-:Y:S01]  /*4080*/  IMAD R188, R28, R0, R188 ;  /* 0x000000001cbc7224 */ /* 0x000fe200078e02bc */
[----:B-1----:R-:W-:Y:S01]  /*4090*/  IADD3 R23, R56, 0xac, RZ ;  /* 0x000000ac38177810 */ /* 0x002fe20007ffe0ff */
[----:B------:R-:W-:Y:S01]  /*40a0*/  IMAD.HI.U32 R0, R237, R48, RZ ;  /* 0x00000030ed007227 */ /* 0x000fe200078e00ff */
[----:B------:R1:W-:Y:S01]  /*40b0*/  STL [R1+0x4540], R8 ;  /* 0x0045400801007387 */ /* 0x0003e20000100800 */
[----:B------:R-:W-:-:S02]  /*40c0*/  IABS R191, R19 ;  /* 0x0000001300bf7213 */ /* 0x000fc40000000000 */
[C---:B--2---:R-:W-:Y:S01]  /*40d0*/  IADD3 R20, R56.reuse, 0xad, RZ ;  /* 0x000000ad38147810 */ /* 0x044fe20007ffe0ff */
[----:B------:R-:W-:Y:S01]  /*40e0*/  IMAD.MOV R0, RZ, RZ, -R0 ;  /* 0x000000ffff007224 */ /* 0x000fe200078e0a00 */
[----:B------:R-:W-:Y:S01]  /*40f0*/  IABS R99, R18 ;  /* 0x0000001200637213 */ /* 0x000fe20000000000 */
[----:B------:R2:W-:Y:S01]  /*4100*/  STL [R1+0x453c], R23 ;  /* 0x00453c1701007387 */ /* 0x0005e20000100800 */
[----:B---3--:R-:W-:Y:S01]  /*4110*/  IADD3 R19, R56, 0xae, RZ ;  /* 0x000000ae38137810 */ /* 0x008fe20007ffe0ff */
[----:B------:R-:W-:Y:S01]  /*4120*/  IMAD R48, R28, R0, R48 ;  /* 0x000000001c307224 */ /* 0x000fe200078e0230 */
[C---:B----4-:R-:W-:Y:S01]  /*4130*/  IADD3 R18, R56.reuse, 0xaf, RZ ;  /* 0x000000af38127810 */ /* 0x050fe20007ffe0ff */
[----:B------:R3:W-:Y:S01]  /*4140*/  STL [R1+0x4544], R20 ;  /* 0x0045441401007387 */ /* 0x0007e20000100800 */
[C---:B-1----:R-:W-:Y:S01]  /*4150*/  IADD3 R8, R56.reuse, 0xb0, RZ ;  /* 0x000000b038087810 */ /* 0x042fe20007ffe0ff */
[----:B------:R-:W-:Y:S01]  /*4160*/  IMAD.MOV R2, RZ, RZ, -R2 ;  /* 0x000000ffff027224 */ /* 0x000fe200078e0a02 */
[----:B------:R-:W-:Y:S01]  /*4170*/  IABS R201, R23 ;  /* 0x0000001700c97213 */ /* 0x000fe20000000000 */
[----:B------:R1:W-:Y:S01]  /*4180*/  STL [R1+0x4548], R19 ;  /* 0x0045481301007387 */ /* 0x0003e20000100800 */
[----:B------:R-:W-:Y:S01]  /*4190*/  IABS R17, R8 ;  /* 0x0000000800117213 */ /* 0x000fe20000000000 */
[----:B------:R-:W-:Y:S01]  /*41a0*/  IMAD.MOV R5, RZ, RZ, -R5 ;  /* 0x000000ffff057224 */ /* 0x000fe200078e0a05 */
[----:B------:R-:W-:Y:S01]  /*41b0*/  IABS R202, R20 ;  /* 0x0000001400ca7213 */ /* 0x000fe20000000000 */
        /* <DEDUP_REMOVED lines=9> */
[----:B-1----:R-:W-:Y:S01]  /*4250*/  IADD3 R19, R56, 0xb4, RZ ;  /* 0x000000b438137810 */ /* 0x002fe20007ffe0ff */
[C---:B----4-:R-:W-:Y:S01]  /*4260*/  IMAD.HI.U32 R18, R237.reuse, R201, RZ ;  /* 0x000000c9ed127227 */ /* 0x050fe200078e00ff */
[----:B------:R-:W-:Y:S01]  /*4270*/  IABS R199, R23 ;  /* 0x0000001700c77213 */ /* 0x000fe20000000000 */
[----:B------:R1:W-:Y:S01]  /*4280*/  STL [R1+0x4558], R23 ;  /* 0x0045581701007387 */ /* 0x0003e20000100800 */
[----:B------:R-:W-:Y:S01]  /*4290*/  IABS R42, R20 ;  /* 0x00000014002a7213 */ /* 0x000fe20000000000 */
[----:B------:R-:W-:Y:S01]  /*42a0*/  IMAD R17, R28, R0, R17 ;  /* 0x000000001c117224 */ /* 0x000fe200078e0211 */
[----:B--2---:R-:W-:Y:S01]  /*42b0*/  IADD3 R8, R56, 0xb5, RZ ;  /* 0x000000b538087810 */ /* 0x004fe20007ffe0ff */
[----:B------:R2:W-:Y:S01]  /*42c0*/  STL [R1+0x455c], R20 ;  /* 0x00455c1401007387 */ /* 0x0005e20000100800 */
[----:B------:R-:W-:Y:S01]  /*42d0*/  IADD3 R18, -R18, RZ, RZ ;  /* 0x000000ff12127210 */ /* 0x000fe20007ffe1ff */
[----:B------:R-:W-:Y:S01]  /*42e0*/  IMAD R150, R28, R2, R150 ;  /* 0x000000021c967224 */ /* 0x000fe200078e0296 */
[----:B------:R-:W-:Y:S01]  /*42f0*/  IABS R209, R8 ;  /* 0x0000000800d17213 */ /* 0x000fe20000000000 */
[----:B------:R4:W-:Y:S01]  /*4300*/  STL [R1+0x4578], R19 ;  /* 0x0045781301007387 */ /* 0x0009e20000100800 */
[----:B---3--:R-:W-:Y:S01]  /*4310*/  IADD3 R24, R56, 0xb6, RZ ;  /* 0x000000b638187810 */ /* 0x008fe20007ffe0ff */
[----:B------:R-:W-:Y:S01]  /*4320*/  IMAD R201, R28, R18, R201 ;  /* 0x000000121cc97224 */ /* 0x000fe200078e02c9 */
[C---:B-1----:R-:W-:Y:S01]  /*4330*/  IADD3 R23, R56.reuse, 0xb7, RZ ;  /* 0x000000b738177810 */ /* 0x042fe20007ffe0ff */
[----:B------:R1:W-:Y:S01]  /*4340*/  STL [R1+0x457c], R8 ;  /* 0x00457c0801007387 */ /* 0x0003e20000100800 */
[----:B------:R-:W-:Y:S01]  /*4350*/  IABS R200, R19 ;  /* 0x0000001300c87213 */ /* 0x000fe20000000000 */
[C---:B------:R-:W-:Y:S01]  /*4360*/  IMAD.HI.U32 R0, R237.reuse, R209, RZ ;  /* 0x000000d1ed007227 */ /* 0x040fe200078e00ff */
[C---:B--2---:R-:W-:Y:S01]  /*4370*/  IADD3 R20, R56.reuse, 0xb8, RZ ;  /* 0x000000b838147810 */ /* 0x044fe20007ffe0ff */
[----:B------:R2:W-:Y:S01]  /*4380*/  STL [R1+0x456c], R24 ;  /* 0x00456c1801007387 */ /* 0x0005e20000100800 */
[----:B------:R-:W-:Y:S01]  /*4390*/  IABS R203, R24 ;  /* 0x0000001800cb7213 */ /* 0x000fe20000000000 */
[C---:B------:R-:W-:Y:S01]  /*43a0*/  IMAD.HI.U32 R18, R237.reuse, R206, RZ ;  /* 0x000000ceed127227 */ /* 0x040fe200078e00ff */
[C---:B----4-:R-:W-:Y:S01]  /*43b0*/  IADD3 R19, R56.reuse, 0xb9, RZ ;  /* 0x000000b938137810 */ /* 0x050fe20007ffe0ff */
[----:B------:R3:W-:Y:S01]  /*43c0*/  STL [R1+0x4574], R23 ;  /* 0x0045741701007387 */ /* 0x0007e20000100800 */
[----:B------:R-:W-:Y:S01]  /*43d0*/  IABS R207, R23 ;  /* 0x0000001700cf7213 */ /* 0x000fe20000000000 */
[----:B------:R-:W-:Y:S01]  /*43e0*/  IMAD.MOV R18, RZ, RZ, -R18 ;  /* 0x000000ffff127224 */ /* 0x000fe200078e0a12 */
[----:B-1----:R-:W-:Y:S01]  /*43f0*/  IADD3 R8, R56, 0xba, RZ ;  /* 0x000000ba38087810 */ /* 0x002fe20007ffe0ff */
[----:B------:R1:W-:Y:S01]  /*4400*/  STL [R1+0x4588], R20 ;  /* 0x0045881401007387 */ /* 0x0003e20000100800 */
[----:B------:R-:W-:Y:S01]  /*4410*/  IABS R204, R20 ;  /* 0x0000001400cc7213 */ /* 0x000fe20000000000 */
[----:B------:R-:W-:Y:S01]  /*4420*/  IMAD R206, R28, R18, R206 ;  /* 0x000000121cce7224 */ /* 0x000fe200078e02ce */
[C---:B--2---:R-:W-:Y:S01]  /*4430*/  IADD3 R24, R56.reuse, 0xbb, RZ ;  /* 0x000000bb38187810 */ /* 0x044fe20007ffe0ff */
[----:B------:R2:W-:Y:S01]  /*4440*/  STL [R1+0x458c], R19 ;  /* 0x00458c1301007387 */ /* 0x0005e20000100800 */
[----:B------:R-:W-:Y:S01]  /*4450*/  IABS R212, R19 ;  /* 0x0000001300d47213 */ /* 0x000fe20000000000 */
[C---:B------:R-:W-:Y:S01]  /*4460*/  IMAD.HI.U32 R18, R237.reuse, R203, RZ ;  /* 0x000000cbed127227 */ /* 0x040fe200078e00ff */
[----:B---3--:R-:W-:Y:S01]  /*4470*/  IADD3 R23, R56, 0xbc, RZ ;  /* 0x000000bc38177810 */ /* 0x008fe20007ffe0ff */
[----:B------:R3:W-:Y:S01]  /*4480*/  STL [R1+0x4594], R8 ;  /* 0x0045940801007387 */ /* 0x0007e20000100800 */
[----:B------:R-:W-:Y:S01]  /*4490*/  IADD3 R0, -R0, RZ, RZ ;  /* 0x000000ff00007210 */ /* 0x000fe20007ffe1ff */
        /* <DEDUP_REMOVED lines=9> */
[C---:B---3--:R-:W-:Y:S01]  /*4530*/  IADD3 R8, R56.reuse, 0xbf, RZ ;  /* 0x000000bf38087810 */ /* 0x048fe20007ffe0ff */
[----:B------:R3:W-:Y:S01]  /*4540*/  STL [R1+0x459c], R20 ;  /* 0x00459c1401007387 */ /* 0x0007e20000100800 */
[----:B------:R-:W-:Y:S01]  /*4550*/  IABS R189, R23 ;  /* 0x0000001700bd7213 */ /* 0x000fe20000000000 */
[----:B------:R-:W-:Y:S01]  /*4560*/  IMAD.MOV R0, RZ, RZ, -R0 ;  /* 0x000000ffff007224 */ /* 0x000fe200078e0a00 */
[----:B-1----:R-:W-:Y:S01]  /*4570*/  IADD3 R24, R56, 0xc0, RZ ;  /* 0x000000c038187810 */ /* 0x002fe20007ffe0ff */
[----:B------:R1:W-:Y:S01]  /*4580*/  STL [R1+0x45a4], R19 ;  /* 0x0045a41301007387 */ /* 0x0003e20000100800 */
[----:B------:R-:W-:Y:S01]  /*4590*/  IABS R208, R20 ;  /* 0x0000001400d07213 */ /* 0x000fe20000000000 */
[----:B------:R-:W-:Y:S01]  /*45a0*/  IMAD R213, R28, R0, R213 ;  /* 0x000000001cd57224 */ /* 0x000fe200078e02d5 */
[----:B--2---:R-:W-:Y:S01]  /*45b0*/  IADD3 R23, R56, 0xc1, RZ ;  /* 0x000000c138177810 */ /* 0x004fe20007ffe0ff */
[----:B------:R2:W-:Y:S01]  /*45c0*/  STL [R1+0x45b0], R8 ;  /* 0x0045b00801007387 */ /* 0x0005e20000100800 */
[----:B------:R-:W-:Y:S01]  /*45d0*/  IABS R216, R19 ;  /* 0x0000001300d87213 */ /* 0x000fe20000000000 */
[----:B------:R-:W-:Y:S01]  /*45e0*/  IMAD R203, R28, R18, R203 ;  /* 0x000000121ccb7224 */ /* 0x000fe200078e02cb */
[C---:B---3--:R-:W-:Y:S01]  /*45f0*/  IADD3 R20, R56.reuse, 0xc2, RZ ;  /* 0x000000c238147810 */ /* 0x048fe20007ffe0ff */
[----:B------:R3:W-:Y:S01]  /*4600*/  STL [R1+0x45ac], R24 ;  /* 0x0045ac1801007387 */ /* 0x0007e20000100800 */
[----:B------:R-:W-:Y:S01]  /*4610*/  IABS R210, R24 ;  /* 0x0000001800d27213 */ /* 0x000fe20000000000 */
[C---:B------:R-:W-:Y:S01]  /*4620*/  IMAD.HI.U32 R18, R237.reuse, R45, RZ ;  /* 0x0000002ded127227 */ /* 0x040fe200078e00ff */
[C---:B-1----:R-:W-:Y:S01]  /*4630*/  IADD3 R19, R56.reuse, 0xc3, RZ ;  /* 0x000000c338137810 */ /* 0x042fe20007ffe0ff */
[----:B------:R1:W-:Y:S01]  /*4640*/  STL [R1+0x45b8], R23 ;  /* 0x0045b81701007387 */ /* 0x0003e20000100800 */
[----:B------:R-:W-:Y:S01]  /*4650*/  IABS R217, R8 ;  /* 0x0000000800d97213 */ /* 0x000fe20000000000 */
[C---:B------:R-:W-:Y:S01]  /*4660*/  IMAD.HI.U32 R2, R237.reuse, R153, RZ ;  /* 0x00000099ed027227 */ /* 0x040fe200078e00ff */
[----:B------:R-:W-:Y:S01]  /*4670*/  IABS R51, R19 ;  /* 0x0000001300337213 */ /* 0x000fe20000000000 */
[----:B------:R-:W-:Y:S01]  /*4680*/  STL [R1+0x45c0], R20 ;  /* 0x0045c01401007387 */ /* 0x000fe20000100800 */
[----:B--2---:R-:W-:Y:S01]  /*4690*/  IADD3 R8, R56, 0xc4, RZ ;  /* 0x000000c438087810 */ /* 0x004fe20007ffe0ff */
[C---:B------:R-:W-:Y:S01]  /*46a0*/  IMAD.HI.U32 R0, R237.reuse, R217, RZ ;  /* 0x000000d9ed007227 */ /* 0x040fe200078e00ff */
[----:B------:R-:W-:Y:S01]  /*46b0*/  IADD3 R18, -R18, RZ, RZ ;  /* 0x000000ff12127210 */ /* 0x000fe20007ffe1ff */
[----:B------:R2:W-:Y:S01]  /*46c0*/  STL [R1+0x45c8], R19 ;  /* 0x0045c81301007387 */ /* 0x0005e20000100800 */
[----:B------:R-:W-:Y:S01]  /*46d0*/  IABS R220, R8 ;  /* 0x0000000800dc7213 */ /* 0x000fe20000000000 */
[----:B------:R-:W-:Y:S01]  /*46e0*/  IMAD.MOV R0, RZ, RZ, -R0 ;  /* 0x000000ffff007224 */ /* 0x000fe200078e0a00 */
[----:B------:R-:W-:Y:S01]  /*46f0*/  IABS R211, R23 ;  /* 0x0000001700d37213 */ /* 0x000fe20000000000 */
[----:B------:R4:W-:Y:S01]  /*4700*/  STL [R1+0x45e4], R8 ;  /* 0x0045e40801007387 */ /* 0x0009e20000100800 */
[----:B------:R-:W-:Y:S01]  /*4710*/  IMAD R45, R28, R18, R45 ;  /* 0x000000121c2d7224 */ /* 0x000fe200078e022d */
[----:B---3--:R-:W-:Y:S01]  /*4720*/  IADD3 R24, R56, 0xc6, RZ ;  /* 0x000000c638187810 */ /* 0x008fe20007ffe0ff */
[----:B------:R-:W-:Y:S01]  /*4730*/  IMAD R217, R28, R0, R217 ;  /* 0x000000001cd97224 */ /* 0x000fe200078e02d9 */
[----:B------:R3:W-:Y:S01]  /*4740*/  STL [R1+0x45cc], R46 ;  /* 0x0045cc2e01007387 */ /* 0x0007e20000100800 */
[----:B------:R-:W-:Y:S01]  /*4750*/  IMAD.HI.U32 R0, R237, R220, RZ ;  /* 0x000000dced007227 */ /* 0x000fe200078e00ff */
[----:B------:R-:W-:-:S02]  /*4760*/  IABS R18, R20 ;  /* 0x0000001400127213 */ /* 0x000fc40000000000 */
[C---:B-1----:R-:W-:Y:S01]  /*4770*/  IADD3 R23, R56.reuse, 0xc7, RZ ;  /* 0x000000c738177810 */ /* 0x042fe20007ffe0ff */
[C---:B--2---:R-:W-:Y:S01]  /*4780*/  IMAD.HI.U32 R19, R237.reuse, R210, RZ ;  /* 0x000000d2ed137227 */ /* 0x044fe200078e00ff */
[C---:B----4-:R-:W-:Y:S01]  /*4790*/  IADD3 R8, R56.reuse, 0xc9, RZ ;  /* 0x000000c938087810 */ /* 0x050fe20007ffe0ff */
[----:B------:R1:W-:Y:S01]  /*47a0*/  STL [R1+0x45d8], R24 ;  /* 0x0045d81801007387 */ /* 0x0003e20000100800 */
[C---:B------:R-:W-:Y:S01]  /*47b0*/  IADD3 R20, R56.reuse, 0xc8, RZ ;  /* 0x000000c838147810 */ /* 0x040fe20007ffe0ff */
[----:B------:R-:W-:Y:S01]  /*47c0*/  IMAD.MOV R19, RZ, RZ, -R19 ;  /* 0x000000ffff137224 */ /* 0x000fe200078e0a13 */
[----:B---3--:R-:W-:Y:S01]  /*47d0*/  IADD3 R46, R56, 0xca, RZ ;  /* 0x000000ca382e7810 */ /* 0x008fe20007ffe0ff */
[----:B------:R2:W-:Y:S01]  /*47e0*/  STL [R1+0x45dc], R23 ;  /* 0x0045dc1701007387 */ /* 0x0005e20000100800 */
[----:B------:R-:W-:Y:S01]  /*47f0*/  IADD3 R0, -R0, RZ, RZ ;  /* 0x000000ff00007210 */ /* 0x000fe20007ffe1ff */
[----:B------:R-:W-:Y:S01]  /*4800*/  IMAD R210, R28, R19, R210 ;  /* 0x000000131cd27224 */ /* 0x000fe200078e02d2 */
[----:B------:R-:W-:Y:S01]  /*4810*/  IABS R219, R46 ;  /* 0x0000002e00db7213 */ /* 0x000fe20000000000 */
[C---:B------:R-:W-:Y:S01]  /*4820*/  IMAD.HI.U32 R19, R237.reuse, R214, RZ ;  /* 0x000000d6ed137227 */ /* 0x040fe200078e00ff */
[----:B------:R-:W-:Y:S01]  /*4830*/  IABS R221, R8 ;  /* 0x0000000800dd7213 */ /* 0x000fe20000000000 */
[----:B------:R-:W-:Y:S01]  /*4840*/  STL [R1+0x45f8], R20 ;  /* 0x0045f81401007387 */ /* 0x000fe20000100800 */
[----:B------:R-:W-:Y:S01]  /*4850*/  IABS R215, R24 ;  /* 0x0000001800d77213 */ /* 0x000fe20000000000 */
[----:B------:R-:W-:Y:S01]  /*4860*/  IMAD.MOV R19, RZ, RZ, -R19 ;  /* 0x000000ffff137224 */ /* 0x000fe200078e0a13 */
[----:B-1----:R-:W-:Y:S01]  /*4870*/  IADD3 R24, R56, 0xcb, RZ ;  /* 0x000000cb38187810 */ /* 0x002fe20007ffe0ff */
[C---:B------:R-:W-:Y:S01]  /*4880*/  IMAD R220, R28.reuse, R0, R220 ;  /* 0x000000001cdc7224 */ /* 0x040fe200078e02dc */
[----:B------:R1:W-:Y:S01]  /*4890*/  STL [R1+0x45fc], R8 ;  /* 0x0045fc0801007387 */ /* 0x0003e20000100800 */
[----:B------:R-:W-:Y:S01]  /*48a0*/  IMAD R214, R28, R19, R214 ;  /* 0x000000131cd67224 */ /* 0x000fe200078e02d6 */
[----:B------:R-:W-:Y:S01]  /*48b0*/  IABS R223, R23 ;  /* 0x0000001700df7213 */ /* 0x000fe20000000000 */
[C---:B------:R-:W-:Y:S01]  /*48c0*/  IMAD.HI.U32 R19, R237.reuse, R219, RZ ;  /* 0x000000dbed137227 */ /* 0x040fe200078e00ff */
[----:B------:R-:W-:Y:S01]  /*48d0*/  IABS R218, R20 ;  /* 0x0000001400da7213 */ /* 0x000fe20000000000 */
[----:B------:R3:W-:Y:S01]  /*48e0*/  STL [R1+0x45ec], R46 ;  /* 0x0045ec2e01007387 */ /* 0x0007e20000100800 */
[C---:B--2---:R-:W-:Y:S01]  /*48f0*/  IADD3 R23, R56.reuse, 0xcc, RZ ;  /* 0x000000cc38177810 */ /* 0x044fe20007ffe0ff */
[----:B------:R-:W-:Y:S01]  /*4900*/  IMAD.HI.U32 R0, R237, R221, RZ ;  /* 0x000000dded007227 */ /* 0x000fe200078e00ff */
[----:B------:R-:W-:Y:S01]  /*4910*/  IADD3 R19, -R19, RZ, RZ ;  /* 0x000000ff13137210 */ /* 0x000fe20007ffe1ff */
[----:B------:R2:W-:Y:S01]  /*4920*/  STL [R1+0x45f4], R24 ;  /* 0x0045f41801007387 */ /* 0x0005e20000100800 */
[C---:B-1----:R-:W-:Y:S01]  /*4930*/  IADD3 R8, R56.reuse, 0xce, RZ ;  /* 0x000000ce38087810 */ /* 0x042fe20007ffe0ff */
[----:B------:R-:W-:Y:S01]  /*4940*/  IMAD.MOV R0, RZ, RZ, -R0 ;  /* 0x000000ffff007224 */ /* 0x000fe200078e0a00 */
[----:B------:R-:W-:Y:S01]  /*4950*/  IADD3 R20, R56, 0xcd, RZ ;  /* 0x000000cd38147810 */ /* 0x000fe20007ffe0ff */
[----:B------:R-:W-:Y:S01]  /*4960*/  IMAD R219, R28, R19, R219 ;  /* 0x000000131cdb7224 */ /* 0x000fe200078e02db */
[----:B------:R-:W-:Y:S01]  /*4970*/  IABS R52, R24 ;  /* 0x0000001800347213 */ /* 0x000fe20000000000 */
[----:B------:R1:W-:Y:S01]  /*4980*/  STL [R1+0x4608], R23 ;  /* 0x0046081701007387 */ /* 0x0003e20000100800 */
[----:B------:R-:W-:Y:S01]  /*4990*/  IABS R227, R23 ;  /* 0x0000001700e37213 */ /* 0x000fe20000000000 */
[C---:B------:R-:W-:Y:S01]  /*49a0*/  IMAD.HI.U32 R19, R237.reuse, R222, RZ ;  /* 0x000000deed137227 */ /* 0x040fe200078e00ff */
[----:B---3--:R-:W-:Y:S01]  /*49b0*/  IADD3 R46, R56, 0xd0, RZ ;  /* 0x000000d0382e7810 */ /* 0x008fe20007ffe0ff */
[----:B------:R3:W-:Y:S01]  /*49c0*/  STL [R1+0x4614], R20 ;  /* 0x0046141401007387 */ /* 0x0007e20000100800 */
[----:B--2---:R-:W-:Y:S01]  /*49d0*/  IABS R24, R8 ;  /* 0x0000000800187213 */ /* 0x004fe20000000000 */
[----:B------:R-:W-:Y:S01]  /*49e0*/  IMAD R221, R28, R0, R221 ;  /* 0x000000001cdd7224 */ /* 0x000fe200078e02dd */
[----:B------:R-:W-:Y:S01]  /*49f0*/  IABS R228, R20 ;  /* 0x0000001400e47213 */ /* 0x000fe20000000000 */
[----:B------:R2:W-:Y:S01]  /*4a00*/  STL [R1+0x461c], R8 ;  /* 0x00461c0801007387 */ /* 0x0005e20000100800 */
[----:B------:R-:W-:Y:S01]  /*4a10*/  IMAD.MOV R19, RZ, RZ, -R19 ;  /* 0x000000ffff137224 */ /* 0x000fe200078e0a13 */
[----:B-1----:R-:W-:Y:S01]  /*4a20*/  IADD3 R23, R56, 0xd1, RZ ;  /* 0x000000d138177810 */ /* 0x002fe20007ffe0ff */
[----:B------:R-:W-:Y:S01]  /*4a30*/  IMAD.HI.U32 R0, R237, R24, RZ ;  /* 0x00000018ed007227 */ /* 0x000fe200078e00ff */
[----:B------:R1:W-:Y:S01]  /*4a40*/  STL [R1+0x4600], R49 ;  /* 0x0046003101007387 */ /* 0x0003e20000100800 */
[----:B------:R-:W-:-:S02]  /*4a50*/  IABS R231, R46 ;  /* 0x0000002e00e77213 */ /* 0x000fc40000000000 */
[C---:B---3--:R-:W-:Y:S01]  /*4a60*/  IADD3 R20, R56.reuse, 0xd2, RZ ;  /* 0x000000d238147810 */ /* 0x048fe20007ffe0ff */
[----:B------:R3:W-:Y:S01]  /*4a70*/  STL [R1+0x4620], R46 ;  /* 0x0046202e01007387 */ /* 0x0007e20000100800 */
[----:B------:R-:W-:Y:S01]  /*4a80*/  IABS R232, R23 ;  /* 0x0000001700e87213 */ /* 0x000fe20000000000 */
[----:B------:R-:W-:Y:S01]  /*4a90*/  IMAD.MOV R0, RZ, RZ, -R0 ;  /* 0x000000ffff007224 */ /* 0x000fe200078e0a00 */
[----:B--2---:R-:W-:Y:S01]  /*4aa0*/  IADD3 R8, R56, 0xd3, RZ ;  /* 0x000000d338087810 */ /* 0x004fe20007ffe0ff */
[----:B------:R2:W-:Y:S01]  /*4ab0*/  STL [R1+0x4628], R23 ;  /* 0x0046281701007387 */ /* 0x0005e20000100800 */
[----:B------:R-:W-:Y:S01]  /*4ac0*/  IABS R225, R20 ;  /* 0x0000001400e17213 */ /* 0x000fe20000000000 */
[----:B------:R-:W-:Y:S01]  /*4ad0*/  IMAD R222, R28, R19, R222 ;  /* 0x000000131cde7224 */ /* 0x000fe200078e02de */
[----:B-1----:R-:W-:Y:S01]  /*4ae0*/  IADD3 R49, R56, 0xd5, RZ ;  /* 0x000000d538317810 */ /* 0x002fe20007ffe0ff */
[----:B------:R1:W-:Y:S01]  /*4af0*/  STL [R1+0x462c], R20 ;  /* 0x00462c1401007387 */ /* 0x0003e20000100800 */
[----:B------:R-:W-:Y:S01]  /*4b00*/  IABS R19, R53 ;  /* 0x0000003500137213 */ /* 0x000fe20000000000 */
[C---:B------:R-:W-:Y:S01]  /*4b10*/  IMAD R24, R28.reuse, R0, R24 ;  /* 0x000000001c187224 */ /* 0x040fe200078e0218 */
[----:B---3--:R-:W-:Y:S01]  /*4b20*/  IABS R46, R8 ;  /* 0x00000008002e7213 */ /* 0x008fe20000000000 */
[----:B------:R3:W-:Y:S01]  /*4b30*/  STL [R1+0x4634], R8 ;  /* 0x0046340801007387 */ /* 0x0007e20000100800 */
[----:B------:R-:W-:Y:S01]  /*4b40*/  IABS R235, R49 ;  /* 0x0000003100eb7213 */ /* 0x000fe20000000000 */
[----:B------:R-:W-:Y:S01]  /*4b50*/  IMAD R146, R28, R5, R146 ;  /* 0x000000051c927224 */ /* 0x000fe200078e0292 */
[C---:B--2---:R-:W-:Y:S01]  /*4b60*/  IADD3 R23, R56.reuse, 0xd6, RZ ;  /* 0x000000d638177810 */ /* 0x044fe20007ffe0ff */
[----:B------:R-:W-:Y:S01]  /*4b70*/  STL [R1+0x4630], R53 ;  /* 0x0046303501007387 */ /* 0x000fe20000100800 */
[----:B------:R-:W-:Y:S01]  /*4b80*/  IMAD.HI.U32 R0, R237, R46, RZ ;  /* 0x0000002eed007227 */ /* 0x000fe200078e00ff */
[----:B-1----:R-:W-:-:S02]  /*4b90*/  IADD3 R20, R56, 0xd7, RZ ;  /* 0x000000d738147810 */ /* 0x002fc40007ffe0ff */
[----:B------:R1:W-:Y:S01]  /*4ba0*/  STL [R1+0x4638], R49 ;  /* 0x0046383101007387 */ /* 0x0003e20000100800 */
[----:B------:R-:W-:Y:S01]  /*4bb0*/  IABS R236, R23 ;  /* 0x0000001700ec7213 */ /* 0x000fe20000000000 */
[C---:B------:R-:W-:Y:S01]  /*4bc0*/  IMAD.HI.U32 R5, R237.reuse, R149, RZ ;  /* 0x00000095ed057227 */ /* 0x040fe200078e00ff */
[----:B------:R-:W-:Y:S01]  /*4bd0*/  IABS R229, R20 ;  /* 0x0000001400e57213 */ /* 0x000fe20000000000 */
[----:B------:R2:W-:Y:S01]  /*4be0*/  STL [R1+0x4640], R23 ;  /* 0x0046401701007387 */ /* 0x0005e20000100800 */
[----:B---3--:R-:W-:Y:S01]  /*4bf0*/  IADD3 R8, R56, 0xd8, RZ ;  /* 0x000000d838087810 */ /* 0x008fe20007ffe0ff */
[----:B------:R-:W-:Y:S01]  /*4c00*/  IMAD.MOV R2, RZ, RZ, -R2 ;  /* 0x000000ffff027224 */ /* 0x000fe200078e0a02 */
[----:B------:R-:W-:Y:S01]  /*4c10*/  IADD3 R0, -R0, RZ, RZ ;  /* 0x000000ff00007210 */ /* 0x000fe20007ffe1ff */
[----:B------:R3:W-:Y:S01]  /*4c20*/  STL [R1+0x463c], R20 ;  /* 0x00463c1401007387 */ /* 0x0007e20000100800 */
[----:B------:R-:W-:Y:S01]  /*4c30*/  IABS R230, R8 ;  /* 0x0000000800e67213 */ /* 0x000fe20000000000 */
[C---:B------:R-:W-:Y:S01]  /*4c40*/  IMAD.HI.U32 R6, R237.reuse, R148, RZ ;  /* 0x00000094ed067227 */ /* 0x040fe200078e00ff */
[C---:B-1----:R-:W-:Y:S01]  /*4c50*/  IADD3 R49, R56.reuse, 0xda, RZ ;  /* 0x000000da38317810 */ /* 0x042fe20007ffe0ff */
[----:B------:R1:W-:Y:S01]  /*4c60*/  STL [R1+0x4644], R8 ;  /* 0x0046440801007387 */ /* 0x0003e20000100800 */
[----:B------:R-:W-:Y:S01]  /*4c70*/  IADD3 R53, R56, 0xdb, RZ ;  /* 0x000000db38357810 */ /* 0x000fe20007ffe0ff */
[----:B------:R-:W-:Y:S01]  /*4c80*/  IMAD R46, R28, R0, R46 ;  /* 0x000000001c2e7224 */ /* 0x000fe200078e022e */
[----:B--2---:R-:W-:Y:S01]  /*4c90*/  IADD3 R23, R56, 0xdc, RZ ;  /* 0x000000dc38177810 */ /* 0x004fe20007ffe0ff */
[----:B------:R-:W-:Y:S01]  /*4ca0*/  IMAD.HI.U32 R0, R237, R230, RZ ;  /* 0x000000e6ed007227 */ /* 0x000fe200078e00ff */
[----:B------:R2:W-:Y:S01]  /*4cb0*/  STL [R1+0x4624], R55 ;  /* 0x0046243701007387 */ /* 0x0005e20000100800 */
[----:B------:R-:W-:-:S02]  /*4cc0*/  IABS R240, R53 ;  /* 0x0000003500f07213 */ /* 0x000fc40000000000 */
[C---:B---3--:R-:W-:Y:S01]  /*4cd0*/  IMAD.HI.U32 R20, R237.reuse, R19, RZ ;  /* 0x00000013ed147227 */ /* 0x048fe200078e00ff */
[----:B------:R-:W-:Y:S01]  /*4ce0*/  STL [R1+0x4618], R49 ;  /* 0x0046183101007387 */ /* 0x000fe20000100800 */
[C---:B-1----:R-:W-:Y:S02]  /*4cf0*/  IADD3 R8, R56.reuse, 0xdd, RZ ;  /* 0x000000dd38087810 */ /* 0x042fe40007ffe0ff */
[----:B------:R-:W-:Y:S01]  /*4d00*/  IMAD.MOV R20, RZ, RZ, -R20 ;  /* 0x000000ffff147224 */ /* 0x000fe200078e0a14 */
[----:B------:R1:W-:Y:S01]  /*4d10*/  STL [R1+0x4610], R53 ;  /* 0x0046103501007387 */ /* 0x0003e20000100800 */
[----:B------:R-:W-:Y:S01]  /*4d20*/  IMAD.MOV R0, RZ, RZ, -R0 ;  /* 0x000000ffff007224 */ /* 0x000fe200078e0a00 */
[----:B--2---:R-:W-:Y:S01]  /*4d30*/  IADD3 R55, R56, 0xde, RZ ;  /* 0x000000de38377810 */ /* 0x004fe20007ffe0ff */
[C---:B------:R-:W-:Y:S01]  /*4d40*/  IMAD R19, R28.reuse, R20, R19 ;  /* 0x000000141c137224 */ /* 0x040fe200078e0213 */
[----:B------:R-:W-:Y:S01]  /*4d50*/  IABS R234, R8 ;  /* 0x0000000800ea7213 */ /* 0x000fe20000000000 */
[C---:B------:R-:W-:Y:S01]  /*4d60*/  IMAD.HI.U32 R20, R237.reuse, R239, RZ ;  /* 0x000000efed147227 */ /* 0x040fe200078e00ff */
[----:B------:R-:W-:Y:S01]  /*4d70*/  IABS R242, R55 ;  /* 0x0000003700f27213 */ /* 0x000fe20000000000 */
[----:B------:R2:W-:Y:S01]  /*4d80*/  STL [R1+0x460c], R23 ;  /* 0x00460c1701007387 */ /* 0x0005e20000100800 */
[----:B------:R-:W-:Y:S01]  /*4d90*/  IABS R233, R23 ;  /* 0x0000001700e97213 */ /* 0x000fe20000000000 */
[----:B------:R-:W-:Y:S01]  /*4da0*/  IMAD R230, R28, R0, R230 ;  /* 0x000000001ce67224 */ /* 0x000fe200078e02e6 */
[----:B------:R-:W-:Y:S01]  /*4db0*/  IADD3 R20, -R20, RZ, RZ ;  /* 0x000000ff14147210 */ /* 0x000fe20007ffe1ff */
[C---:B------:R-:W-:Y:S01]  /*4dc0*/  IMAD.HI.U32 R0, R237.reuse, R234, RZ ;  /* 0x000000eaed007227 */ /* 0x040fe200078e00ff */
[----:B-1----:R-:W-:Y:S01]  /*4dd0*/  IADD3 R53, R56, 0xdf, RZ ;  /* 0x000000df38357810 */ /* 0x002fe20007ffe0ff */
[----:B------:R1:W-:Y:S01]  /*4de0*/  STL [R1+0x4604], R8 ;  /* 0x0046040801007387 */ /* 0x0003e20000100800 */
[----:B------:R-:W-:Y:S01]  /*4df0*/  IADD3 R6, -R6, RZ, RZ ;  /* 0x000000ff06067210 */ /* 0x000fe20007ffe1ff */
[----:B------:R-:W-:Y:S01]  /*4e00*/  IMAD R239, R28, R20, R239 ;  /* 0x000000141cef7224 */ /* 0x000fe200078e02ef */
[----:B------:R-:W-:Y:S01]  /*4e10*/  IABS R243, R53 ;  /* 0x0000003500f37213 */ /* 0x000fe20000000000 */
[----:B------:R-:W-:Y:S01]  /*4e20*/  IMAD.HI.U32 R20, R237, R242, RZ ;  /* 0x000000f2ed147227 */ /* 0x000fe200078e00ff */
[----:B--2---:R-:W-:Y:S01]  /*4e30*/  IADD3 R23, R56, 0xe0, RZ ;  /* 0x000000e038177810 */ /* 0x004fe20007ffe0ff */
[----:B------:R-:W-:Y:S01]  /*4e40*/  STL [R1+0x45e0], R55 ;  /* 0x0045e03701007387 */ /* 0x000fe20000100800 */
[----:B------:R-:W-:Y:S01]  /*4e50*/  IABS R49, R49 ;  /* 0x0000003100317213 */ /* 0x000fe20000000000 */
[----:B------:R-:W-:-:S02]  /*4e60*/  IMAD.MOV R0, RZ, RZ, -R0 ;  /* 0x000000ffff007224 */ /* 0x000fc400078e0a00 */
[----:B------:R-:W-:Y:S01]  /*4e70*/  IMAD.MOV R20, RZ, RZ, -R20 ;  /* 0x000000ffff147224 */ /* 0x000fe200078e0a14 */
[----:B-1----:R-:W-:Y:S01]  /*4e80*/  IADD3 R8, R56, 0xe1, RZ ;  /* 0x000000e138087810 */ /* 0x002fe20007ffe0ff */
[----:B------:R-:W-:Y:S01]  /*4e90*/  IMAD R234, R28, R0, R234 ;  /* 0x000000001cea7224 */ /* 0x000fe200078e02ea */
[----:B------:R-:W-:Y:S01]  /*4ea0*/  IADD3 R0, R56, 0xe2, RZ ;  /* 0x000000e238007810 */ /* 0x000fe20007ffe0ff */
[C---:B------:R-:W-:Y:S01]  /*4eb0*/  IMAD R242, R28.reuse, R20, R242 ;  /* 0x000000141cf27224 */ /* 0x040fe200078e02f2 */
[----:B------:R-:W-:Y:S01]  /*4ec0*/  STL [R1+0x45d4], R53 ;  /* 0x0045d43501007387 */ /* 0x000fe20000100800 */
[----:B------:R-:W-:Y:S01]  /*4ed0*/  IMAD.MOV R5, RZ, RZ, -R5 ;  /* 0x000000ffff057224 */ /* 0x000fe200078e0a05 */
[----:B------:R-:W-:Y:S01]  /*4ee0*/  IABS R238, R8 ;  /* 0x0000000800ee7213 */ /* 0x000fe20000000000 */
[----:B------:R-:W-:Y:S01]  /*4ef0*/  IMAD R153, R28, R2, R153 ;  /* 0x000000021c997224 */ /* 0x000fe200078e0299 */
[----:B------:R1:W-:Y:S01]  /*4f00*/  STL [R1+0x45d0], R23 ;  /* 0x0045d01701007387 */ /* 0x0003e20000100800 */
[----:B------:R-:W-:Y:S01]  /*4f10*/  IMAD.HI.U32 R2, R237, R165, RZ ;  /* 0x000000a5ed027227 */ /* 0x000fe200078e00ff */
[----:B------:R-:W-:-:S02]  /*4f20*/  IABS R246, R0 ;  /* 0x0000000000f67213 */ /* 0x000fc40000000000 */
[----:B------:R-:W-:Y:S01]  /*4f30*/  STL [R1+0x45e8], R8 ;  /* 0x0045e80801007387 */ /* 0x000fe20000100800 */
[----:B------:R-:W-:Y:S01]  /*4f40*/  IMAD R149, R28, R5, R149 ;  /* 0x000000051c957224 */ /* 0x000fe200078e0295 */
[----:B------:R-:W-:Y:S01]  /*4f50*/  IADD3 R2, -R2, RZ, RZ ;  /* 0x000000ff02027210 */ /* 0x000fe20007ffe1ff */
[C---:B------:R-:W-:Y:S01]  /*4f60*/  IMAD.HI.U32 R5, R237.reuse, R152, RZ ;  /* 0x00000098ed057227 */ /* 0x040fe200078e00ff */
[----:B------:R-:W-:Y:S01]  /*4f70*/  STL [R1+0x45f0], R0 ;  /* 0x0045f00001007387 */ /* 0x000fe20000100800 */
[----:B-1----:R-:W-:Y:S02]  /*4f80*/  IABS R23, R23 ;  /* 0x0000001700177213 */ /* 0x002fe40000000000 */
[----:B------:R-:W-:Y:S01]  /*4f90*/  IMAD R148, R28, R6, R148 ;  /* 0x000000061c947224 */ /* 0x000fe200078e0294 */
[----:B------:R1:W-:Y:S01]  /*4fa0*/  STL [R1+0x4a94], R242 ;  /* 0x004a94f201007387 */ /* 0x0003e20000100800 */
[----:B------:R-:W-:Y:S01]  /*4fb0*/  IMAD.HI.U32 R6, R237, R37, RZ ;  /* 0x00000025ed067227 */ /* 0x000fe200078e00ff */
[----:B------:R-:W-:-:S03]  /*4fc0*/  IADD3 R5, -R5, RZ, RZ ;  /* 0x000000ff05057210 */ /* 0x000fc60007ffe1ff */
[C---:B------:R-:W-:Y:S02]  /*4fd0*/  IMAD R165, R28.reuse, R2, R165 ;  /* 0x000000021ca57224 */ /* 0x040fe400078e02a5 */
[----:B------:R-:W-:Y:S02]  /*4fe0*/  IMAD.MOV R6, RZ, RZ, -R6 ;  /* 0x000000ffff067224 */ /* 0x000fe400078e0a06 */
[C---:B------:R-:W-:Y:S01]  /*4ff0*/  IMAD.HI.U32 R2, R237.reuse, R169, RZ ;  /* 0x000000a9ed027227 */ /* 0x040fe200078e00ff */
[----:B-1----:R-:W2:Y:S03]  /*5000*/  LDL R242, [R1+0x1808] ;  /* 0x0018080001f27983 */ /* 0x002ea60000100800 */
[----:B------:R-:W-:Y:S02]  /*5010*/  IMAD R152, R28, R5, R152 ;  /* 0x000000051c987224 */ /* 0x000fe400078e0298 */
[----:B------:R-:W-:-:S04]  /*5020*/  IMAD.HI.U32 R5, R237, R160, RZ ;  /* 0x000000a0ed057227 */ /* 0x000fc800078e00ff */
[----:B------:R-:W-:Y:S02]  /*5030*/  IMAD R37, R28, R6, R37 ;  /* 0x000000061c257224 */ /* 0x000fe400078e0225 */
[----:B------:R-:W-:Y:S02]  /*5040*/  IMAD.MOV R2, RZ, RZ, -R2 ;  /* 0x000000ffff027224 */ /* 0x000fe400078e0a02 */
[----:B------:R-:W-:-:S04]  /*5050*/  IMAD.HI.U32 R6, R237, R156, RZ ;  /* 0x0000009ced067227 */ /* 0x000fc800078e00ff */
[----:B------:R-:W-:Y:S02]  /*5060*/  IMAD.MOV R5, RZ, RZ, -R5 ;  /* 0x000000ffff057224 */ /* 0x000fe400078e0a05 */
[----:B------:R-:W-:Y:S02]  /*5070*/  IMAD R169, R28, R2, R169 ;  /* 0x000000021ca97224 */ /* 0x000fe400078e02a9 */
[----:B------:R-:W-:Y:S02]  /*5080*/  IMAD.MOV R6, RZ, RZ, -R6 ;  /* 0x000000ffff067224 */ /* 0x000fe400078e0a06 */
[----:B------:R-:W-:-:S04]  /*5090*/  IMAD.HI.U32 R2, R237, R15, RZ ;  /* 0x0000000fed027227 */ /* 0x000fc800078e00ff */
[----:B------:R-:W-:Y:S02]  /*50a0*/  IMAD R160, R28, R5, R160 ;  /* 0x000000051ca07224 */ /* 0x000fe400078e02a0 */
[----:B------:R-:W-:-:S04]  /*50b0*/  IMAD.HI.U32 R5, R237, R119, RZ ;  /* 0x00000077ed057227 */ /* 0x000fc800078e00ff */
[----:B------:R-:W-:Y:S02]  /*50c0*/  IMAD R156, R28, R6, R156 ;  /* 0x000000061c9c7224 */ /* 0x000fe400078e029c */
[----:B------:R-:W-:Y:S02]  /*50d0*/  IMAD.MOV R2, RZ, RZ, -R2 ;  /* 0x000000ffff027224 */ /* 0x000fe400078e0a02 */
[----:B------:R-:W-:-:S04]  /*50e0*/  IMAD.HI.U32 R6, R237, R159, RZ ;  /* 0x0000009fed067227 */ /* 0x000fc800078e00ff */
[----:B------:R-:W-:Y:S01]  /*50f0*/  IMAD.MOV R5, RZ, RZ, -R5 ;  /* 0x000000ffff057224 */ /* 0x000fe200078e0a05 */
[----:B------:R-:W-:Y:S01]  /*5100*/  IADD3 R6, -R6, RZ, RZ ;  /* 0x000000ff06067210 */ /* 0x000fe20007ffe1ff */
[----:B------:R-:W-:Y:S02]  /*5110*/  IMAD R15, R28, R2, R15 ;  /* 0x000000021c0f7224 */ /* 0x000fe400078e020f */
[----:B------:R-:W-:-:S04]  /*5120*/  IMAD.HI.U32 R2, R237, R178, RZ ;  /* 0x000000b2ed027227 */ /* 0x000fc800078e00ff */
[----:B------:R-:W-:Y:S01]  /*5130*/  IMAD R119, R28, R5, R119 ;  /* 0x000000051c777224 */ /* 0x000fe200078e0277 */
[----:B------:R-:W-:Y:S01]  /*5140*/  IADD3 R2, -R2, RZ, RZ ;  /* 0x000000ff02027210 */ /* 0x000fe20007ffe1ff */
[----:B------:R-:W-:-:S04]  /*5150*/  IMAD.HI.U32 R5, R237, R44, RZ ;  /* 0x0000002ced057227 */ /* 0x000fc800078e00ff */
[----:B------:R-:W-:Y:S01]  /*5160*/  IMAD R159, R28, R6, R159 ;  /* 0x000000061c9f7224 */ /* 0x000fe200078e029f */
[----:B------:R-:W-:Y:S01]  /*5170*/  IADD3 R5, -R5, RZ, RZ ;  /* 0x000000ff05057210 */ /* 0x000fe20007ffe1ff */
[----:B------:R-:W-:-:S04]  /*5180*/  IMAD.HI.U32 R6, R237, R164, RZ ;  /* 0x000000a4ed067227 */ /* 0x000fc800078e00ff */
        /* <DEDUP_REMOVED lines=134> */
[----:B------:R-:W-:Y:S01]  /*59f0*/  IMAD.HI.U32 R6, R237, R235, RZ ;  /* 0x000000ebed067227 */ /* 0x000fe200078e00ff */
[----:B--2---:R-:W-:-:S03]  /*5a00*/  IADD3 R53, R242, 0xe6, RZ ;  /* 0x000000e6f2357810 */ /* 0x004fc60007ffe0ff */
[----:B------:R-:W-:Y:S02]  /*5a10*/  IMAD R233, R28, R2, R233 ;  /* 0x000000021ce97224 */ /* 0x000fe400078e02e9 */
[----:B------:R-:W-:Y:S02]  /*5a20*/  IMAD.MOV R6, RZ, RZ, -R6 ;  /* 0x000000ffff067224 */ /* 0x000fe400078e0a06 */
[----:B------:R-:W-:Y:S01]  /*5a30*/  IMAD.HI.U32 R2, R237, R238, RZ ;  /* 0x000000eeed027227 */ /* 0x000fe200078e00ff */
[----:B------:R-:W-:-:S03]  /*5a40*/  IADD3 R55, R242, 0xe3, RZ ;  /* 0x000000e3f2377810 */ /* 0x000fc60007ffe0ff */
[----:B------:R-:W-:Y:S02]  /*5a50*/  IMAD R236, R28, R5, R236 ;  /* 0x000000051cec7224 */ /* 0x000fe400078e02ec */
[C---:B------:R-:W-:Y:S01]  /*5a60*/  IMAD.HI.U32 R0, R237.reuse, R246, RZ ;  /* 0x000000f6ed007227 */ /* 0x040fe200078e00ff */
[C---:B------:R-:W-:Y:S02]  /*5a70*/  IADD3 R66, R242.reuse, 0xe4, RZ ;  /* 0x000000e4f2427810 */ /* 0x040fe40007ffe0ff */
[C---:B------:R-:W-:Y:S01]  /*5a80*/  IADD3 R8, R242.reuse, 0xe7, RZ ;  /* 0x000000e7f2087810 */ /* 0x040fe20007ffe0ff */
[----:B------:R-:W-:Y:S01]  /*5a90*/  IMAD.HI.U32 R5, R237, R240, RZ ;  /* 0x000000f0ed057227 */ /* 0x000fe200078e00ff */
[----:B------:R-:W-:Y:S02]  /*5aa0*/  IADD3 R56, R242, 0xe5, RZ ;  /* 0x000000e5f2387810 */ /* 0x000fe40007ffe0ff */
[----:B------:R-:W-:Y:S01]  /*5ab0*/  IABS R20, R53 ;  /* 0x0000003500147213 */ /* 0x000fe20000000000 */
[----:B------:R-:W-:Y:S01]  /*5ac0*/  IMAD R235, R28, R6, R235 ;  /* 0x000000061ceb7224 */ /* 0x000fe200078e02eb */
[----:B------:R-:W-:Y:S01]  /*5ad0*/  IADD3 R0, -R0, RZ, RZ ;  /* 0x000000ff00007210 */ /* 0x000fe20007ffe1ff */
[----:B------:R-:W-:-:S02]  /*5ae0*/  IMAD.MOV R2, RZ, RZ, -R2 ;  /* 0x000000ffff027224 */ /* 0x000fc400078e0a02 */
[C---:B------:R-:W-:Y:S01]  /*5af0*/  IMAD.HI.U32 R6, R237.reuse, R49, RZ ;  /* 0x00000031ed067227 */ /* 0x040fe200078e00ff */
[----:B------:R1:W-:Y:S01]  /*5b00*/  STL [R1+0x45a0], R55 ;  /* 0x0045a03701007387 */ /* 0x0003e20000100800 */
[----:B------:R-:W-:Y:S02]  /*5b10*/  IABS R68, R8 ;  /* 0x0000000800447213 */ /* 0x000fe40000000000 */
[----:B------:R-:W-:Y:S01]  /*5b20*/  IMAD.MOV R5, RZ, RZ, -R5 ;  /* 0x000000ffff057224 */ /* 0x000fe200078e0a05 */
[----:B------:R2:W-:Y:S01]  /*5b30*/  STL [R1+0x45bc], R66 ;  /* 0x0045bc4201007387 */ /* 0x0005e20000100800 */
[----:B------:R-:W-:Y:S02]  /*5b40*/  IMAD R238, R28, R2, R238 ;  /* 0x000000021cee7224 */ /* 0x000fe400078e02ee */
[----:B------:R-:W-:Y:S01]  /*5b50*/  IMAD.MOV R6, RZ, RZ, -R6 ;  /* 0x000000ffff067224 */ /* 0x000fe200078e0a06 */
[----:B------:R-:W-:Y:S01]  /*5b60*/  STL [R1+0x45b4], R56 ;  /* 0x0045b43801007387 */ /* 0x000fe20000100800 */
[----:B------:R-:W-:Y:S01]  /*5b70*/  IMAD.HI.U32 R2, R237, R20, RZ ;  /* 0x00000014ed027227 */ /* 0x000fe200078e00ff */
[----:B-1----:R-:W-:-:S02]  /*5b80*/  IABS R55, R55 ;  /* 0x0000003700377213 */ /* 0x002fc40000000000 */
[----:B------:R-:W-:Y:S01]  /*5b90*/  STL [R1+0x45a8], R53 ;  /* 0x0045a83501007387 */ /* 0x000fe20000100800 */
[C---:B------:R-:W-:Y:S02]  /*5ba0*/  IMAD R240, R28.reuse, R5, R240 ;  /* 0x000000051cf07224 */ /* 0x040fe400078e02f0 */
[C---:B------:R-:W-:Y:S01]  /*5bb0*/  IMAD.HI.U32 R5, R237.reuse, R23, RZ ;  /* 0x00000017ed057227 */ /* 0x040fe200078e00ff */
[----:B------:R1:W-:Y:S01]  /*5bc0*/  STL [R1+0x45c4], R8 ;  /* 0x0045c40801007387 */ /* 0x0003e20000100800 */
[----:B------:R-:W-:Y:S02]  /*5bd0*/  IABS R247, R66 ;  /* 0x0000004200f77213 */ /* 0x000fe40000000000 */
[----:B------:R-:W-:Y:S02]  /*5be0*/  IMAD R246, R28, R0, R246 ;  /* 0x000000001cf67224 */ /* 0x000fe400078e02f6 */
[----:B------:R-:W-:Y:S01]  /*5bf0*/  IMAD.HI.U32 R0, R237, R68, RZ ;  /* 0x00000044ed007227 */ /* 0x000fe200078e00ff */
[----:B--2---:R-:W-:-:S03]  /*5c00*/  IADD3 R66, R242, 0xe8, RZ ;  /* 0x000000e8f2427810 */ /* 0x004fc60007ffe0ff */
[----:B------:R-:W-:Y:S01]  /*5c10*/  IMAD R49, R28, R6, R49 ;  /* 0x000000061c317224 */ /* 0x000fe200078e0231 */
[----:B-1----:R-:W1:Y:S01]  /*5c20*/  S2R R8, SR_TID.X ;  /* 0x0000000000087919 */ /* 0x002e620000002100 */
[----:B------:R-:W-:Y:S01]  /*5c30*/  IMAD.MOV R2, RZ, RZ, -R2 ;  /* 0x000000ffff027224 */ /* 0x000fe200078e0a02 */
[----:B------:R-:W-:Y:S01]  /*5c40*/  IABS R241, R56 ;  /* 0x0000003800f17213 */ /* 0x000fe20000000000 */
[----:B------:R-:W-:Y:S01]  /*5c50*/  IMAD.HI.U32 R6, R237, R243, RZ ;  /* 0x000000f3ed067227 */ /* 0x000fe200078e00ff */
[C---:B------:R-:W-:Y:S02]  /*5c60*/  IADD3 R100, R242.reuse, 0xe9, RZ ;  /* 0x000000e9f2647810 */ /* 0x040fe40007ffe0ff */
[----:B------:R-:W-:Y:S01]  /*5c70*/  IADD3 R56, R242, 0xea, RZ ;  /* 0x000000eaf2387810 */ /* 0x000fe20007ffe0ff */
[----:B------:R-:W-:Y:S01]  /*5c80*/  IMAD.MOV R5, RZ, RZ, -R5 ;  /* 0x000000ffff057224 */ /* 0x000fe200078e0a05 */
[----:B------:R-:W-:Y:S01]  /*5c90*/  IADD3 R6, -R6, RZ, RZ ;  /* 0x000000ff06067210 */ /* 0x000fe20007ffe1ff */
[----:B------:R-:W-:-:S02]  /*5ca0*/  IMAD.MOV R0, RZ, RZ, -R0 ;  /* 0x000000ffff007224 */ /* 0x000fc400078e0a00 */
[C---:B------:R-:W-:Y:S01]  /*5cb0*/  IMAD.HI.U32 R53, R237.reuse, R55, RZ ;  /* 0x00000037ed357227 */ /* 0x040fe200078e00ff */
[----:B------:R-:W-:Y:S03]  /*5cc0*/  STL [R1+0x4590], R66 ;  /* 0x0045904201007387 */ /* 0x000fe60000100800 */
[----:B------:R-:W-:Y:S01]  /*5cd0*/  IMAD R20, R28, R2, R20 ;  /* 0x000000021c147224 */ /* 0x000fe200078e0214 */
[----:B------:R-:W-:Y:S01]  /*5ce0*/  IADD3 R2, R242, 0xeb, RZ ;  /* 0x000000ebf2027810 */ /* 0x000fe20007ffe0ff */
[C---:B------:R-:W-:Y:S01]  /*5cf0*/  IMAD R23, R28.reuse, R5, R23 ;  /* 0x000000051c177224 */ /* 0x040fe200078e0217 */
[----:B------:R-:W-:Y:S01]  /*5d00*/  STL [R1+0x4580], R100 ;  /* 0x0045806401007387 */ /* 0x000fe20000100800 */
[----:B------:R-:W-:Y:S01]  /*5d10*/  IMAD.HI.U32 R5, R237, R241, RZ ;  /* 0x000000f1ed057227 */ /* 0x000fe200078e00ff */
[----:B------:R-:W-:Y:S02]  /*5d20*/  IABS R245, R56 ;  /* 0x0000003800f57213 */ /* 0x000fe40000000000 */
[----:B------:R2:W-:Y:S01]  /*5d30*/  STL [R1+0x4570], R56 ;  /* 0x0045703801007387 */ /* 0x0005e20000100800 */
[----:B------:R-:W-:Y:S01]  /*5d40*/  IMAD R68, R28, R0, R68 ;  /* 0x000000001c447224 */ /* 0x000fe200078e0244 */
[----:B------:R-:W-:Y:S01]  /*5d50*/  IADD3 R0, R242, 0xec, RZ ;  /* 0x000000ecf2007810 */ /* 0x000fe20007ffe0ff */
[----:B------:R-:W-:Y:S01]  /*5d60*/  IMAD.MOV R53, RZ, RZ, -R53 ;  /* 0x000000ffff357224 */ /* 0x000fe200078e0a35 */
[----:B------:R-:W-:Y:S01]  /*5d70*/  IADD3 R5, -R5, RZ, RZ ;  /* 0x000000ff05057210 */ /* 0x000fe20007ffe1ff */
[----:B------:R-:W-:Y:S01]  /*5d80*/  IMAD R243, R28, R6, R243 ;  /* 0x000000061cf37224 */ /* 0x000fe200078e02f3 */
[----:B------:R3:W-:Y:S01]  /*5d90*/  STL [R1+0x4568], R2 ;  /* 0x0045680201007387 */ /* 0x0007e20000100800 */
[----:B------:R-:W-:Y:S01]  /*5da0*/  IMAD.HI.U32 R6, R237, R247, RZ ;  /* 0x000000f7ed067227 */ /* 0x000fe200078e00ff */
[----:B--2---:R-:W-:-:S03]  /*5db0*/  IABS R56, R2 ;  /* 0x0000000200387213 */ /* 0x004fc60000000000 */
[C---:B------:R-:W-:Y:S01]  /*5dc0*/  IMAD R55, R28.reuse, R53, R55 ;  /* 0x000000351c377224 */ /* 0x040fe200078e0237 */
[----:B------:R-:W-:Y:S01]  /*5dd0*/  IABS R244, R100 ;  /* 0x0000006400f47213 */ /* 0x000fe20000000000 */
[----:B------:R2:W-:Y:S01]  /*5de0*/  STL [R1+0x4564], R0 ;  /* 0x0045640001007387 */ /* 0x0005e20000100800 */
[----:B------:R-:W-:Y:S01]  /*5df0*/  IABS R53, R0 ;  /* 0x0000000000357213 */ /* 0x000fe20000000000 */
[----:B------:R-:W-:Y:S01]  /*5e00*/  IMAD.MOV R6, RZ, RZ, -R6 ;  /* 0x000000ffff067224 */ /* 0x000fe200078e0a06 */
[----:B------:R-:W-:Y:S01]  /*5e10*/  IABS R66, R66 ;  /* 0x0000004200427213 */ /* 0x000fe20000000000 */
[----:B------:R-:W-:Y:S02]  /*5e20*/  IMAD R241, R28, R5, R241 ;  /* 0x000000051cf17224 */ /* 0x000fe400078e02f1 */
[----:B---3--:R-:W-:-:S04]  /*5e30*/  IMAD.HI.U32 R2, R237, R244, RZ ;  /* 0x000000f4ed027227 */ /* 0x008fc800078e00ff */
[----:B--2---:R-:W-:-:S04]  /*5e40*/  IMAD.HI.U32 R0, R237, R56, RZ ;  /* 0x00000038ed007227 */ /* 0x004fc800078e00ff */
[----:B------:R-:W-:Y:S01]  /*5e50*/  IMAD.HI.U32 R5, R237, R245, RZ ;  /* 0x000000f5ed057227 */ /* 0x000fe200078e00ff */
[----:B------:R-:W-:-:S03]  /*5e60*/  IADD3 R0, -R0, RZ, RZ ;  /* 0x000000ff00007210 */ /* 0x000fc60007ffe1ff */
[----:B------:R-:W-:Y:S01]  /*5e70*/  IMAD R247, R28, R6, R247 ;  /* 0x000000061cf77224 */ /* 0x000fe200078e02f7 */
[----:B------:R-:W-:Y:S01]  /*5e80*/  IADD3 R100, R242, 0xed, RZ ;  /* 0x000000edf2647810 */ /* 0x000fe20007ffe0ff */
[----:B------:R-:W-:Y:S01]  /*5e90*/  IMAD.HI.U32 R6, R237, R66, RZ ;  /* 0x00000042ed067227 */ /* 0x000fe200078e00ff */
[----:B-1----:R-:W-:-:S03]  /*5ea0*/  LOP3.LUT R8, R8, 0x3f, RZ, 0xc0, !PT ;  /* 0x0000003f08087812 */ /* 0x002fc600078ec0ff */
[----:B------:R-:W-:Y:S02]  /*5eb0*/  IMAD.MOV R2, RZ, RZ, -R2 ;  /* 0x000000ffff027224 */ /* 0x000fe400078e0a02 */
[----:B------:R-:W-:Y:S02]  /*5ec0*/  IMAD.MOV R5, RZ, RZ, -R5 ;  /* 0x000000ffff057224 */ /* 0x000fe400078e0a05 */
[----:B------:R-:W-:Y:S01]  /*5ed0*/  IMAD R56, R28, R0, R56 ;  /* 0x000000001c387224 */ /* 0x000fe200078e0238 */
[----:B------:R-:W-:Y:S01]  /*5ee0*/  IADD3 R6, -R6, RZ, RZ ;  /* 0x000000ff06067210 */ /* 0x000fe20007ffe1ff */
[----:B------:R-:W-:Y:S01]  /*5ef0*/  IMAD.SHL.U32 R0, R3, 0x100, RZ ;  /* 0x0000010003007824 */ /* 0x000fe200078e00ff */
[----:B------:R1:W-:Y:S01]  /*5f00*/  STL [R1+0x4550], R100 ;  /* 0x0045506401007387 */ /* 0x0003e20000100800 */
[C---:B------:R-:W-:Y:S02]  /*5f10*/  IMAD R244, R28.reuse, R2, R244 ;  /* 0x000000021cf47224 */ /* 0x040fe400078e02f4 */
[----:B------:R-:W-:Y:S01]  /*5f20*/  IMAD R245, R28, R5, R245 ;  /* 0x000000051cf57224 */ /* 0x000fe200078e02f5 */
[----:B------:R-:W-:Y:S01]  /*5f30*/  PRMT R5, R8, 0x6540, R3 ;  /* 0x0000654008057816 */ /* 0x000fe20000000003 */
[----:B------:R-:W-:Y:S01]  /*5f40*/  IMAD.HI.U32 R2, R237, R53, RZ ;  /* 0x00000035ed027227 */ /* 0x000fe200078e00ff */
[----:B------:R-:W-:-:S02]  /*5f50*/  LOP3.LUT R0, R0, 0x40, R8, 0xfe, !PT ;  /* 0x0000004000007812 */ /* 0x000fc400078efe08 */
[----:B-1----:R-:W-:Y:S01]  /*5f60*/  IABS R100, R100 ;  /* 0x0000006400647213 */ /* 0x002fe20000000000 */
[C---:B------:R-:W-:Y:S01]  /*5f70*/  IMAD R66, R28.reuse, R6, R66 ;  /* 0x000000061c427224 */ /* 0x040fe200078e0242 */
[C---:B------:R-:W-:Y:S01]  /*5f80*/  LOP3.LUT R8, R5.reuse, 0x80, RZ, 0xfc, !PT ;  /* 0x0000008005087812 */ /* 0x040fe200078efcff */
[----:B------:R-:W-:Y:S01]  /*5f90*/  IMAD.MOV R2, RZ, RZ, -R2 ;  /* 0x000000ffff027224 */ /* 0x000fe200078e0a02 */
[----:B------:R1:W-:Y:S01]  /*5fa0*/  STL [R1+0x1804], R5 ;  /* 0x0018040501007387 */ /* 0x0003e20000100800 */
[----:B------:R-:W-:Y:S02]  /*5fb0*/  IABS R3, R5 ;  /* 0x0000000500037213 */ /* 0x000fe40000000000 */
[----:B------:R-:W-:Y:S01]  /*5fc0*/  LOP3.LUT R6, R5, 0xc0, RZ, 0xfc, !PT ;  /* 0x000000c005067812 */ /* 0x000fe200078efcff */
[----:B------:R-:W-:Y:S01]  /*5fd0*/  IMAD R53, R28, R2, R53 ;  /* 0x000000021c357224 */ /* 0x000fe200078e0235 */
[----:B------:R2:W-:Y:S01]  /*5fe0*/  STL [R1+0x180c], R0 ;  /* 0x00180c0001007387 */ /* 0x0005e20000100800 */
[----:B------:R-:W-:Y:S01]  /*5ff0*/  IABS R2, R0 ;  /* 0x0000000000027213 */ /* 0x000fe20000000000 */
[----:B-1----:R-:W-:-:S02]  /*6000*/  IMAD.HI.U32 R5, R237, R100, RZ ;  /* 0x00000064ed057227 */ /* 0x002fc400078e00ff */
[----:B------:R-:W-:Y:S04]  /*6010*/  STL [R1+0x1814], R8 ;  /* 0x0018140801007387 */ /* 0x000fe80000100800 */
[----:B------:R1:W-:Y:S01]  /*6020*/  STL [R1+0x1810], R6 ;  /* 0x0018100601007387 */ /* 0x0003e20000100800 */
[----:B--2---:R-:W-:Y:S02]  /*6030*/  IABS R0, R8 ;  /* 0x0000000800007213 */ /* 0x004fe40000000000 */
[----:B------:R-:W-:Y:S01]  /*6040*/  IADD3 R5, -R5, RZ, RZ ;  /* 0x000000ff05057210 */ /* 0x000fe20007ffe1ff */
[----:B------:R-:W-:Y:S01]  /*6050*/  IMAD.HI.U32 R249, R4, R3, RZ ;  /* 0x0000000304f97227 */ /* 0x000fe200078e00ff */
[----:B-1----:R-:W-:-:S03]  /*6060*/  IABS R6, R6 ;  /* 0x0000000600067213 */ /* 0x002fc60000000000 */
[----:B------:R-:W-:Y:S01]  /*6070*/  IMAD.HI.U32 R250, R4, R2, RZ ;  /* 0x0000000204fa7227 */ /* 0x000fe200078e00ff */
[----:B------:R-:W-:-:S03]  /*6080*/  IABS R8, c[0x0][0x178] ;  /* 0x00005e0000087a13 */ /* 0x000fc60000000000 */
[----:B------:R-:W-:Y:S01]  /*6090*/  IMAD.HI.U32 R248, R4, R0, RZ ;  /* 0x0000000004f87227 */ /* 0x000fe200078e00ff */
[----:B------:R-:W-:-:S03]  /*60a0*/  IADD3 R251, R242, 0xee, RZ ;  /* 0x000000eef2fb7810 */ /* 0x000fc60007ffe0ff */
[----:B------:R-:W-:Y:S02]  /*60b0*/  IMAD R100, R28, R5, R100 ;  /* 0x000000051c647224 */ /* 0x000fe400078e0264 */
[----:B------:R-:W-:-:S04]  /*60c0*/  IMAD.HI.U32 R4, R4, R6, RZ ;  /* 0x0000000604047227 */ /* 0x000fc800078e00ff */
[----:B------:R-:W-:Y:S01]  /*60d0*/  IMAD.MOV R5, RZ, RZ, -R249 ;  /* 0x000000ffff057224 */ /* 0x000fe200078e0af9 */
[----:B------:R-:W-:Y:S01]  /*60e0*/  IADD3 R252, R242, 0xf0, RZ ;  /* 0x000000f0f2fc7810 */ /* 0x000fe20007ffe0ff */
[----:B------:R-:W-:Y:S02]  /*60f0*/  IMAD.MOV R4, RZ, RZ, -R4 ;  /* 0x000000ffff047224 */ /* 0x000fe400078e0a04 */
[----:B------:R-:W-:Y:S01]  /*6100*/  IMAD.MOV R249, RZ, RZ, -R250 ;  /* 0x000000fffff97224 */ /* 0x000fe200078e0afa */
[----:B------:R-:W-:Y:S01]  /*6110*/  IADD3 R250, -R248, RZ, RZ ;  /* 0x000000fff8fa7210 */ /* 0x000fe20007ffe1ff */
[----:B------:R-:W-:Y:S01]  /*6120*/  IMAD R3, R8, R5, R3 ;  /* 0x0000000508037224 */ /* 0x000fe200078e0203 */
[----:B------:R-:W-:Y:S01]  /*6130*/  IADD3 R5, R242, 0xef, RZ ;  /* 0x000000eff2057810 */ /* 0x000fe20007ffe0ff */
[----:B------:R1:W-:Y:S01]  /*6140*/  STL [R1+0x4538], R251 ;  /* 0x004538fb01007387 */ /* 0x0003e20000100800 */
[----:B------:R-:W-:Y:S01]  /*6150*/  IABS R248, R251 ;  /* 0x000000fb00f87213 */ /* 0x000fe20000000000 */
[C---:B------:R-:W-:Y:S01]  /*6160*/  IMAD R6, R8.reuse, R4, R6 ;  /* 0x0000000408067224 */ /* 0x040fe200078e0206 */
[----:B------:R-:W-:Y:S01]  /*6170*/  IABS R4, R252 ;  /* 0x000000fc00047213 */ /* 0x000fe20000000000 */
[----:B------:R-:W-:Y:S01]  /*6180*/  STL [R1+0x452c], R5 ;  /* 0x00452c0501007387 */ /* 0x000fe20000100800 */
[----:B------:R-:W-:Y:S01]  /*6190*/  IMAD R0, R8, R250, R0 ;  /* 0x000000fa08007224 */ /* 0x000fe200078e0200 */
[----:B-1----:R-:W-:-:S02]  /*61a0*/  IADD3 R251, R242, 0xf1, RZ ;  /* 0x000000f1f2fb7810 */ /* 0x002fc40007ffe0ff */
[----:B------:R-:W-:Y:S02]  /*61b0*/  STL [R1+0x4524], R252 ;  /* 0x004524fc01007387 */ /* 0x000fe40000100800 */
[----:B------:R-:W-:Y:S02]  /*61c0*/  IABS R250, R251 ;  /* 0x000000fb00fa7213 */ /* 0x000fe40000000000 */
[----:B------:R1:W-:Y:S02]  /*61d0*/  STL [R1+0x451c], R251 ;  /* 0x00451cfb01007387 */ /* 0x0003e40000100800 */
[----:B-1----:R-:W-:-:S04]  /*61e0*/  IMAD.HI.U32 R251, R237, R4, RZ ;  /* 0x00000004edfb7227 */ /* 0x002fc800078e00ff */
[----:B------:R-:W-:-:S04]  /*61f0*/  IMAD.MOV R251, RZ, RZ, -R251 ;  /* 0x000000fffffb7224 */ /* 0x000fc800078e0afb */
[----:B------:R-:W-:Y:S02]  /*6200*/  IMAD R4, R28, R251, R4 ;  /* 0x000000fb1c047224 */ /* 0x000fe400078e0204 */
[----:B------:R-:W2:Y:S01]  /*6210*/  LDL R251, [R1+0x4648] ;  /* 0x0046480001fb7983 */ /* 0x000ea20000100800 */
[C---:B------:R-:W-:Y:S01]  /*6220*/  IMAD R2, R8.reuse, R249, R2 ;  /* 0x000000f908027224 */ /* 0x040fe200078e0202 */
[----:B------:R-:W-:-:S04]  /*6230*/  ISETP.GT.U32.AND P0, PT, R8, R3, PT ;  /* 0x000000030800720c */ /* 0x000fc80003f04070 */
[C---:B------:R-:W-:Y:S02]  /*6240*/  ISETP.GT.U32.AND P1, PT, R8.reuse, R2, PT ;  /* 0x000000020800720c */ /* 0x040fe40003f24070 */
[C---:B------:R-:W-:Y:S02]  /*6250*/  ISETP.GT.U32.AND P2, PT, R8.reuse, R0, PT ;  /* 0x000000000800720c */ /* 0x040fe40003f44070 */
[----:B------:R-:W-:-:S05]  /*6260*/  ISETP.GT.U32.AND P3, PT, R8, R6, PT ;  /* 0x000000060800720c */ /* 0x000fca0003f64070 */
[----:B------:R-:W-:-:S04]  /*6270*/  @!P0 IMAD.IADD R3, R3, 0x1, -R8 ;  /* 0x0000000103038824 */ /* 0x000fc800078e0a08 */
[----:B------:R-:W-:Y:S02]  /*6280*/  @!P1 IADD3 R2, R2, -R8, RZ ;  /* 0x8000000802029210 */ /* 0x000fe40007ffe0ff */
[----:B------:R-:W-:Y:S01]  /*6290*/  ISETP.GT.U32.AND P4, PT, R8, R3, PT ;  /* 0x000000030800720c */ /* 0x000fe20003f84070 */
[----:B------:R-:W-:Y:S01]  /*62a0*/  @!P2 IMAD.IADD R0, R0, 0x1, -R8 ;  /* 0x000000010000a824 */ /* 0x000fe200078e0a08 */
[----:B------:R-:W-:Y:S02]  /*62b0*/  ISETP.GT.U32.AND P2, PT, R8, R2, PT ;  /* 0x000000020800720c */ /* 0x000fe40003f44070 */
[----:B------:R-:W-:Y:S02]  /*62c0*/  ISETP.GT.U32.AND P6, PT, R28, R7, PT ;  /* 0x000000071c00720c */ /* 0x000fe40003fc4070 */
[----:B------:R-:W-:Y:S02]  /*62d0*/  @!P3 IADD3 R6, R6, -R8, RZ ;  /* 0x800000080606b210 */ /* 0x000fe40007ffe0ff */
[----:B------:R-:W-:-:S02]  /*62e0*/  ISETP.GT.U32.AND P3, PT, R8, R0, PT ;  /* 0x000000000800720c */ /* 0x000fc40003f64070 */
[----:B------:R-:W-:Y:S02]  /*62f0*/  ISETP.GT.U32.AND P5, PT, R28, R27, PT ;  /* 0x0000001b1c00720c */ /* 0x000fe40003fa4070 */
[----:B------:R-:W-:Y:S02]  /*6300*/  ISETP.GT.U32.AND P1, PT, R8, R6, PT ;  /* 0x000000060800720c */ /* 0x000fe40003f24070 */
[C---:B------:R-:W-:Y:S01]  /*6310*/  ISETP.GT.U32.AND P0, PT, R28.reuse, R22, PT ;  /* 0x000000161c00720c */ /* 0x040fe20003f04070 */
[----:B------:R-:W-:Y:S01]  /*6320*/  @!P4 IMAD.IADD R3, R3, 0x1, -R8 ;  /* 0x000000010303c824 */ /* 0x000fe200078e0a08 */
[----:B------:R-:W-:Y:S02]  /*6330*/  ISETP.GT.U32.AND P4, PT, R28, R25, PT ;  /* 0x000000191c00720c */ /* 0x000fe40003f84070 */
[----:B------:R-:W-:Y:S02]  /*6340*/  @!P2 IADD3 R2, R2, -R8, RZ ;  /* 0x800000080202a210 */ /* 0x000fe40007ffe0ff */
[----:B------:R-:W-:-:S02]  /*6350*/  ISETP.GT.U32.AND P2, PT, R28, R63, PT ;  /* 0x0000003f1c00720c */ /* 0x000fc40003f44070 */
[----:B------:R-:W-:Y:S01]  /*6360*/  @!P6 IADD3 R7, R7, -R28, RZ ;  /* 0x8000001c0707e210 */ /* 0x000fe20007ffe0ff */
[----:B------:R-:W-:Y:S01]  /*6370*/  @!P3 IMAD.IADD R0, R0, 0x1, -R8 ;  /* 0x000000010000b824 */ /* 0x000fe200078e0a08 */
[----:B------:R-:W-:Y:S01]  /*6380*/  ISETP.GT.U32.AND P3, PT, R28, R59, PT ;  /* 0x0000003b1c00720c */ /* 0x000fe20003f64070 */
[----:B------:R-:W-:Y:S01]  /*6390*/  IMAD.HI.U32 R249, R237, R248, RZ ;  /* 0x000000f8edf97227 */ /* 0x000fe200078e00ff */
[----:B------:R-:W-:-:S03]  /*63a0*/  IABS R5, R5 ;  /* 0x0000000500057213 */ /* 0x000fc60000000000 */
[----:B------:R-:W-:Y:S01]  /*63b0*/  @!P5 IMAD.IADD R27, R27, 0x1, -R28 ;  /* 0x000000011b1bd824 */ /* 0x000fe200078e0a1c */
[----:B------:R-:W-:Y:S01]  /*63c0*/  ISETP.GT.U32.AND P5, PT, R28, R7, PT ;  /* 0x000000071c00720c */ /* 0x000fe20003fa4070 */
[----:B------:R-:W-:Y:S01]  /*63d0*/  @!P1 IMAD.IADD R6, R6, 0x1, -R8 ;  /* 0x0000000106069824 */ /* 0x000fe200078e0a08 */
[----:B------:R-:W-:Y:S01]  /*63e0*/  ISETP.GT.U32.AND P1, PT, R28, R60, PT ;  /* 0x0000003c1c00720c */ /* 0x000fe20003f24070 */
[----:B------:R-:W-:Y:S02]  /*63f0*/  @!P0 IMAD.IADD R22, R22, 0x1, -R28 ;  /* 0x0000000116168824 */ /* 0x000fe400078e0a1c */
[----:B------:R-:W-:Y:S01]  /*6400*/  IMAD.MOV R249, RZ, RZ, -R249 ;  /* 0x000000fffff97224 */ /* 0x000fe200078e0af9 */
[----:B------:R-:W-:Y:S01]  /*6410*/  @!P4 IADD3 R25, R25, -R28, RZ ;  /* 0x8000001c1919c210 */ /* 0x000fe20007ffe0ff */
[----:B------:R-:W-:Y:S01]  /*6420*/  IMAD.HI.U32 R252, R237, R5, RZ ;  /* 0x00000005edfc7227 */ /* 0x000fe200078e00ff */
[----:B------:R-:W-:-:S03]  /*6430*/  ISETP.GT.U32.AND P4, PT, R28, R22, PT ;  /* 0x000000161c00720c */ /* 0x000fc60003f84070 */
[----:B------:R-:W-:Y:S01]  /*6440*/  IMAD R248, R28, R249, R248 ;  /* 0x000000f91cf87224 */ /* 0x000fe200078e02f8 */
[----:B------:R-:W-:Y:S01]  /*6450*/  MOV R249, R250 ;  /* 0x000000fa00f97202 */ /* 0x000fe20000000f00 */
[----:B------:R-:W-:Y:S01]  /*6460*/  @!P2 IMAD.IADD R63, R63, 0x1, -R28 ;  /* 0x000000013f3fa824 */ /* 0x000fe200078e0a1c */
[----:B------:R-:W-:Y:S01]  /*6470*/  ISETP.GE.AND P2, PT, R242, RZ, PT ;  /* 0x000000fff200720c */ /* 0x000fe20003f46270 */
[----:B------:R-:W-:Y:S01]  /*6480*/  IMAD.MOV R250, RZ, RZ, -R252 ;  /* 0x000000fffffa7224 */ /* 0x000fe200078e0afc */
[C---:B------:R-:W-:Y:S01]  /*6490*/  ISETP.GT.U32.AND P0, PT, R28.reuse, R57, PT ;  /* 0x000000391c00720c */ /* 0x040fe20003f04070 */
[----:B------:R-:W-:Y:S01]  /*64a0*/  @!P3 IMAD.IADD R59, R59, 0x1, -R28 ;  /* 0x000000013b3bb824 */ /* 0x000fe200078e0a1c */
[C---:B------:R-:W-:Y:S01]  /*64b0*/  ISETP.GT.U32.AND P3, PT, R28.reuse, R27, PT ;  /* 0x0000001b1c00720c */ /* 0x040fe20003f64070 */
[C---:B------:R-:W-:Y:S01]  /*64c0*/  IMAD R5, R28.reuse, R250, R5 ;  /* 0x000000fa1c057224 */ /* 0x040fe200078e0205 */
[----:B------:R-:W-:Y:S01]  /*64d0*/  @!P5 IADD3 R7, R7, -R28, RZ ;  /* 0x8000001c0707d210 */ /* 0x000fe20007ffe0ff */
[----:B------:R-:W-:Y:S01]  /*64e0*/  IMAD.HI.U32 R250, R237, R249, RZ ;  /* 0x000000f9edfa7227 */ /* 0x000fe200078e00ff */
[----:B------:R-:W-:Y:S01]  /*64f0*/  ISETP.GT.U32.AND P6, PT, R28, R54, PT ;  /* 0x000000361c00720c */ /* 0x000fe20003fc4070 */
[----:B------:R-:W3:Y:S01]  /*6500*/  LDL R252, [R1+0x4254] ;  /* 0x0042540001fc7983 */ /* 0x000ee20000100800 */
[----:B------:R-:W-:Y:S01]  /*6510*/  @!P1 IADD3 R60, R60, -R28, RZ ;  /* 0x8000001c3c3c9210 */ /* 0x000fe20007ffe0ff */
[----:B------:R-:W-:Y:S01]  /*6520*/  IMAD.MOV R250, RZ, RZ, -R250 ;  /* 0x000000fffffa7224 */ /* 0x000fe200078e0afa */
[----:B------:R-:W-:Y:S01]  /*6530*/  IADD3 R8, R242, 0xf2, RZ ;  /* 0x000000f2f2087810 */ /* 0x000fe20007ffe0ff */
[----:B------:R-:W-:-:S02]  /*6540*/  @!P4 IMAD.IADD R22, R22, 0x1, -R28 ;  /* 0x000000011616c824 */ /* 0x000fc400078e0a1c */
[----:B------:R-:W-:Y:S02]  /*6550*/  IMAD R249, R28, R250, R249 ;  /* 0x000000fa1cf97224 */ /* 0x000fe400078e02f9 */
[----:B------:R-:W-:Y:S01]  /*6560*/  STL [R1+0x4508], R8 ;  /* 0x0045080801007387 */ /* 0x000fe20000100800 */
[--C-:B------:R-:W-:Y:S01]  /*6570*/  @!P0 IMAD.IADD R57, R57, 0x1, -R28.reuse ;  /* 0x0000000139398824 */ /* 0x100fe200078e0a1c */
[----:B------:R-:W-:Y:S02]  /*6580*/  @!P3 IADD3 R27, R27, -R28, RZ ;  /* 0x8000001c1b1bb210 */ /* 0x000fe40007ffe0ff */
[----:B------:R-:W4:Y:S01]  /*6590*/  LDL R250, [R1+0x4260] ;  /* 0x0042600001fa7983 */ /* 0x000f220000100800 */
[----:B------:R-:W-:Y:S01]  /*65a0*/  @!P6 IMAD.IADD R54, R54, 0x1, -R28 ;  /* 0x000000013636e824 */ /* 0x000fe200078e0a1c */
[C---:B------:R-:W-:Y:S02]  /*65b0*/  ISETP.GT.U32.AND P0, PT, R28.reuse, R25, PT ;  /* 0x000000191c00720c */ /* 0x040fe40003f04070 */
[----:B------:R-:W-:-:S02]  /*65c0*/  ISETP.GT.U32.AND P4, PT, R28, R63, PT ;  /* 0x0000003f1c00720c */ /* 0x000fc40003f84070 */
[C---:B------:R-:W-:Y:S02]  /*65d0*/  ISETP.GT.U32.AND P3, PT, R28.reuse, R59, PT ;  /* 0x0000003b1c00720c */ /* 0x040fe40003f64070 */
[----:B--2---:R-:W-:Y:S01]  /*65e0*/  ISETP.GE.AND P1, PT, R251, RZ, PT ;  /* 0x000000fffb00720c */ /* 0x004fe20003f26270 */
[----:B------:R-:W-:Y:S02]  /*65f0*/  IMAD.MOV.U32 R251, RZ, RZ, R7 ;  /* 0x000000fffffb7224 */ /* 0x000fe400078e0007 */
[----:B------:R-:W2:Y:S02]  /*6600*/  LDL R7, [R1+0x4250] ;  /* 0x0042500001077983 */ /* 0x000ea40000100800 */
[----:B------:R-:W-:Y:S02]  /*6610*/  @!P2 IMAD.MOV R251, RZ, RZ, -R251 ;  /* 0x000000fffffba224 */ /* 0x000fe400078e0afb */
[----:B------:R1:W-:Y:S01]  /*6620*/  STL [R1+0x20], R22 ;  /* 0x0000201601007387 */ /* 0x0003e20000100800 */
[----:B------:R-:W-:-:S03]  /*6630*/  ISETP.GT.U32.AND P2, PT, R28, R60, PT ;  /* 0x0000003c1c00720c */ /* 0x000fc60003f44070 */
[----:B-1----:R-:W2:Y:S04]  /*6640*/  LDL R22, [R1+0x425c] ;  /* 0x00425c0001167983 */ /* 0x002ea80000100800 */
[----:B------:R1:W-:Y:S04]  /*6650*/  STL [R1+0x24], R251 ;  /* 0x000024fb01007387 */ /* 0x0003e80000100800 */
[----:B------:R-:W2:Y:S04]  /*6660*/  LDL R28, [R1+0x20] ;  /* 0x00002000011c7983 */ /* 0x000ea80000100800 */
[----:B-1----:R-:W4:Y:S01]  /*6670*/  LDL R251, [R1+0x4264] ;  /* 0x0042640001fb7983 */ /* 0x002f220000100800 */
[----:B---3--:R-:W-:-:S03]  /*6680*/  ISETP.GE.AND P6, PT, R252, RZ, PT ;  /* 0x000000fffc00720c */ /* 0x008fc60003fc6270 */
[----:B------:R-:W3:Y:S04]  /*6690*/  LDL R252, [R1+0x4268] ;  /* 0x0042680001fc7983 */ /* 0x000ee80000100800 */
[----:B------:R1:W-:Y:S04]  /*66a0*/  STL [R1+0x1c], R27 ;  /* 0x00001c1b01007387 */ /* 0x0003e80000100800 */
[----:B-1----:R-:W3:Y:S01]  /*66b0*/  LDL R27, [R1+0x4258] ;  /* 0x00425800011b7983 */ /* 0x002ee20000100800 */
[----:B--2---:R-:W-:-:S05]  /*66c0*/  @!P1 IMAD.MOV R28, RZ, RZ, -R28 ;  /* 0x000000ffff1c9224 */ /* 0x004fca00078e0a1c */
[----:B------:R1:W-:Y:S02]  /*66d0*/  @!P1 STL [R1+0x20], R28 ;  /* 0x0000201c01009387 */ /* 0x0003e40000100800 */
[----:B-1----:R-:W-:-:S04]  /*66e0*/  IABS R28, c[0x0][0x17c] ;  /* 0x00005f00001c7a13 */ /* 0x002fc80000000000 */
[C---:B------:R-:W-:Y:S02]  /*66f0*/  ISETP.GT.U32.AND P1, PT, R28.reuse, R54, PT ;  /* 0x000000361c00720c */ /* 0x040fe40003f24070 */
[----:B------:R-:W-:Y:S02]  /*6700*/  ISETP.GT.U32.AND P5, PT, R28, R57, PT ;  /* 0x000000391c00720c */ /* 0x000fe40003fa4070 */
[----:B------:R-:W2:Y:S02]  /*6710*/  LDL R28, [R1+0x1c] ;  /* 0x00001c00011c7983 */ /* 0x000ea40000100800 */
[----:B--2---:R-:W-:-:S05]  /*6720*/  @!P6 IADD3 R28, -R28, RZ, RZ ;  /* 0x000000ff1c1ce210 */ /* 0x004fca0007ffe1ff */
[----:B------:R1:W-:Y:S02]  /*6730*/  @!P6 STL [R1+0x1c], R28 ;  /* 0x00001c1c0100e387 */ /* 0x0003e40000100800 */
[----:B-1----:R-:W-:-:S05]  /*6740*/  IABS R28, c[0x0][0x17c] ;  /* 0x00005f00001c7a13 */ /* 0x002fca0000000000 */
[--C-:B------:R-:W-:Y:S01]  /*6750*/  @!P0 IMAD.IADD R25, R25, 0x1, -R28.reuse ;  /* 0x0000000119198824 */ /* 0x100fe200078e0a1c */
[----:B------:R-:W-:Y:S01]  /*6760*/  ISETP.GE.AND P0, PT, R7, RZ, PT ;  /* 0x000000ff0700720c */ /* 0x000fe20003f06270 */
[----:B------:R-:W-:Y:S01]  /*6770*/  @!P4 IMAD.IADD R63, R63, 0x1, -R28 ;  /* 0x000000013f3fc824 */ /* 0x000fe200078e0a1c */
[----:B------:R-:W-:Y:S02]  /*6780*/  IABS R7, R8 ;  /* 0x0000000800077213 */ /* 0x000fe40000000000 */
[----:B------:R-:W-:Y:S01]  /*6790*/  @!P5 IADD3 R57, R57, -R28, RZ ;  /* 0x8000001c3939d210 */ /* 0x000fe20007ffe0ff */
[----:B------:R-:W2:Y:S01]  /*67a0*/  LDL.LU R8, [R1+0x4a98] ;  /* 0x004a980001087983 */ /* 0x000ea20000300800 */
[----:B---3--:R-:W-:Y:S01]  /*67b0*/  ISETP.GE.AND P5, PT, R27, RZ, PT ;  /* 0x000000ff1b00720c */ /* 0x008fe20003fa6270 */
[----:B------:R-:W-:-:S06]  /*67c0*/  IMAD.MOV.U32 R27, RZ, RZ, R63 ;  /* 0x000000ffff1b7224 */ /* 0x000fcc00078e003f */
[----:B------:R-:W-:-:S05]  /*67d0*/  @!P0 IADD3 R25, -R25, RZ, RZ ;  /* 0x000000ff19198210 */ /* 0x000fca0007ffe1ff */
[----:B------:R1:W-:Y:S04]  /*67e0*/  STL [R1+0x18], R25 ;  /* 0x0000181901007387 */ /* 0x0003e80000100800 */
[----:B------:R-:W3:Y:S01]  /*67f0*/  LDL R63, [R1+0x426c] ;  /* 0x00426c00013f7983 */ /* 0x000ee20000100800 */
[C---:B------:R-:W-:Y:S02]  /*6800*/  ISETP.GT.U32.AND P4, PT, R28.reuse, R64, PT ;  /* 0x000000401c00720c */ /* 0x040fe40003f84070 */
[----:B------:R-:W-:Y:S01]  /*6810*/  ISETP.GT.U32.AND P6, PT, R28, R82, PT ;  /* 0x000000521c00720c */ /* 0x000fe20003fc4070 */
[--C-:B------:R-:W-:Y:S01]  /*6820*/  @!P2 IMAD.IADD R60, R60, 0x1, -R28.reuse ;  /* 0x000000013c3ca824 */ /* 0x100fe200078e0a1c */
[----:B------:R-:W-:Y:S01]  /*6830*/  @!P3 IADD3 R59, R59, -R28, RZ ;  /* 0x8000001c3b3bb210 */ /* 0x000fe20007ffe0ff */
[--C-:B------:R-:W-:Y:S01]  /*6840*/  @!P1 IMAD.IADD R54, R54, 0x1, -R28.reuse ;  /* 0x0000000136369824 */ /* 0x100fe200078e0a1c */
[C---:B------:R-:W-:Y:S01]  /*6850*/  ISETP.GT.U32.AND P3, PT, R28.reuse, R58, PT ;  /* 0x0000003a1c00720c */ /* 0x040fe20003f64070 */
[----:B------:R-:W-:Y:S01]  /*6860*/  @!P5 IMAD.MOV R27, RZ, RZ, -R27 ;  /* 0x000000ffff1bd224 */ /* 0x000fe200078e0a1b */
[----:B------:R-:W-:Y:S01]  /*6870*/  ISETP.GT.U32.AND P2, PT, R28, R224, PT ;  /* 0x000000e01c00720c */ /* 0x000fe20003f44070 */
[----:B-1----:R-:W2:Y:S04]  /*6880*/  LDL R25, [R1+0x4270] ;  /* 0x0042700001197983 */ /* 0x002ea80000100800 */
[--C-:B------:R-:W-:Y:S01]  /*6890*/  @!P4 IMAD.IADD R64, R64, 0x1, -R28.reuse ;  /* 0x000000014040c824 */ /* 0x100fe200078e0a1c */
[----:B------:R-:W-:Y:S01]  /*68a0*/  ISETP.GE.AND P4, PT, R22, RZ, PT ;  /* 0x000000ff1600720c */ /* 0x000fe20003f86270 */
[----:B------:R-:W-:Y:S01]  /*68b0*/  @!P6 IMAD.IADD R82, R82, 0x1, -R28 ;  /* 0x000000015252e824 */ /* 0x000fe200078e0a1c */
[----:B------:R-:W-:-:S02]  /*68c0*/  ISETP.GT.U32.AND P6, PT, R28, R67, PT ;  /* 0x000000431c00720c */ /* 0x000fc40003fc4070 */
[----:B------:R-:W-:Y:S01]  /*68d0*/  ISETP.GT.U32.AND P1, PT, R28, R61, PT ;  /* 0x0000003d1c00720c */ /* 0x000fe20003f24070 */
[----:B------:R1:W-:Y:S01]  /*68e0*/  STL [R1+0x14], R27 ;  /* 0x0000141b01007387 */ /* 0x0003e20000100800 */
[----:B------:R-:W-:Y:S01]  /*68f0*/  @!P3 IADD3 R58, R58, -R28, RZ ;  /* 0x8000001c3a3ab210 */ /* 0x000fe20007ffe0ff */
[--C-:B------:R-:W-:Y:S01]  /*6900*/  @!P2 IMAD.IADD R224, R224, 0x1, -R28.reuse ;  /* 0x00000001e0e0a824 */ /* 0x100fe200078e0a1c */
[----:B----4-:R-:W-:Y:S02]  /*6910*/  ISETP.GE.AND P3, PT, R250, RZ, PT ;  /* 0x000000fffa00720c */ /* 0x010fe40003f66270 */
[----:B------:R-:W-:Y:S01]  /*6920*/  ISETP.GE.AND P2, PT, R251, RZ, PT ;  /* 0x000000fffb00720c */ /* 0x000fe20003f46270 */
[----:B------:R-:W4:Y:S02]  /*6930*/  LDL R250, [R1+0x4278] ;  /* 0x0042780001fa7983 */ /* 0x000f240000100800 */
[----:B------:R-:W-:Y:S02]  /*6940*/  @!P4 IMAD.MOV R59, RZ, RZ, -R59 ;  /* 0x000000ffff3bc224 */ /* 0x000fe400078e0a3b */
[----:B-1----:R-:W4:Y:S01]  /*6950*/  LDL R27, [R1+0x4274] ;  /* 0x00427400011b7983 */ /* 0x002f220000100800 */
[----:B------:R-:W-:-:S02]  /*6960*/  @!P6 IMAD.IADD R67, R67, 0x1, -R28 ;  /* 0x000000014343e824 */ /* 0x000fc400078e0a1c */
[----:B------:R-:W-:Y:S01]  /*6970*/  @!P1 IMAD.IADD R61, R61, 0x1, -R28 ;  /* 0x000000013d3d9824 */ /* 0x000fe200078e0a1c */
[----:B------:R-:W4:Y:S01]  /*6980*/  LDL R251, [R1+0x427c] ;  /* 0x00427c0001fb7983 */ /* 0x000f220000100800 */
[----:B------:R-:W-:-:S03]  /*6990*/  ISETP.GE.AND P1, PT, R252, RZ, PT ;  /* 0x000000fffc00720c */ /* 0x000fc60003f26270 */
[----:B------:R1:W-:Y:S01]  /*69a0*/  STL [R1+0x10], R59 ;  /* 0x0000103b01007387 */ /* 0x0003e20000100800 */
[----:B------:R-:W-:-:S03]  /*69b0*/  ISETP.GT.U32.AND P6, PT, R28, R67, PT ;  /* 0x000000431c00720c */ /* 0x000fc60003fc4070 */
[----:B------:R-:W4:Y:S01]  /*69c0*/  LDL R252, [R1+0x4280] ;  /* 0x0042800001fc7983 */ /* 0x000f220000100800 */
[----:B------:R-:W-:Y:S01]  /*69d0*/  ISETP.GT.U32.AND P0, PT, R28, R82, PT ;  /* 0x000000521c00720c */ /* 0x000fe20003f04070 */
[----:B------:R-:W-:-:S08]  /*69e0*/  IMAD.HI.U32 R22, R237, R7, RZ ;  /* 0x00000007ed167227 */ /* 0x000fd000078e00ff */
[--C-:B------:R-:W-:Y:S01]  /*69f0*/  @!P6 IMAD.IADD R67, R67, 0x1, -R28.reuse ;  /* 0x000000014343e824 */ /* 0x100fe200078e0a1c */
[----:B------:R-:W-:Y:S02]  /*6a00*/  IADD3 R22, -R22, RZ, RZ ;  /* 0x000000ff16167210 */ /* 0x000fe40007ffe1ff */
[----:B-1----:R-:W-:Y:S01]  /*6a10*/  MOV R59, R54 ;  /* 0x00000036003b7202 */ /* 0x002fe20000000f00 */
[----:B------:R-:W-:Y:S02]  /*6a20*/  @!P0 IMAD.IADD R82, R82, 0x1, -R28 ;  /* 0x0000000152528824 */ /* 0x000fe400078e0a1c */
[----:B------:R-:W-:Y:S02]  /*6a30*/  IMAD.MOV.U32 R54, RZ, RZ, R57 ;  /* 0x000000ffff367224 */ /* 0x000fe400078e0039 */
[----:B------:R-:W-:Y:S01]  /*6a40*/  IMAD R7, R28, R22, R7 ;  /* 0x000000161c077224 */ /* 0x000fe200078e0207 */
[----:B------:R-:W-:Y:S01]  /*6a50*/  @!P2 IADD3 R59, -R59, RZ, RZ ;  /* 0x000000ff3b3ba210 */ /* 0x000fe20007ffe1ff */
[----:B------:R-:W-:-:S02]  /*6a60*/  @!P3 IMAD.MOV R60, RZ, RZ, -R60 ;  /* 0x000000ffff3cb224 */ /* 0x000fc400078e0a3c */
[----:B------:R-:W-:Y:S02]  /*6a70*/  IMAD.MOV.U32 R22, RZ, RZ, R82 ;  /* 0x000000ffff167224 */ /* 0x000fe400078e0052 */
[----:B------:R-:W-:Y:S01]  /*6a80*/  @!P1 IMAD.MOV R54, RZ, RZ, -R54 ;  /* 0x000000ffff369224 */ /* 0x000fe200078e0a36 */
[----:B------:R1:W-:Y:S04]  /*6a90*/  STL [R1+0xc], R60 ;  /* 0x00000c3c01007387 */ /* 0x0003e80000100800 */
[----:B------:R1:W-:Y:S04]  /*6aa0*/  STL [R1+0x8], R59 ;  /* 0x0000083b01007387 */ /* 0x0003e80000100800 */
[----:B------:R1:W-:Y:S04]  /*6ab0*/  STL [R1+0x4], R54 ;  /* 0x0000043601007387 */ /* 0x0003e80000100800 */
[----:B-1----:R-:W4:Y:S04]  /*6ac0*/  LDL R60, [R1+0x4288] ;  /* 0x00428800013c7983 */ /* 0x002f280000100800 */
[----:B------:R-:W4:Y:S04]  /*6ad0*/  LDL R59, [R1+0x428c] ;  /* 0x00428c00013b7983 */ /* 0x000f280000100800 */
[----:B------:R-:W4:Y:S01]  /*6ae0*/  LDL R54, [R1+0x4284] ;  /* 0x0042840001367983 */ /* 0x000f220000100800 */
[----:B---3--:R-:W-:-:S13]  /*6af0*/  ISETP.GE.AND P6, PT, R63, RZ, PT ;  /* 0x000000ff3f00720c */ /* 0x008fda0003fc6270 */
[----:B------:R-:W-:-:S05]  /*6b00*/  @!P6 IMAD.MOV R22, RZ, RZ, -R22 ;  /* 0x000000ffff16e224 */ /* 0x000fca00078e0a16 */
[----:B------:R1:W-:Y:S04]  /*6b10*/  STL [R1], R22 ;  /* 0x0000001601007387 */ /* 0x0003e80000100800 */
[----:B------:R-:W3:Y:S01]  /*6b20*/  LDL R63, [R1+0x4290] ;  /* 0x00429000013f7983 */ /* 0x000ee20000100800 */
[C---:B------:R-:W-:Y:S02]  /*6b30*/  ISETP.GT.U32.AND P3, PT, R28.reuse, R224, PT ;  /* 0x000000e01c00720c */ /* 0x040fe40003f64070 */
[C---:B--2---:R-:W-:Y:S02]  /*6b40*/  ISETP.GT.U32.AND P1, PT, R28.reuse, R8, PT ;  /* 0x000000081c00720c */ /* 0x044fe40003f24070 */
[C---:B------:R-:W-:Y:S02]  /*6b50*/  ISETP.GT.U32.AND P0, PT, R28.reuse, R62, PT ;  /* 0x0000003e1c00720c */ /* 0x040fe40003f04070 */
[----:B------:R-:W-:-:S02]  /*6b60*/  ISETP.GT.U32.AND P5, PT, R28, R64, PT ;  /* 0x000000401c00720c */ /* 0x000fc40003fa4070 */
[----:B------:R-:W-:-:S05]  /*6b70*/  ISETP.GT.U32.AND P4, PT, R28, R58, PT ;  /* 0x0000003a1c00720c */ /* 0x000fca0003f84070 */
[--C-:B------:R-:W-:Y:S01]  /*6b80*/  @!P3 IMAD.IADD R224, R224, 0x1, -R28.reuse ;  /* 0x00000001e0e0b824 */ /* 0x100fe200078e0a1c */
[----:B------:R-:W-:Y:S01]  /*6b90*/  ISETP.GT.U32.AND P3, PT, R28, R72, PT ;  /* 0x000000481c00720c */ /* 0x000fe20003f64070 */
[--C-:B------:R-:W-:Y:S01]  /*6ba0*/  @!P1 IMAD.IADD R8, R8, 0x1, -R28.reuse ;  /* 0x0000000108089824 */ /* 0x100fe200078e0a1c */
[----:B------:R-:W-:Y:S02]  /*6bb0*/  ISETP.GE.AND P1, PT, R25, RZ, PT ;  /* 0x000000ff1900720c */ /* 0x000fe40003f26270 */
[-C--:B------:R-:W-:Y:S02]  /*6bc0*/  @!P0 IADD3 R62, R62, -R28.reuse, RZ ;  /* 0x8000001c3e3e8210 */ /* 0x080fe40007ffe0ff */
[----:B------:R-:W-:Y:S02]  /*6bd0*/  ISETP.GT.U32.AND P2, PT, R28, R61, PT ;  /* 0x0000003d1c00720c */ /* 0x000fe40003f44070 */
[----:B------:R-:W-:Y:S01]  /*6be0*/  @!P5 IADD3 R64, R64, -R28, RZ ;  /* 0x8000001c4040d210 */ /* 0x000fe20007ffe0ff */
[----:B------:R-:W-:Y:S01]  /*6bf0*/  @!P4 IMAD.IADD R58, R58, 0x1, -R28 ;  /* 0x000000013a3ac824 */ /* 0x000fe200078e0a1c */
[----:B----4-:R-:W-:Y:S01]  /*6c00*/  ISETP.GE.AND P0, PT, R27, RZ, PT ;  /* 0x000000ff1b00720c */ /* 0x010fe20003f06270 */
[----:B------:R-:W-:Y:S01]  /*6c10*/  IMAD.MOV.U32 R82, RZ, RZ, R67 ;  /* 0x000000ffff527224 */ /* 0x000fe200078e0043 */
[----:B------:R-:W2:Y:S01]  /*6c20*/  LDL R27, [R1+0x4298] ;  /* 0x00429800011b7983 */ /* 0x000ea20000100800 */
[----:B------:R-:W-:-:S02]  /*6c30*/  ISETP.GT.U32.AND P5, PT, R28, R65, PT ;  /* 0x000000411c00720c */ /* 0x000fc40003fa4070 */
[----:B------:R-:W-:Y:S01]  /*6c40*/  @!P3 IADD3 R72, R72, -R28, RZ ;  /* 0x8000001c4848b210 */ /* 0x000fe20007ffe0ff */
[----:B------:R-:W4:Y:S01]  /*6c50*/  LDL R25, [R1+0x4294] ;  /* 0x0042940001197983 */ /* 0x000f220000100800 */
[----:B------:R-:W-:Y:S02]  /*6c60*/  ISETP.GT.U32.AND P4, PT, R28, R71, PT ;  /* 0x000000471c00720c */ /* 0x000fe40003f84070 */
[----:B------:R-:W-:Y:S02]  /*6c70*/  ISETP.GE.AND P3, PT, R252, RZ, PT ;  /* 0x000000fffc00720c */ /* 0x000fe40003f66270 */
[----:B------:R-:W-:-:S04]  /*6c80*/  MOV R252, R64 ;  /* 0x0000004000fc7202 */ /* 0x000fc80000000f00 */
[----:B------:R-:W-:Y:S02]  /*6c90*/  @!P1 IADD3 R252, -R252, RZ, RZ ;  /* 0x000000fffcfc9210 */ /* 0x000fe40007ffe1ff */
[----:B------:R-:W-:Y:S01]  /*6ca0*/  ISETP.GT.U32.AND P1, PT, R28, R62, PT ;  /* 0x0000003e1c00720c */ /* 0x000fe20003f24070 */
[--C-:B------:R-:W-:Y:S01]  /*6cb0*/  @!P5 IMAD.IADD R65, R65, 0x1, -R28.reuse ;  /* 0x000000014141d824 */ /* 0x100fe200078e0a1c */
[----:B------:R-:W-:Y:S01]  /*6cc0*/  ISETP.GE.AND P5, PT, R250, RZ, PT ;  /* 0x000000fffa00720c */ /* 0x000fe20003fa6270 */
[----:B------:R-:W-:Y:S01]  /*6cd0*/  @!P4 IMAD.IADD R71, R71, 0x1, -R28 ;  /* 0x000000014747c824 */ /* 0x000fe200078e0a1c */
[----:B------:R-:W-:Y:S02]  /*6ce0*/  ISETP.GE.AND P4, PT, R251, RZ, PT ;  /* 0x000000fffb00720c */ /* 0x000fe40003f86270 */
[----:B------:R-:W-:Y:S01]  /*6cf0*/  @!P2 IADD3 R61, R61, -R28, RZ ;  /* 0x8000001c3d3da210 */ /* 0x000fe20007ffe0ff */
[----:B------:R-:W-:Y:S02]  /*6d00*/  IMAD.MOV.U32 R251, RZ, RZ, R58 ;  /* 0x000000fffffb7224 */ /* 0x000fe400078e003a */
[----:B------:R-:W-:-:S04]  /*6d10*/  IMAD.MOV.U32 R250, RZ, RZ, R224 ;  /* 0x000000fffffa7224 */ /* 0x000fc800078e00e0 */
[----:B------:R-:W-:Y:S02]  /*6d20*/  @!P1 IADD3 R62, R62, -R28, RZ ;  /* 0x8000001c3e3e9210 */ /* 0x000fe40007ffe0ff */
[----:B------:R-:W-:Y:S02]  /*6d30*/  ISETP.GT.U32.AND P1, PT, R28, R75, PT ;  /* 0x0000004b1c00720c */ /* 0x000fe40003f24070 */
[----:B------:R-:W-:Y:S01]  /*6d40*/  MOV R224, R61 ;  /* 0x0000003d00e07202 */ /* 0x000fe20000000f00 */
[----:B------:R-:W-:Y:S02]  /*6d50*/  @!P0 IMAD.MOV R251, RZ, RZ, -R251 ;  /* 0x000000fffffb8224 */ /* 0x000fe400078e0afb */
[----:B------:R-:W-:Y:S01]  /*6d60*/  @!P5 IMAD.MOV R250, RZ, RZ, -R250 ;  /* 0x000000fffffad224 */ /* 0x000fe200078e0afa */
[----:B------:R-:W-:Y:S01]  /*6d70*/  @!P4 IADD3 R224, -R224, RZ, RZ ;  /* 0x000000ffe0e0c210 */ /* 0x000fe20007ffe1ff */
[----:B------:R-:W-:Y:S01]  /*6d80*/  @!P3 IMAD.MOV R82, RZ, RZ, -R82 ;  /* 0x000000ffff52b224 */ /* 0x000fe200078e0a52 */
[----:B------:R-:W-:Y:S01]  /*6d90*/  STL [R1+0x4a70], R252 ;  /* 0x004a70fc01007387 */ /* 0x000fe20000100800 */
[----:B-1----:R-:W-:-:S03]  /*6da0*/  IADD3 R22, R242, 0xf3, RZ ;  /* 0x000000f3f2167810 */ /* 0x002fc60007ffe0ff */
[----:B------:R-:W-:Y:S01]  /*6db0*/  STL [R1+0x4a74], R251 ;  /* 0x004a74fb01007387 */ /* 0x000fe20000100800 */
[----:B------:R-:W-:-:S03]  /*6dc0*/  @!P1 IMAD.IADD R75, R75, 0x1, -R28 ;  /* 0x000000014b4b9824 */ /* 0x000fc600078e0a1c */
[----:B------:R-:W-:Y:S04]  /*6dd0*/  STL [R1+0x4a78], R250 ;  /* 0x004a78fa01007387 */ /* 0x000fe80000100800 */
[----:B------:R-:W-:Y:S04]  /*6de0*/  STL [R1+0x4a7c], R224 ;  /* 0x004a7ce001007387 */ /* 0x000fe80000100800 */
[----:B------:R-:W-:Y:S04]  /*6df0*/  STL [R1+0x4a80], R82 ;  /* 0x004a805201007387 */ /* 0x000fe80000100800 */
[----:B------:R-:W-:Y:S01]  /*6e00*/  STL [R1+0x44f0], R22 ;  /* 0x0044f01601007387 */ /* 0x000fe20000100800 */
[----:B---3--:R-:W-:-:S03]  /*6e10*/  ISETP.GE.AND P1, PT, R63, RZ, PT ;  /* 0x000000ff3f00720c */ /* 0x008fc60003f26270 */
[----:B------:R-:W3:Y:S01]  /*6e20*/  LDL R63, [R1+0x42ac] ;  /* 0x0042ac00013f7983 */ /* 0x000ee20000100800 */
[C---:B------:R-:W-:Y:S02]  /*6e30*/  ISETP.GT.U32.AND P2, PT, R28.reuse, R226, PT ;  /* 0x000000e21c00720c */ /* 0x040fe40003f44070 */
[----:B------:R-:W-:-:S11]  /*6e40*/  ISETP.GT.U32.AND P6, PT, R28, R71, PT ;  /* 0x000000471c00720c */ /* 0x000fd60003fc4070 */
[--C-:B------:R-:W-:Y:S01]  /*6e50*/  @!P2 IMAD.IADD R226, R226, 0x1, -R28.reuse ;  /* 0x00000001e2e2a824 */ /* 0x100fe200078e0a1c */
[C---:B------:R-:W-:Y:S02]  /*6e60*/  ISETP.GT.U32.AND P2, PT, R28.reuse, R8, PT ;  /* 0x000000081c00720c */ /* 0x040fe40003f44070 */
[C---:B------:R-:W-:Y:S01]  /*6e70*/  ISETP.GT.U32.AND P0, PT, R28.reuse, R65, PT ;  /* 0x000000411c00720c */ /* 0x040fe20003f04070 */
[----:B------:R-:W-:Y:S01]  /*6e80*/  @!P6 IMAD.IADD R71, R71, 0x1, -R28 ;  /* 0x000000014747e824 */ /* 0x000fe200078e0a1c */
[C---:B------:R-:W-:Y:S02]  /*6e90*/  ISETP.GT.U32.AND P3, PT, R28.reuse, R69, PT ;  /* 0x000000451c00720c */ /* 0x040fe40003f64070 */
[----:B------:R-:W-:-:S07]  /*6ea0*/  ISETP.GT.U32.AND P6, PT, R28, R70, PT ;  /* 0x000000461c00720c */ /* 0x000fce0003fc4070 */
[--C-:B------:R-:W-:Y:S01]  /*6eb0*/  @!P2 IMAD.IADD R8, R8, 0x1, -R28.reuse ;  /* 0x000000010808a824 */ /* 0x100fe200078e0a1c */
[C---:B------:R-:W-:Y:S01]  /*6ec0*/  ISETP.GT.U32.AND P2, PT, R28.reuse, R79, PT ;  /* 0x0000004f1c00720c */ /* 0x040fe20003f44070 */
[--C-:B------:R-:W-:Y:S01]  /*6ed0*/  @!P0 IMAD.IADD R65, R65, 0x1, -R28.reuse ;  /* 0x0000000141418824 */ /* 0x100fe200078e0a1c */
[----:B------:R-:W-:Y:S01]  /*6ee0*/  ISETP.GT.U32.AND P0, PT, R28, R76, PT ;  /* 0x0000004c1c00720c */ /* 0x000fe20003f04070 */
[----:B------:R-:W-:Y:S01]  /*6ef0*/  @!P3 IMAD.IADD R69, R69, 0x1, -R28 ;  /* 0x000000014545b824 */ /* 0x000fe200078e0a1c */
[----:B------:R-:W-:Y:S02]  /*6f00*/  ISETP.GE.AND P3, PT, R60, RZ, PT ;  /* 0x000000ff3c00720c */ /* 0x000fe40003f66270 */
[----:B------:R-:W-:Y:S01]  /*6f10*/  @!P6 IADD3 R70, R70, -R28, RZ ;  /* 0x8000001c4646e210 */ /* 0x000fe20007ffe0ff */
[----:B------:R-:W3:Y:S01]  /*6f20*/  LDL R60, [R1+0x42a0] ;  /* 0x0042a000013c7983 */ /* 0x000ee20000100800 */
[----:B--2---:R-:W-:-:S03]  /*6f30*/  ISETP.GE.AND P6, PT, R27, RZ, PT ;  /* 0x000000ff1b00720c */ /* 0x004fc60003fc6270 */
[----:B------:R-:W2:Y:S02]  /*6f40*/  LDL R27, [R1+0x42b0] ;  /* 0x0042b000011b7983 */ /* 0x000ea40000100800 */
[----:B------:R-:W-:Y:S02]  /*6f50*/  @!P2 IADD3 R79, R79, -R28, RZ ;  /* 0x8000001c4f4fa210 */ /* 0x000fe40007ffe0ff */
[----:B------:R-:W-:Y:S02]  /*6f60*/  ISETP.GE.AND P2, PT, R59, RZ, PT ;  /* 0x000000ff3b00720c */ /* 0x000fe40003f46270 */
[----:B------:R-:W2:Y:S01]  /*6f70*/  LDL R59, [R1+0x42a4] ;  /* 0x0042a400013b7983 */ /* 0x000ea20000100800 */
[----:B------:R-:W-:Y:S01]  /*6f80*/  ISETP.GT.U32.AND P5, PT, R28, R226, PT ;  /* 0x000000e21c00720c */ /* 0x000fe20003fa4070 */
[----:B------:R-:W-:Y:S02]  /*6f90*/  @!P0 IMAD.IADD R76, R76, 0x1, -R28 ;  /* 0x000000014c4c8824 */ /* 0x000fe400078e0a1c */
[----:B------:R-:W-:-:S03]  /*6fa0*/  @!P1 IMAD.MOV R71, RZ, RZ, -R71 ;  /* 0x000000ffff479224 */ /* 0x000fc600078e0a47 */
[----:B------:R-:W-:-:S07]  /*6fb0*/  ISETP.GT.U32.AND P1, PT, R28, R76, PT ;  /* 0x0000004c1c00720c */ /* 0x000fce0003f24070 */
[--C-:B------:R-:W-:Y:S01]  /*6fc0*/  @!P5 IMAD.IADD R226, R226, 0x1, -R28.reuse ;  /* 0x00000001e2e2d824 */ /* 0x100fe200078e0a1c */
[----:B------:R-:W-:Y:S01]  /*6fd0*/  ISETP.GE.AND P5, PT, R54, RZ, PT ;  /* 0x000000ff3600720c */ /* 0x000fe20003fa6270 */
[----:B------:R-:W-:Y:S01]  /*6fe0*/  @!P2 IMAD.MOV R65, RZ, RZ, -R65 ;  /* 0x000000ffff41a224 */ /* 0x000fe200078e0a41 */
[----:B------:R-:W-:Y:S01]  /*6ff0*/  @!P3 IADD3 R62, -R62, RZ, RZ ;  /* 0x000000ff3e3eb210 */ /* 0x000fe20007ffe1ff */
[----:B------:R-:W2:Y:S02]  /*7000*/  LDL R54, [R1+0x429c] ;  /* 0x00429c0001367983 */ /* 0x000ea40000100800 */
[----:B------:R-:W-:Y:S01]  /*7010*/  @!P1 IMAD.IADD R76, R76, 0x1, -R28 ;  /* 0x000000014c4c9824 */ /* 0x000fe200078e0a1c */
[----:B------:R-:W-:Y:S02]  /*7020*/  ISETP.GT.U32.AND P1, PT, R28, R74, PT ;  /* 0x0000004a1c00720c */ /* 0x000fe40003f24070 */
[----:B----4-:R-:W-:Y:S02]  /*7030*/  ISETP.GE.AND P0, PT, R25, RZ, PT ;  /* 0x000000ff1900720c */ /* 0x010fe40003f06270 */
[----:B------:R-:W4:Y:S03]  /*7040*/  LDL R25, [R1+0x42a8] ;  /* 0x0042a80001197983 */ /* 0x000f260000100800 */
[----:B------:R-:W-:-:S05]  /*7050*/  @!P5 IMAD.MOV R8, RZ, RZ, -R8 ;  /* 0x000000ffff08d224 */ /* 0x000fca00078e0a08 */
[----:B------:R1:W-:Y:S01]  /*7060*/  STL [R1+0x4a84], R8 ;  /* 0x004a840801007387 */ /* 0x0003e20000100800 */
[----:B------:R-:W-:-:S03]  /*7070*/  @!P1 IMAD.IADD R74, R74, 0x1, -R28 ;  /* 0x000000014a4a9824 */ /* 0x000fc600078e0a1c */
[----:B------:R-:W-:Y:S04]  /*7080*/  STL [R1+0x4a88], R62 ;  /* 0x004a883e01007387 */ /* 0x000fe80000100800 */
[----:B------:R-:W-:Y:S04]  /*7090*/  STL [R1+0x4a8c], R65 ;  /* 0x004a8c4101007387 */ /* 0x000fe80000100800 */
[----:B------:R-:W-:Y:S01]  /*70a0*/  STL [R1+0x4a90], R71 ;  /* 0x004a904701007387 */ /* 0x000fe20000100800 */
[C---:B------:R-:W-:Y:S02]  /*70b0*/  ISETP.GT.U32.AND P4, PT, R28.reuse, R72, PT ;  /* 0x000000481c00720c */ /* 0x040fe40003f84070 */
[----:B------:R-:W-:Y:S01]  /*70c0*/  ISETP.GT.U32.AND P3, PT, R28, R79, PT ;  /* 0x0000004f1c00720c */ /* 0x000fe20003f64070 */
[----:B------:R-:W4:Y:S01]  /*70d0*/  LDL R57, [R1+0x42b4] ;  /* 0x0042b40001397983 */ /* 0x000f220000100800 */
[----:B---3--:R-:W-:-:S03]  /*70e0*/  ISETP.GE.AND P1, PT, R63, RZ, PT ;  /* 0x000000ff3f00720c */ /* 0x008fc60003f26270 */
[----:B------:R-:W3:Y:S06]  /*70f0*/  LDL R63, [R1+0x42c4] ;  /* 0x0042c400013f7983 */ /* 0x000eec0000100800 */
[----:B------:R-:W-:Y:S02]  /*7100*/  @!P4 IADD3 R72, R72, -R28, RZ ;  /* 0x8000001c4848c210 */ /* 0x000fe40007ffe0ff */
[----:B------:R-:W-:Y:S02]  /*7110*/  ISETP.GT.U32.AND P4, PT, R28, R73, PT ;  /* 0x000000491c00720c */ /* 0x000fe40003f84070 */
[----:B------:R-:W-:-:S02]  /*7120*/  @!P0 IADD3 R72, -R72, RZ, RZ ;  /* 0x000000ff48488210 */ /* 0x000fc40007ffe1ff */
[C---:B------:R-:W-:Y:S02]  /*7130*/  ISETP.GT.U32.AND P0, PT, R28.reuse, R70, PT ;  /* 0x000000461c00720c */ /* 0x040fe40003f04070 */
[----:B------:R-:W-:Y:S02]  /*7140*/  ISETP.GT.U32.AND P2, PT, R28, R75, PT ;  /* 0x0000004b1c00720c */ /* 0x000fe40003f44070 */
[----:B------:R-:W-:-:S05]  /*7150*/  @!P3 IADD3 R79, R79, -R28, RZ ;  /* 0x8000001c4f4fb210 */ /* 0x000fca0007ffe0ff */
[----:B------:R-:W-:Y:S01]  /*7160*/  @!P4 IMAD.IADD R73, R73, 0x1, -R28 ;  /* 0x000000014949c824 */ /* 0x000fe200078e0a1c */
[----:B------:R-:W-:-:S03]  /*7170*/  ISETP.GT.U32.AND P3, PT, R28, R173, PT ;  /* 0x000000ad1c00720c */ /* 0x000fc60003f64070 */
[----:B------:R-:W-:Y:S02]  /*7180*/  @!P0 IADD3 R70, R70, -R28, RZ ;  /* 0x8000001c46468210 */ /* 0x000fe40007ffe0ff */
[C---:B------:R-:W-:Y:S02]  /*7190*/  ISETP.GT.U32.AND P5, PT, R28.reuse, R73, PT ;  /* 0x000000491c00720c */ /* 0x040fe40003fa4070 */
[C---:B------:R-:W-:Y:S01]  /*71a0*/  ISETP.GT.U32.AND P0, PT, R28.reuse, R77, PT ;  /* 0x0000004d1c00720c */ /* 0x040fe20003f04070 */
[----:B------:R-:W-:Y:S01]  /*71b0*/  @!P2 IMAD.IADD R75, R75, 0x1, -R28 ;  /* 0x000000014b4ba824 */ /* 0x000fe200078e0a1c */
[----:B------:R-:W-:-:S04]  /*71c0*/  ISETP.GT.U32.AND P2, PT, R28, R80, PT ;  /* 0x000000501c00720c */ /* 0x000fc80003f44070 */
[----:B------:R-:W-:-:S05]  /*71d0*/  @!P3 IADD3 R173, R173, -R28, RZ ;  /* 0x8000001cadadb210 */ /* 0x000fca0007ffe0ff */
[----:B------:R-:W-:Y:S01]  /*71e0*/  @!P5 IMAD.IADD R73, R73, 0x1, -R28 ;  /* 0x000000014949d824 */ /* 0x000fe200078e0a1c */
[----:B------:R-:W-:Y:S02]  /*71f0*/  ISETP.GE.AND P5, PT, R60, RZ, PT ;  /* 0x000000ff3c00720c */ /* 0x000fe40003fa6270 */
[----:B------:R-:W-:Y:S01]  /*7200*/  @!P0 IADD3 R77, R77, -R28, RZ ;  /* 0x8000001c4d4d8210 */ /* 0x000fe20007ffe0ff */
[----:B------:R-:W4:Y:S01]  /*7210*/  LDL R60, [R1+0x42bc] ;  /* 0x0042bc00013c7983 */ /* 0x000f220000100800 */
[----:B--2---:R-:W-:-:S03]  /*7220*/  ISETP.GE.AND P0, PT, R27, RZ, PT ;  /* 0x000000ff1b00720c */ /* 0x004fc60003f06270 */
[----:B------:R-:W2:Y:S01]  /*7230*/  LDL R27, [R1+0x42c8] ;  /* 0x0042c800011b7983 */ /* 0x000ea20000100800 */
[----:B------:R-:W-:-:S03]  /*7240*/  ISETP.GE.AND P3, PT, R59, RZ, PT ;  /* 0x000000ff3b00720c */ /* 0x000fc60003f66270 */
[----:B------:R-:W2:Y:S01]  /*7250*/  LDL R59, [R1+0x42c0] ;  /* 0x0042c000013b7983 */ /* 0x000ea20000100800 */
[----:B------:R-:W-:-:S09]  /*7260*/  @!P2 IMAD.IADD R80, R80, 0x1, -R28 ;  /* 0x000000015050a824 */ /* 0x000fd200078e0a1c */
[----:B------:R-:W-:Y:S01]  /*7270*/  @!P3 IMAD.MOV R75, RZ, RZ, -R75 ;  /* 0x000000ffff4bb224 */ /* 0x000fe200078e0a4b */
[C---:B------:R-:W-:Y:S02]  /*7280*/  ISETP.GT.U32.AND P3, PT, R28.reuse, R80, PT ;  /* 0x000000501c00720c */ /* 0x040fe40003f64070 */
[----:B------:R-:W-:-:S11]  /*7290*/  ISETP.GT.U32.AND P4, PT, R28, R69, PT ;  /* 0x000000451c00720c */ /* 0x000fd60003f84070 */
[--C-:B------:R-:W-:Y:S01]  /*72a0*/  @!P3 IMAD.IADD R80, R80, 0x1, -R28.reuse ;  /* 0x000000015050b824 */ /* 0x100fe200078e0a1c */
[----:B------:R-:W-:Y:S01]  /*72b0*/  ISETP.GT.U32.AND P3, PT, R28, R31, PT ;  /* 0x0000001f1c00720c */ /* 0x000fe20003f64070 */
[----:B------:R-:W-:Y:S01]  /*72c0*/  @!P4 IMAD.IADD R69, R69, 0x1, -R28 ;  /* 0x000000014545c824 */ /* 0x000fe200078e0a1c */
[----:B------:R-:W-:Y:S02]  /*72d0*/  ISETP.GE.AND P4, PT, R54, RZ, PT ;  /* 0x000000ff3600720c */ /* 0x000fe40003f86270 */
[----:B------:R-:W2:Y:S09]  /*72e0*/  LDL R54, [R1+0x42b8] ;  /* 0x0042b80001367983 */ /* 0x000eb20000100800 */
[----:B------:R-:W-:Y:S01]  /*72f0*/  @!P3 IADD3 R31, R31, -R28, RZ ;  /* 0x8000001c1f1fb210 */ /* 0x000fe20007ffe0ff */
[----:B------:R-:W-:Y:S01]  /*7300*/  @!P6 IMAD.MOV R226, RZ, RZ, -R226 ;  /* 0x000000ffffe2e224 */ /* 0x000fe200078e0ae2 */
[----:B------:R-:W-:-:S02]  /*7310*/  ISETP.GT.U32.AND P6, PT, R28, R50, PT ;  /* 0x000000321c00720c */ /* 0x000fc40003fc4070 */
[----:B---3--:R-:W-:Y:S02]  /*7320*/  ISETP.GE.AND P3, PT, R63, RZ, PT ;  /* 0x000000ff3f00720c */ /* 0x008fe40003f66270 */
[----:B------:R-:W3:Y:S01]  /*7330*/  LDL R63, [R1+0x42dc] ;  /* 0x0042dc00013f7983 */ /* 0x000ee20000100800 */
[----:B----4-:R-:W-:-:S08]  /*7340*/  ISETP.GE.AND P2, PT, R25, RZ, PT ;  /* 0x000000ff1900720c */ /* 0x010fd00003f46270 */
[----:B------:R-:W-:Y:S01]  /*7350*/  @!P6 IMAD.IADD R50, R50, 0x1, -R28 ;  /* 0x000000013232e824 */ /* 0x000fe200078e0a1c */
[----:B------:R-:W-:Y:S01]  /*7360*/  @!P4 IADD3 R69, -R69, RZ, RZ ;  /* 0x000000ff4545c210 */ /* 0x000fe20007ffe1ff */
[----:B------:R-:W-:Y:S01]  /*7370*/  @!P5 IMAD.MOV R79, RZ, RZ, -R79 ;  /* 0x000000ffff4fd224 */ /* 0x000fe200078e0a4f */
[C---:B------:R-:W-:Y:S02]  /*7380*/  ISETP.GT.U32.AND P5, PT, R28.reuse, R173, PT ;  /* 0x000000ad1c00720c */ /* 0x040fe40003fa4070 */
[----:B------:R-:W-:Y:S02]  /*7390*/  ISETP.GT.U32.AND P4, PT, R28, R50, PT ;  /* 0x000000321c00720c */ /* 0x000fe40003f84070 */
[----:B------:R-:W-:Y:S02]  /*73a0*/  @!P2 IADD3 R76, -R76, RZ, RZ ;  /* 0x000000ff4c4ca210 */ /* 0x000fe40007ffe1ff */
[----:B------:R-:W-:-:S07]  /*73b0*/  ISETP.GT.U32.AND P2, PT, R28, R74, PT ;  /* 0x0000004a1c00720c */ /* 0x000fce0003f44070 */
[----:B------:R-:W-:Y:S01]  /*73c0*/  @!P5 IMAD.IADD R173, R173, 0x1, -R28 ;  /* 0x00000001adadd824 */ /* 0x000fe200078e0a1c */
[----:B------:R-:W-:Y:S02]  /*73d0*/  ISETP.GT.U32.AND P5, PT, R28, R81, PT ;  /* 0x000000511c00720c */ /* 0x000fe40003fa4070 */
[----:B------:R-:W-:Y:S02]  /*73e0*/  @!P4 IADD3 R50, R50, -R28, RZ ;  /* 0x8000001c3232c210 */ /* 0x000fe40007ffe0ff */
[----:B------:R-:W-:Y:S02]  /*73f0*/  ISETP.GT.U32.AND P4, PT, R28, R78, PT ;  /* 0x0000004e1c00720c */ /* 0x000fe40003f84070 */
[----:B------:R-:W-:Y:S02]  /*7400*/  @!P2 IADD3 R74, R74, -R28, RZ ;  /* 0x8000001c4a4aa210 */ /* 0x000fe40007ffe0ff */
[----:B------:R-:W-:-:S05]  /*7410*/  ISETP.GT.U32.AND P2, PT, R28, R86, PT ;  /* 0x000000561c00720c */ /* 0x000fca0003f44070 */
[----:B------:R-:W-:-:S04]  /*7420*/  @!P5 IMAD.IADD R81, R81, 0x1, -R28 ;  /* 0x000000015151d824 */ /* 0x000fc800078e0a1c */
[--C-:B------:R-:W-:Y:S01]  /*7430*/  @!P4 IMAD.IADD R78, R78, 0x1, -R28.reuse ;  /* 0x000000014e4ec824 */ /* 0x100fe200078e0a1c */
[----:B------:R-:W-:Y:S02]  /*7440*/  ISETP.GE.AND P4, PT, R60, RZ, PT ;  /* 0x000000ff3c00720c */ /* 0x000fe40003f86270 */
[----:B------:R-:W4:Y:S01]  /*7450*/  LDL R60, [R1+0x42d4] ;  /* 0x0042d400013c7983 */ /* 0x000f220000100800 */
[----:B------:R-:W-:Y:S01]  /*7460*/  @!P2 IMAD.IADD R86, R86, 0x1, -R28 ;  /* 0x000000015656a824 */ /* 0x000fe200078e0a1c */
[----:B--2---:R-:W-:Y:S02]  /*7470*/  ISETP.GE.AND P5, PT, R59, RZ, PT ;  /* 0x000000ff3b00720c */ /* 0x004fe40003fa6270 */
[----:B------:R-:W-:Y:S01]  /*7480*/  ISETP.GE.AND P2, PT, R27, RZ, PT ;  /* 0x000000ff1b00720c */ /* 0x000fe20003f46270 */
[----:B------:R-:W2:Y:S04]  /*7490*/  LDL R59, [R1+0x42d8] ;  /* 0x0042d800013b7983 */ /* 0x000ea80000100800 */
[----:B------:R-:W2:Y:S01]  /*74a0*/  LDL R27, [R1+0x42e0] ;  /* 0x0042e000011b7983 */ /* 0x000ea20000100800 */
[C---:B------:R-:W-:Y:S01]  /*74b0*/  ISETP.GT.U32.AND P6, PT, R28.reuse, R83, PT ;  /* 0x000000531c00720c */ /* 0x040fe20003fc4070 */
[----:B------:R-:W-:Y:S01]  /*74c0*/  @!P4 IMAD.MOV R80, RZ, RZ, -R80 ;  /* 0x000000ffff50c224 */ /* 0x000fe200078e0a50 */
[C---:B------:R-:W-:Y:S01]  /*74d0*/  ISETP.GT.U32.AND P4, PT, R28.reuse, R81, PT ;  /* 0x000000511c00720c */ /* 0x040fe20003f84070 */
[----:B------:R-:W-:Y:S01]  /*74e0*/  @!P0 IMAD.MOV R73, RZ, RZ, -R73 ;  /* 0x000000ffff498224 */ /* 0x000fe200078e0a49 */
[----:B------:R-:W-:-:S09]  /*74f0*/  ISETP.GT.U32.AND P0, PT, R28, R9, PT ;  /* 0x000000091c00720c */ /* 0x000fd20003f04070 */
[--C-:B------:R-:W-:Y:S02]  /*7500*/  @!P6 IMAD.IADD R83, R83, 0x1, -R28.reuse ;  /* 0x000000015353e824 */ /* 0x100fe400078e0a1c */
[----:B------:R-:W-:Y:S01]  /*7510*/  @!P4 IMAD.IADD R81, R81, 0x1, -R28 ;  /* 0x000000015151c824 */ /* 0x000fe200078e0a1c */
[C---:B------:R-:W-:Y:S02]  /*7520*/  ISETP.GT.U32.AND P4, PT, R28.reuse, R91, PT ;  /* 0x0000005b1c00720c */ /* 0x040fe40003f84070 */
[----:B------:R-:W-:Y:S02]  /*7530*/  ISETP.GT.U32.AND P6, PT, R28, R83, PT ;  /* 0x000000531c00720c */ /* 0x000fe40003fc4070 */
[----:B-1----:R-:W-:Y:S02]  /*7540*/  IADD3 R8, R242, 0xf4, RZ ;  /* 0x000000f4f2087810 */ /* 0x002fe40007ffe0ff */
[----:B------:R-:W-:Y:S02]  /*7550*/  @!P0 IADD3 R9, R9, -R28, RZ ;  /* 0x8000001c09098210 */ /* 0x000fe40007ffe0ff */
[----:B------:R-:W-:-:S02]  /*7560*/  ISETP.GE.AND P0, PT, R54, RZ, PT ;  /* 0x000000ff3600720c */ /* 0x000fc40003f06270 */
[----:B------:R-:W2:Y:S03]  /*7570*/  LDL R54, [R1+0x42d0] ;  /* 0x0042d00001367983 */ /* 0x000ea60000100800 */
[----:B------:R-:W-:Y:S02]  /*7580*/  @!P4 IADD3 R91, R91, -R28, RZ ;  /* 0x8000001c5b5bc210 */ /* 0x000fe40007ffe0ff */
[----:B------:R-:W-:Y:S01]  /*7590*/  @!P6 IMAD.IADD R83, R83, 0x1, -R28 ;  /* 0x000000015353e824 */ /* 0x000fe200078e0a1c */
[----:B------:R-:W-:Y:S02]  /*75a0*/  ISETP.GE.AND P6, PT, R57, RZ, PT ;  /* 0x000000ff3900720c */ /* 0x000fe40003fc6270 */
[----:B------:R-:W2:Y:S04]  /*75b0*/  LDL R57, [R1+0x42cc] ;  /* 0x0042cc0001397983 */ /* 0x000ea80000100800 */
[----:B------:R1:W-:Y:S01]  /*75c0*/  STL [R1+0x44dc], R8 ;  /* 0x0044dc0801007387 */ /* 0x0003e20000100800 */
[----:B------:R-:W-:Y:S01]  /*75d0*/  @!P1 IMAD.MOV R70, RZ, RZ, -R70 ;  /* 0x000000ffff469224 */ /* 0x000fe200078e0a46 */
[----:B------:R-:W-:-:S02]  /*75e0*/  ISETP.GT.U32.AND P1, PT, R28, R77, PT ;  /* 0x0000004d1c00720c */ /* 0x000fc40003f24070 */
[----:B---3--:R-:W-:Y:S01]  /*75f0*/  ISETP.GE.AND P4, PT, R63, RZ, PT ;  /* 0x000000ff3f00720c */ /* 0x008fe20003f86270 */
[----:B------:R-:W-:Y:S01]  /*7600*/  @!P0 IMAD.MOV R173, RZ, RZ, -R173 ;  /* 0x000000ffffad8224 */ /* 0x000fe200078e0aad */
[----:B------:R-:W3:Y:S09]  /*7610*/  LDL R63, [R1+0x42f8] ;  /* 0x0042f800013f7983 */ /* 0x000ef20000100800 */
[----:B------:R-:W-:Y:S01]  /*7620*/  @!P1 IMAD.IADD R77, R77, 0x1, -R28 ;  /* 0x000000014d4d9824 */ /* 0x000fe200078e0a1c */
[----:B------:R-:W-:-:S02]  /*7630*/  ISETP.GT.U32.AND P1, PT, R28, R87, PT ;  /* 0x000000571c00720c */ /* 0x000fc40003f24070 */
[----:B------:R-:W-:Y:S01]  /*7640*/  @!P6 IADD3 R50, -R50, RZ, RZ ;  /* 0x000000ff3232e210 */ /* 0x000fe20007ffe1ff */
[----:B------:R-:W-:Y:S01]  /*7650*/  @!P2 IMAD.MOV R83, RZ, RZ, -R83 ;  /* 0x000000ffff53a224 */ /* 0x000fe200078e0a53 */
[C---:B------:R-:W-:Y:S01]  /*7660*/  ISETP.GT.U32.AND P0, PT, R28.reuse, R78, PT ;  /* 0x0000004e1c00720c */ /* 0x040fe20003f04070 */
[----:B------:R-:W3:Y:S01]  /*7670*/  LDL R64, [R1+0x42fc] ;  /* 0x0042fc0001407983 */ /* 0x000ee20000100800 */
[----:B------:R-:W-:-:S07]  /*7680*/  ISETP.GT.U32.AND P6, PT, R28, R31, PT ;  /* 0x0000001f1c00720c */ /* 0x000fce0003fc4070 */
[----:B------:R-:W-:Y:S01]  /*7690*/  @!P1 IMAD.IADD R87, R87, 0x1, -R28 ;  /* 0x0000000157579824 */ /* 0x000fe200078e0a1c */
[----:B------:R-:W-:-:S03]  /*76a0*/  ISETP.GT.U32.AND P1, PT, R28, R9, PT ;  /* 0x000000091c00720c */ /* 0x000fc60003f24070 */
[----:B------:R-:W-:Y:S01]  /*76b0*/  @!P0 IMAD.IADD R78, R78, 0x1, -R28 ;  /* 0x000000014e4e8824 */ /* 0x000fe200078e0a1c */
[C---:B------:R-:W-:Y:S02]  /*76c0*/  ISETP.GT.U32.AND P0, PT, R28.reuse, R90, PT ;  /* 0x0000005a1c00720c */ /* 0x040fe40003f04070 */
[----:B------:R-:W-:Y:S02]  /*76d0*/  @!P6 IADD3 R31, R31, -R28, RZ ;  /* 0x8000001c1f1fe210 */ /* 0x000fe40007ffe0ff */
[----:B------:R-:W-:-:S05]  /*76e0*/  ISETP.GT.U32.AND P6, PT, R28, R85, PT ;  /* 0x000000551c00720c */ /* 0x000fca0003fc4070 */
[----:B------:R-:W-:Y:S02]  /*76f0*/  @!P1 IADD3 R9, R9, -R28, RZ ;  /* 0x8000001c09099210 */ /* 0x000fe40007ffe0ff */
[C---:B------:R-:W-:Y:S01]  /*7700*/  ISETP.GT.U32.AND P1, PT, R28.reuse, R88, PT ;  /* 0x000000581c00720c */ /* 0x040fe20003f24070 */
[----:B------:R-:W-:Y:S01]  /*7710*/  @!P3 IMAD.MOV R77, RZ, RZ, -R77 ;  /* 0x000000ffff4db224 */ /* 0x000fe200078e0a4d */
[----:B------:R-:W-:Y:S01]  /*7720*/  ISETP.GT.U32.AND P3, PT, R28, R86, PT ;  /* 0x000000561c00720c */ /* 0x000fe20003f64070 */
[----:B------:R-:W-:-:S03]  /*7730*/  @!P0 IMAD.IADD R90, R90, 0x1, -R28 ;  /* 0x000000015a5a8824 */ /* 0x000fc600078e0a1c */
[----:B------:R-:W-:-:S07]  /*7740*/  @!P6 IMAD.IADD R85, R85, 0x1, -R28 ;  /* 0x000000015555e824 */ /* 0x000fce00078e0a1c */
[----:B------:R-:W-:Y:S01]  /*7750*/  @!P1 IMAD.IADD R88, R88, 0x1, -R28 ;  /* 0x0000000158589824 */ /* 0x000fe200078e0a1c */
[----:B----4-:R-:W-:Y:S02]  /*7760*/  ISETP.GE.AND P1, PT, R60, RZ, PT ;  /* 0x000000ff3c00720c */ /* 0x010fe40003f26270 */
[----:B--2---:R-:W-:Y:S01]  /*7770*/  ISETP.GE.AND P0, PT, R59, RZ, PT ;  /* 0x000000ff3b00720c */ /* 0x004fe20003f06270 */
[----:B------:R-:W2:Y:S01]  /*7780*/  LDL R60, [R1+0x42ec] ;  /* 0x0042ec00013c7983 */ /* 0x000ea20000100800 */
[----:B------:R-:W-:-:S03]  /*7790*/  ISETP.GE.AND P6, PT, R27, RZ, PT ;  /* 0x000000ff1b00720c */ /* 0x000fc60003fc6270 */
[----:B------:R-:W4:Y:S04]  /*77a0*/  LDL R27, [R1+0x42f0] ;  /* 0x0042f000011b7983 */ /* 0x000f280000100800 */
[----:B------:R-:W4:Y:S01]  /*77b0*/  LDL R59, [R1+0x42f4] ;  /* 0x0042f400013b7983 */ /* 0x000f220000100800 */
[----:B------:R-:W-:-:S04]  /*77c0*/  @!P3 IMAD.IADD R86, R86, 0x1, -R28 ;  /* 0x000000015656b824 */ /* 0x000fc800078e0a1c */
[----:B------:R-:W-:Y:S01]  /*77d0*/  @!P4 IMAD.MOV R86, RZ, RZ, -R86 ;  /* 0x000000ffff56c224 */ /* 0x000fe200078e0a56 */
[----:B------:R-:W-:Y:S02]  /*77e0*/  ISETP.GT.U32.AND P4, PT, R28, R85, PT ;  /* 0x000000551c00720c */ /* 0x000fe40003f84070 */
[----:B------:R-:W-:Y:S02]  /*77f0*/  @!P5 IADD3 R74, -R74, RZ, RZ ;  /* 0x000000ff4a4ad210 */ /* 0x000fe40007ffe1ff */
[C---:B------:R-:W-:Y:S02]  /*7800*/  ISETP.GT.U32.AND P5, PT, R28.reuse, R87, PT ;  /* 0x000000571c00720c */ /* 0x040fe40003fa4070 */
[----:B------:R-:W-:-:S07]  /*7810*/  ISETP.GT.U32.AND P2, PT, R28, R84, PT ;  /* 0x000000541c00720c */ /* 0x000fce0003f44070 */
[----:B------:R-:W-:Y:S01]  /*7820*/  @!P4 IMAD.IADD R85, R85, 0x1, -R28 ;  /* 0x000000015555c824 */ /* 0x000fe200078e0a1c */
[----:B------:R-:W-:-:S03]  /*7830*/  ISETP.GT.U32.AND P4, PT, R28, R92, PT ;  /* 0x0000005c1c00720c */ /* 0x000fc60003f84070 */
[--C-:B------:R-:W-:Y:S02]  /*7840*/  @!P5 IMAD.IADD R87, R87, 0x1, -R28.reuse ;  /* 0x000000015757d824 */ /* 0x100fe400078e0a1c */
[----:B------:R-:W-:Y:S02]  /*7850*/  @!P2 IADD3 R84, R84, -R28, RZ ;  /* 0x8000001c5454a210 */ /* 0x000fe40007ffe0ff */
[----:B------:R-:W-:Y:S02]  /*7860*/  ISETP.GE.AND P2, PT, R54, RZ, PT ;  /* 0x000000ff3600720c */ /* 0x000fe40003f46270 */
[----:B------:R-:W-:Y:S01]  /*7870*/  ISETP.GE.AND P5, PT, R57, RZ, PT ;  /* 0x000000ff3900720c */ /* 0x000fe20003fa6270 */
[----:B------:R-:W4:Y:S03]  /*7880*/  LDL R54, [R1+0x42e8] ;  /* 0x0042e80001367983 */ /* 0x000f260000100800 */
[----:B------:R-:W-:Y:S01]  /*7890*/  @!P4 IMAD.IADD R92, R92, 0x1, -R28 ;  /* 0x000000015c5cc824 */ /* 0x000fe200078e0a1c */
[----:B------:R-:W4:Y:S01]  /*78a0*/  LDL R57, [R1+0x42e4] ;  /* 0x0042e40001397983 */ /* 0x000f220000100800 */
[----:B---3--:R-:W-:-:S03]  /*78b0*/  ISETP.GE.AND P4, PT, R63, RZ, PT ;  /* 0x000000ff3f00720c */ /* 0x008fc60003f86270 */
[----:B------:R-:W3:Y:S02]  /*78c0*/  LDL R63, [R1+0x4310] ;  /* 0x00431000013f7983 */ /* 0x000ee40000100800 */
[----:B------:R-:W-:Y:S01]  /*78d0*/  @!P2 IMAD.MOV R78, RZ, RZ, -R78 ;  /* 0x000000ffff4ea224 */ /* 0x000fe200078e0a4e */
[----:B------:R-:W-:Y:S01]  /*78e0*/  @!P0 IADD3 R31, -R31, RZ, RZ ;  /* 0x000000ff1f1f8210 */ /* 0x000fe20007ffe1ff */
[----:B------:R-:W-:Y:S01]  /*78f0*/  @!P1 IMAD.MOV R81, RZ, RZ, -R81 ;  /* 0x000000ffff519224 */ /* 0x000fe200078e0a51 */
[C---:B------:R-:W-:Y:S02]  /*7900*/  ISETP.GT.U32.AND P2, PT, R28.reuse, R88, PT ;  /* 0x000000581c00720c */ /* 0x040fe40003f44070 */
[C---:B------:R-:W-:Y:S02]  /*7910*/  ISETP.GT.U32.AND P1, PT, R28.reuse, R90, PT ;  /* 0x0000005a1c00720c */ /* 0x040fe40003f24070 */
[----:B------:R-:W-:-:S09]  /*7920*/  ISETP.GT.U32.AND P0, PT, R28, R91, PT ;  /* 0x0000005b1c00720c */ /* 0x000fd20003f04070 */
[--C-:B------:R-:W-:Y:S01]  /*7930*/  @!P2 IMAD.IADD R88, R88, 0x1, -R28.reuse ;  /* 0x000000015858a824 */ /* 0x100fe200078e0a1c */
[----:B------:R-:W-:Y:S01]  /*7940*/  ISETP.GT.U32.AND P2, PT, R28, R94, PT ;  /* 0x0000005e1c00720c */ /* 0x000fe20003f44070 */
[----:B------:R-:W-:Y:S01]  /*7950*/  @!P1 IMAD.IADD R90, R90, 0x1, -R28 ;  /* 0x000000015a5a9824 */ /* 0x000fe200078e0a1c */
[C---:B------:R-:W-:Y:S02]  /*7960*/  ISETP.GT.U32.AND P1, PT, R28.reuse, R95, PT ;  /* 0x0000005f1c00720c */ /* 0x040fe40003f24070 */
[----:B------:R-:W-:Y:S02]  /*7970*/  @!P0 IADD3 R91, R91, -R28, RZ ;  /* 0x8000001c5b5b8210 */ /* 0x000fe40007ffe0ff */
[----:B------:R-:W-:-:S07]  /*7980*/  ISETP.GT.U32.AND P0, PT, R28, R89, PT ;  /* 0x000000591c00720c */ /* 0x000fce0003f04070 */
[--C-:B------:R-:W-:Y:S02]  /*7990*/  @!P2 IMAD.IADD R94, R94, 0x1, -R28.reuse ;  /* 0x000000015e5ea824 */ /* 0x100fe400078e0a1c */
[----:B------:R-:W-:-:S04]  /*79a0*/  @!P1 IMAD.IADD R95, R95, 0x1, -R28 ;  /* 0x000000015f5f9824 */ /* 0x000fc800078e0a1c */
[----:B------:R-:W-:Y:S02]  /*79b0*/  @!P0 IADD3 R89, R89, -R28, RZ ;  /* 0x8000001c59598210 */ /* 0x000fe40007ffe0ff */
[----:B--2---:R-:W-:Y:S02]  /*79c0*/  ISETP.GE.AND P2, PT, R60, RZ, PT ;  /* 0x000000ff3c00720c */ /* 0x004fe40003f46270 */
[----:B------:R-:W2:Y:S01]  /*79d0*/  LDL R60, [R1+0x4308] ;  /* 0x00430800013c7983 */ /* 0x000ea20000100800 */
[----:B----4-:R-:W-:Y:S02]  /*79e0*/  ISETP.GE.AND P1, PT, R27, RZ, PT ;  /* 0x000000ff1b00720c */ /* 0x010fe40003f26270 */
[----:B------:R-:W-:Y:S02]  /*79f0*/  ISETP.GE.AND P0, PT, R59, RZ, PT ;  /* 0x000000ff3b00720c */ /* 0x000fe40003f06270 */
[----:B------:R-:W4:Y:S01]  /*7a00*/  LDL R59, [R1+0x430c] ;  /* 0x00430c00013b7983 */ /* 0x000f220000100800 */
[C---:B------:R-:W-:Y:S01]  /*7a10*/  ISETP.GT.U32.AND P3, PT, R28.reuse, R32, PT ;  /* 0x000000201c00720c */ /* 0x040fe20003f64070 */
[----:B------:R-:W-:Y:S01]  /*7a20*/  @!P6 IMAD.MOV R87, RZ, RZ, -R87 ;  /* 0x000000ffff57e224 */ /* 0x000fe200078e0a57 */
[----:B------:R-:W-:-:S06]  /*7a30*/  ISETP.GT.U32.AND P6, PT, R28, R158, PT ;  /* 0x0000009e1c00720c */ /* 0x000fcc0003fc4070 */
[----:B------:R-:W-:Y:S01]  /*7a40*/  @!P1 IMAD.MOV R91, RZ, RZ, -R91 ;  /* 0x000000ffff5b9224 */ /* 0x000fe200078e0a5b */
[----:B------:R-:W-:Y:S02]  /*7a50*/  ISETP.GT.U32.AND P1, PT, R28, R89, PT ;  /* 0x000000591c00720c */ /* 0x000fe40003f24070 */
[----:B------:R-:W-:Y:S02]  /*7a60*/  @!P5 IADD3 R9, -R9, RZ, RZ ;  /* 0x000000ff0909d210 */ /* 0x000fe40007ffe1ff */
[----:B------:R-:W-:Y:S02]  /*7a70*/  @!P3 IMAD.IADD R32, R32, 0x1, -R28 ;  /* 0x000000012020b824 */ /* 0x000fe400078e0a1c */
[----:B------:R-:W-:Y:S02]  /*7a80*/  @!P6 IADD3 R158, R158, -R28, RZ ;  /* 0x8000001c9e9ee210 */ /* 0x000fe40007ffe0ff */
[C---:B------:R-:W-:Y:S02]  /*7a90*/  ISETP.GT.U32.AND P6, PT, R28.reuse, R98, PT ;  /* 0x000000621c00720c */ /* 0x040fe40003fc4070 */
[----:B------:R-:W-:-:S03]  /*7aa0*/  ISETP.GT.U32.AND P3, PT, R28, R84, PT ;  /* 0x000000541c00720c */ /* 0x000fc60003f64070 */
[----:B------:R-:W-:Y:S01]  /*7ab0*/  @!P1 IMAD.IADD R89, R89, 0x1, -R28 ;  /* 0x0000000159599824 */ /* 0x000fe200078e0a1c */
[C---:B------:R-:W-:Y:S02]  /*7ac0*/  ISETP.GT.U32.AND P5, PT, R28.reuse, R32, PT ;  /* 0x000000201c00720c */ /* 0x040fe40003fa4070 */
[----:B------:R-:W-:-:S05]  /*7ad0*/  ISETP.GT.U32.AND P1, PT, R28, R103, PT ;  /* 0x000000671c00720c */ /* 0x000fca0003f24070 */
[-C--:B------:R-:W-:Y:S02]  /*7ae0*/  @!P6 IADD3 R98, R98, -R28.reuse, RZ ;  /* 0x8000001c6262e210 */ /* 0x080fe40007ffe0ff */
[----:B------:R-:W-:-:S04]  /*7af0*/  @!P3 IADD3 R84, R84, -R28, RZ ;  /* 0x8000001c5454b210 */ /* 0x000fc80007ffe0ff */
[--C-:B------:R-:W-:Y:S01]  /*7b00*/  @!P5 IMAD.IADD R32, R32, 0x1, -R28.reuse ;  /* 0x000000012020d824 */ /* 0x100fe200078e0a1c */
[----:B------:R-:W-:Y:S01]  /*7b10*/  ISETP.GE.AND P3, PT, R57, RZ, PT ;  /* 0x000000ff3900720c */ /* 0x000fe20003f66270 */
[----:B------:R-:W-:Y:S01]  /*7b20*/  @!P1 IMAD.IADD R103, R103, 0x1, -R28 ;  /* 0x0000000167679824 */ /* 0x000fe200078e0a1c */
[----:B------:R-:W-:Y:S01]  /*7b30*/  ISETP.GE.AND P5, PT, R54, RZ, PT ;  /* 0x000000ff3600720c */ /* 0x000fe20003fa6270 */
[----:B------:R-:W4:Y:S01]  /*7b40*/  LDL R57, [R1+0x4300] ;  /* 0x0043000001397983 */ /* 0x000f220000100800 */
[----:B------:R-:W-:-:S03]  /*7b50*/  ISETP.GT.U32.AND P6, PT, R28, R98, PT ;  /* 0x000000621c00720c */ /* 0x000fc60003fc4070 */
[----:B------:R-:W4:Y:S10]  /*7b60*/  LDL R54, [R1+0x4304] ;  /* 0x0043040001367983 */ /* 0x000f340000100800 */
[----:B------:R-:W-:-:S02]  /*7b70*/  @!P6 IADD3 R98, R98, -R28, RZ ;  /* 0x8000001c6262e210 */ /* 0x000fc40007ffe0ff */
[----:B------:R-:W-:Y:S02]  /*7b80*/  ISETP.GE.AND P6, PT, R64, RZ, PT ;  /* 0x000000ff4000720c */ /* 0x000fe40003fc6270 */
[----:B------:R-:W4:Y:S01]  /*7b90*/  LDL R64, [R1+0x4314] ;  /* 0x0043140001407983 */ /* 0x000f220000100800 */
[----:B---3--:R-:W-:-:S03]  /*7ba0*/  ISETP.GE.AND P1, PT, R63, RZ, PT ;  /* 0x000000ff3f00720c */ /* 0x008fc60003f26270 */
[----:B------:R-:W3:Y:S01]  /*7bb0*/  LDL R63, [R1+0x4320] ;  /* 0x00432000013f7983 */ /* 0x000ee20000100800 */
[----:B------:R-:W-:Y:S01]  /*7bc0*/  @!P5 IMAD.MOV R88, RZ, RZ, -R88 ;  /* 0x000000ffff58d224 */ /* 0x000fe200078e0a58 */
[----:B------:R-:W-:Y:S02]  /*7bd0*/  @!P2 IADD3 R90, -R90, RZ, RZ ;  /* 0x000000ff5a5aa210 */ /* 0x000fe40007ffe1ff */
[C---:B------:R-:W-:Y:S02]  /*7be0*/  ISETP.GT.U32.AND P5, PT, R28.reuse, R94, PT ;  /* 0x0000005e1c00720c */ /* 0x040fe40003fa4070 */
[----:B------:R-:W-:Y:S01]  /*7bf0*/  ISETP.GT.U32.AND P2, PT, R28, R95, PT ;  /* 0x0000005f1c00720c */ /* 0x000fe20003f44070 */
[----:B------:R-:W-:-:S10]  /*7c00*/  @!P3 IMAD.MOV R84, RZ, RZ, -R84 ;  /* 0x000000ffff54b224 */ /* 0x000fd400078e0a54 */
[----:B------:R-:W-:Y:S01]  /*7c10*/  @!P5 IMAD.IADD R94, R94, 0x1, -R28 ;  /* 0x000000015e5ed824 */ /* 0x000fe200078e0a1c */
[C---:B------:R-:W-:Y:S02]  /*7c20*/  ISETP.GT.U32.AND P5, PT, R28.reuse, R93, PT ;  /* 0x0000005d1c00720c */ /* 0x040fe40003fa4070 */
[----:B------:R-:W-:Y:S02]  /*7c30*/  @!P2 IADD3 R95, R95, -R28, RZ ;  /* 0x8000001c5f5fa210 */ /* 0x000fe40007ffe0ff */
[C---:B------:R-:W-:Y:S02]  /*7c40*/  ISETP.GT.U32.AND P2, PT, R28.reuse, R96, PT ;  /* 0x000000601c00720c */ /* 0x040fe40003f44070 */
[----:B------:R-:W-:-:S07]  /*7c50*/  ISETP.GT.U32.AND P3, PT, R28, R158, PT ;  /* 0x0000009e1c00720c */ /* 0x000fce0003f64070 */
[----:B------:R-:W-:-:S04]  /*7c60*/  @!P5 IADD3 R93, R93, -R28, RZ ;  /* 0x8000001c5d5dd210 */ /* 0x000fc80007ffe0ff */
[----:B------:R-:W-:Y:S02]  /*7c70*/  @!P2 IMAD.IADD R96, R96, 0x1, -R28 ;  /* 0x000000016060a824 */ /* 0x000fe400078e0a1c */
[----:B------:R-:W-:Y:S01]  /*7c80*/  @!P0 IMAD.MOV R85, RZ, RZ, -R85 ;  /* 0x000000ffff558224 */ /* 0x000fe200078e0a55 */
[----:B--2---:R-:W-:Y:S02]  /*7c90*/  ISETP.GE.AND P5, PT, R60, RZ, PT ;  /* 0x000000ff3c00720c */ /* 0x004fe40003fa6270 */
[----:B------:R-:W2:Y:S01]  /*7ca0*/  LDL R60, [R1+0x4324] ;  /* 0x00432400013c7983 */ /* 0x000ea20000100800 */
[----:B----4-:R-:W-:-:S03]  /*7cb0*/  ISETP.GE.AND P2, PT, R59, RZ, PT ;  /* 0x000000ff3b00720c */ /* 0x010fc60003f46270 */
[----:B------:R-:W4:Y:S01]  /*7cc0*/  LDL R59, [R1+0x4328] ;  /* 0x00432800013b7983 */ /* 0x000f220000100800 */
[----:B------:R-:W-:Y:S01]  /*7cd0*/  @!P3 IMAD.IADD R158, R158, 0x1, -R28 ;  /* 0x000000019e9eb824 */ /* 0x000fe200078e0a1c */
[----:B------:R-:W-:-:S03]  /*7ce0*/  ISETP.GT.U32.AND P0, PT, R28, R92, PT ;  /* 0x0000005c1c00720c */ /* 0x000fc60003f04070 */
[----:B------:R-:W-:Y:S01]  /*7cf0*/  @!P6 IMAD.MOV R158, RZ, RZ, -R158 ;  /* 0x000000ffff9ee224 */ /* 0x000fe200078e0a9e */
[----:B------:R-:W-:Y:S02]  /*7d00*/  ISETP.GT.U32.AND P6, PT, R28, R96, PT ;  /* 0x000000601c00720c */ /* 0x000fe40003fc4070 */
[----:B------:R-:W-:Y:S02]  /*7d10*/  @!P4 IADD3 R32, -R32, RZ, RZ ;  /* 0x000000ff2020c210 */ /* 0x000fe40007ffe1ff */
[C---:B------:R-:W-:Y:S02]  /*7d20*/  ISETP.GT.U32.AND P4, PT, R28.reuse, R10, PT ;  /* 0x0000000a1c00720c */ /* 0x040fe40003f84070 */
[----:B------:R-:W-:-:S03]  /*7d30*/  ISETP.GT.U32.AND P3, PT, R28, R26, PT ;  /* 0x0000001a1c00720c */ /* 0x000fc60003f64070 */
[----:B------:R-:W-:Y:S01]  /*7d40*/  @!P0 IMAD.IADD R92, R92, 0x1, -R28 ;  /* 0x000000015c5c8824 */ /* 0x000fe200078e0a1c */
[----:B------:R-:W-:-:S03]  /*7d50*/  ISETP.GT.U32.AND P0, PT, R28, R97, PT ;  /* 0x000000611c00720c */ /* 0x000fc60003f04070 */
[--C-:B------:R-:W-:Y:S01]  /*7d60*/  @!P6 IMAD.IADD R96, R96, 0x1, -R28.reuse ;  /* 0x000000016060e824 */ /* 0x100fe200078e0a1c */
[----:B------:R-:W-:Y:S02]  /*7d70*/  ISETP.GT.U32.AND P6, PT, R28, R108, PT ;  /* 0x0000006c1c00720c */ /* 0x000fe40003fc4070 */
[----:B------:R-:W-:Y:S01]  /*7d80*/  IADD3 R252, R242, 0xf5, RZ ;  /* 0x000000f5f2fc7810 */ /* 0x000fe20007ffe0ff */
[--C-:B------:R-:W-:Y:S02]  /*7d90*/  @!P4 IMAD.IADD R10, R10, 0x1, -R28.reuse ;  /* 0x000000010a0ac824 */ /* 0x100fe400078e0a1c */
[----:B------:R-:W-:-:S04]  /*7da0*/  @!P3 IMAD.IADD R26, R26, 0x1, -R28 ;  /* 0x000000011a1ab824 */ /* 0x000fc800078e0a1c */
[----:B------:R-:W-:Y:S01]  /*7db0*/  @!P0 IADD3 R97, R97, -R28, RZ ;  /* 0x8000001c61618210 */ /* 0x000fe20007ffe0ff */
[----:B------:R-:W-:-:S03]  /*7dc0*/  @!P5 IMAD.MOV R89, RZ, RZ, -R89 ;  /* 0x000000ffff59d224 */ /* 0x000fc600078e0a59 */
[----:B------:R-:W-:Y:S01]  /*7dd0*/  ISETP.GT.U32.AND P5, PT, R28, R97, PT ;  /* 0x000000611c00720c */ /* 0x000fe20003fa4070 */
[----:B------:R-:W-:Y:S01]  /*7de0*/  @!P6 IMAD.IADD R108, R108, 0x1, -R28 ;  /* 0x000000016c6ce824 */ /* 0x000fe200078e0a1c */
[----:B------:R-:W-:Y:S02]  /*7df0*/  ISETP.GE.AND P4, PT, R57, RZ, PT ;  /* 0x000000ff3900720c */ /* 0x000fe40003f86270 */
[----:B------:R-:W4:Y:S01]  /*7e00*/  LDL R57, [R1+0x4318] ;  /* 0x0043180001397983 */ /* 0x000f220000100800 */
[----:B------:R-:W-:-:S03]  /*7e10*/  ISETP.GE.AND P3, PT, R54, RZ, PT ;  /* 0x000000ff3600720c */ /* 0x000fc60003f66270 */
[----:B------:R-:W4:Y:S04]  /*7e20*/  LDL R54, [R1+0x431c] ;  /* 0x00431c0001367983 */ /* 0x000f280000100800 */
[----:B------:R-:W-:Y:S01]  /*7e30*/  STL [R1+0x44c0], R252 ;  /* 0x0044c0fc01007387 */ /* 0x000fe20000100800 */
[----:B------:R-:W-:Y:S02]  /*7e40*/  @!P5 IADD3 R97, R97, -R28, RZ ;  /* 0x8000001c6161d210 */ /* 0x000fe40007ffe0ff */
[----:B---3--:R-:W-:Y:S01]  /*7e50*/  ISETP.GE.AND P6, PT, R63, RZ, PT ;  /* 0x000000ff3f00720c */ /* 0x008fe20003fc6270 */
[----:B------:R-:W-:Y:S01]  /*7e60*/  @!P4 IMAD.MOV R94, RZ, RZ, -R94 ;  /* 0x000000ffff5ec224 */ /* 0x000fe200078e0a5e */
[----:B------:R-:W3:Y:S01]  /*7e70*/  LDL R63, [R1+0x4344] ;  /* 0x00434400013f7983 */ /* 0x000ee20000100800 */
[----:B------:R-:W-:-:S03]  /*7e80*/  ISETP.GE.AND P5, PT, R64, RZ, PT ;  /* 0x000000ff4000720c */ /* 0x000fc60003fa6270 */
[----:B------:R-:W3:Y:S01]  /*7e90*/  LDL R64, [R1+0x432c] ;  /* 0x00432c0001407983 */ /* 0x000ee20000100800 */
[----:B------:R-:W-:Y:S02]  /*7ea0*/  @!P3 IADD3 R95, -R95, RZ, RZ ;  /* 0x000000ff5f5fb210 */ /* 0x000fe40007ffe1ff */
[C---:B------:R-:W-:Y:S01]  /*7eb0*/  ISETP.GT.U32.AND P4, PT, R28.reuse, R26, PT ;  /* 0x0000001a1c00720c */ /* 0x040fe20003f84070 */
[----:B------:R-:W-:Y:S01]  /*7ec0*/  @!P2 IMAD.MOV R92, RZ, RZ, -R92 ;  /* 0x000000ffff5ca224 */ /* 0x000fe200078e0a5c */
[----:B------:R-:W-:Y:S01]  /*7ed0*/  ISETP.GT.U32.AND P3, PT, R28, R93, PT ;  /* 0x0000005d1c00720c */ /* 0x000fe20003f64070 */
[----:B------:R-:W3:Y:S10]  /*7ee0*/  LDL R58, [R1+0x4340] ;  /* 0x00434000013a7983 */ /* 0x000ef40000100800 */
[----:B------:R-:W-:Y:S01]  /*7ef0*/  @!P4 IMAD.IADD R26, R26, 0x1, -R28 ;  /* 0x000000011a1ac824 */ /* 0x000fe200078e0a1c */
[----:B------:R-:W-:-:S02]  /*7f00*/  ISETP.GT.U32.AND P4, PT, R28, R104, PT ;  /* 0x000000681c00720c */ /* 0x000fc40003f84070 */
[----:B------:R-:W-:Y:S02]  /*7f10*/  @!P3 IADD3 R93, R93, -R28, RZ ;  /* 0x8000001c5d5db210 */ /* 0x000fe40007ffe0ff */
[C---:B------:R-:W-:Y:S02]  /*7f20*/  ISETP.GT.U32.AND P3, PT, R28.reuse, R29, PT ;  /* 0x0000001d1c00720c */ /* 0x040fe40003f64070 */
[----:B------:R-:W-:-:S07]  /*7f30*/  ISETP.GT.U32.AND P2, PT, R28, R103, PT ;  /* 0x000000671c00720c */ /* 0x000fce0003f44070 */
[----:B------:R-:W-:-:S04]  /*7f40*/  @!P4 IADD3 R104, R104, -R28, RZ ;  /* 0x8000001c6868c210 */ /* 0x000fc80007ffe0ff */
[----:B------:R-:W-:Y:S01]  /*7f50*/  @!P3 IMAD.IADD R29, R29, 0x1, -R28 ;  /* 0x000000011d1db824 */ /* 0x000fe200078e0a1c */
[----:B--2---:R-:W-:Y:S02]  /*7f60*/  ISETP.GE.AND P4, PT, R60, RZ, PT ;  /* 0x000000ff3c00720c */ /* 0x004fe40003f86270 */
[----:B------:R-:W2:Y:S01]  /*7f70*/  LDL R60, [R1+0x4338] ;  /* 0x00433800013c7983 */ /* 0x000ea20000100800 */
[----:B----4-:R-:W-:-:S03]  /*7f80*/  ISETP.GE.AND P3, PT, R59, RZ, PT ;  /* 0x000000ff3b00720c */ /* 0x010fc60003f66270 */
[----:B------:R-:W4:Y:S01]  /*7f90*/  LDL R59, [R1+0x433c] ;  /* 0x00433c00013b7983 */ /* 0x000f220000100800 */
[----:B------:R-:W-:Y:S01]  /*7fa0*/  @!P2 IMAD.IADD R103, R103, 0x1, -R28 ;  /* 0x000000016767a824 */ /* 0x000fe200078e0a1c */
[----:B------:R-:W-:-:S08]  /*7fb0*/  @!P1 IADD3 R98, -R98, RZ, RZ ;  /* 0x000000ff62629210 */ /* 0x000fd00007ffe1ff */
[----:B------:R-:W-:Y:S01]  /*7fc0*/  @!P3 IMAD.MOV R103, RZ, RZ, -R103 ;  /* 0x000000ffff67b224 */ /* 0x000fe200078e0a67 */
[C---:B------:R-:W-:Y:S02]  /*7fd0*/  ISETP.GT.U32.AND P3, PT, R28.reuse, R108, PT ;  /* 0x0000006c1c00720c */ /* 0x040fe40003f64070 */
[C---:B------:R-:W-:Y:S02]  /*7fe0*/  ISETP.GT.U32.AND P1, PT, R28.reuse, R107, PT ;  /* 0x0000006b1c00720c */ /* 0x040fe40003f24070 */
[----:B------:R-:W-:-:S09]  /*7ff0*/  ISETP.GT.U32.AND P2, PT, R28, R112, PT ;  /* 0x000000701c00720c */ /* 0x000fd20003f44070 */
[--C-:B------:R-:W-:Y:S01]  /*8000*/  @!P3 IMAD.IADD R108, R108, 0x1, -R28.reuse ;  /* 0x000000016c6cb824 */ /* 0x100fe200078e0a1c */
[----:B------:R-:W-:Y:S01]  /*8010*/  ISETP.GT.U32.AND P3, PT, R28, R194, PT ;  /* 0x000000c21c00720c */ /* 0x000fe20003f64070 */
[----:B------:R-:W-:Y:S02]  /*8020*/  @!P1 IMAD.IADD R107, R107, 0x1, -R28 ;  /* 0x000000016b6b9824 */ /* 0x000fe400078e0a1c */
[----:B------:R-:W-:-:S03]  /*8030*/  @!P2 IADD3 R112, R112, -R28, RZ ;  /* 0x8000001c7070a210 */ /* 0x000fc60007ffe0ff */
[----:B------:R-:W-:Y:S02]  /*8040*/  ISETP.GT.U32.AND P2, PT, R28, R107, PT ;  /* 0x0000006b1c00720c */ /* 0x000fe40003f44070 */
[----:B------:R-:W-:Y:S02]  /*8050*/  ISETP.GE.AND P1, PT, R57, RZ, PT ;  /* 0x000000ff3900720c */ /* 0x000fe40003f26270 */
[----:B------:R-:W2:Y:S03]  /*8060*/  LDL R57, [R1+0x4334] ;  /* 0x0043340001397983 */ /* 0x000ea60000100800 */
[----:B------:R-:W-:-:S06]  /*8070*/  @!P3 IMAD.IADD R194, R194, 0x1, -R28 ;  /* 0x00000001c2c2b824 */ /* 0x000fcc00078e0a1c */
[----:B------:R-:W-:Y:S01]  /*8080*/  @!P2 IMAD.IADD R107, R107, 0x1, -R28 ;  /* 0x000000016b6ba824 */ /* 0x000fe200078e0a1c */
[----:B------:R-:W-:Y:S02]  /*8090*/  ISETP.GT.U32.AND P0, PT, R28, R10, PT ;  /* 0x0000000a1c00720c */ /* 0x000fe40003f04070 */
[----:B---3--:R-:W-:Y:S02]  /*80a0*/  ISETP.GE.AND P3, PT, R63, RZ, PT ;  /* 0x000000ff3f00720c */ /* 0x008fe40003f66270 */
[----:B------:R-:W3:Y:S01]  /*80b0*/  LDL R63, [R1+0x4358] ;  /* 0x00435800013f7983 */ /* 0x000ee20000100800 */
[----:B------:R-:W-:-:S03]  /*80c0*/  ISETP.GE.AND P2, PT, R64, RZ, PT ;  /* 0x000000ff4000720c */ /* 0x000fc60003f46270 */
[----:B------:R-:W3:Y:S05]  /*80d0*/  LDL R64, [R1+0x4348] ;  /* 0x0043480001407983 */ /* 0x000eea0000100800 */
[----:B------:R-:W-:Y:S01]  /*80e0*/  @!P0 IMAD.IADD R10, R10, 0x1, -R28 ;  /* 0x000000010a0a8824 */ /* 0x000fe200078e0a1c */
[----:B------:R-:W-:-:S13]  /*80f0*/  ISETP.GT.U32.AND P0, PT, R28, R115, PT ;  /* 0x000000731c00720c */ /* 0x000fda0003f04070 */
[----:B------:R-:W-:Y:S01]  /*8100*/  @!P0 IMAD.IADD R115, R115, 0x1, -R28 ;  /* 0x0000000173738824 */ /* 0x000fe200078e0a1c */
[----:B------:R-:W-:Y:S02]  /*8110*/  ISETP.GE.AND P0, PT, R54, RZ, PT ;  /* 0x000000ff3600720c */ /* 0x000fe40003f06270 */
[----:B------:R-:W3:Y:S01]  /*8120*/  LDL R54, [R1+0x4330] ;  /* 0x0043300001367983 */ /* 0x000ee20000100800 */
[----:B------:R-:W-:Y:S01]  /*8130*/  @!P4 IMAD.MOV R96, RZ, RZ, -R96 ;  /* 0x000000ffff60c224 */ /* 0x000fe200078e0a60 */
[----:B------:R-:W-:-:S09]  /*8140*/  ISETP.GT.U32.AND P4, PT, R28, R29, PT ;  /* 0x0000001d1c00720c */ /* 0x000fd20003f84070 */
[----:B------:R-:W-:Y:S02]  /*8150*/  @!P0 IADD3 R93, -R93, RZ, RZ ;  /* 0x000000ff5d5d8210 */ /* 0x000fe40007ffe1ff */
[C---:B------:R-:W-:Y:S02]  /*8160*/  ISETP.GT.U32.AND P0, PT, R28.reuse, R104, PT ;  /* 0x000000681c00720c */ /* 0x040fe40003f04070 */
[----:B------:R-:W-:Y:S01]  /*8170*/  @!P4 IMAD.IADD R29, R29, 0x1, -R28 ;  /* 0x000000011d1dc824 */ /* 0x000fe200078e0a1c */
[----:B------:R-:W-:-:S10]  /*8180*/  ISETP.GT.U32.AND P4, PT, R28, R111, PT ;  /* 0x0000006f1c00720c */ /* 0x000fd40003f84070 */
[----:B------:R-:W-:Y:S02]  /*8190*/  @!P0 IADD3 R104, R104, -R28, RZ ;  /* 0x8000001c68688210 */ /* 0x000fe40007ffe0ff */
[----:B------:R-:W-:Y:S01]  /*81a0*/  ISETP.GT.U32.AND P0, PT, R28, R102, PT ;  /* 0x000000661c00720c */ /* 0x000fe20003f04070 */
[----:B------:R-:W-:Y:S01]  /*81b0*/  @!P4 IMAD.IADD R111, R111, 0x1, -R28 ;  /* 0x000000016f6fc824 */ /* 0x000fe200078e0a1c */
[----:B----4-:R-:W-:Y:S02]  /*81c0*/  ISETP.GE.AND P4, PT, R59, RZ, PT ;  /* 0x000000ff3b00720c */ /* 0x010fe40003f86270 */
[----:B------:R-:W4:Y:S09]  /*81d0*/  LDL R59, [R1+0x4350] ;  /* 0x00435000013b7983 */ /* 0x000f320000100800 */
[----:B------:R-:W-:-:S02]  /*81e0*/  @!P0 IADD3 R102, R102, -R28, RZ ;  /* 0x8000001c66668210 */ /* 0x000fc40007ffe0ff */
[----:B--2---:R-:W-:Y:S02]  /*81f0*/  ISETP.GE.AND P0, PT, R60, RZ, PT ;  /* 0x000000ff3c00720c */ /* 0x004fe40003f06270 */
[----:B------:R-:W2:Y:S01]  /*8200*/  LDL R60, [R1+0x4354] ;  /* 0x00435400013c7983 */ /* 0x000ea20000100800 */
[----:B------:R-:W-:Y:S01]  /*8210*/  @!P5 IMAD.MOV R10, RZ, RZ, -R10 ;  /* 0x000000ffff0ad224 */ /* 0x000fe200078e0a0a */
[----:B------:R-:W-:-:S09]  /*8220*/  ISETP.GT.U32.AND P5, PT, R28, R112, PT ;  /* 0x000000701c00720c */ /* 0x000fd20003fa4070 */
[----:B------:R-:W-:Y:S01]  /*8230*/  @!P0 IMAD.MOV R29, RZ, RZ, -R29 ;  /* 0x000000ffff1d8224 */ /* 0x000fe200078e0a1d */
[----:B------:R-:W-:-:S03]  /*8240*/  ISETP.GT.U32.AND P0, PT, R28, R111, PT ;  /* 0x0000006f1c00720c */ /* 0x000fc60003f04070 */
[----:B------:R-:W-:-:S10]  /*8250*/  @!P5 IADD3 R112, R112, -R28, RZ ;  /* 0x8000001c7070d210 */ /* 0x000fd40007ffe0ff */
[----:B------:R-:W-:Y:S01]  /*8260*/  @!P0 IMAD.IADD R111, R111, 0x1, -R28 ;  /* 0x000000016f6f8824 */ /* 0x000fe200078e0a1c */
[C---:B------:R-:W-:Y:S01]  /*8270*/  ISETP.GT.U32.AND P0, PT, R28.reuse, R109, PT ;  /* 0x0000006d1c00720c */ /* 0x040fe20003f04070 */
[----:B------:R-:W-:Y:S01]  /*8280*/  @!P3 IMAD.MOV R112, RZ, RZ, -R112 ;  /* 0x000000ffff70b224 */ /* 0x000fe200078e0a70 */
[----:B------:R-:W-:Y:S02]  /*8290*/  ISETP.GE.AND P5, PT, R57, RZ, PT ;  /* 0x000000ff3900720c */ /* 0x000fe40003fa6270 */
[----:B------:R-:W4:Y:S01]  /*82a0*/  LDL R57, [R1+0x434c] ;  /* 0x00434c0001397983 */ /* 0x000f220000100800 */
[----:B------:R-:W-:-:S08]  /*82b0*/  ISETP.GT.U32.AND P3, PT, R28, R11, PT ;  /* 0x0000000b1c00720c */ /* 0x000fd00003f64070 */
[----:B------:R-:W-:-:S05]  /*82c0*/  @!P0 IADD3 R109, R109, -R28, RZ ;  /* 0x8000001c6d6d8210 */ /* 0x000fca0007ffe0ff */
[----:B------:R-:W-:Y:S01]  /*82d0*/  @!P3 IMAD.IADD R11, R11, 0x1, -R28 ;  /* 0x000000010b0bb824 */ /* 0x000fe200078e0a1c */
[----:B---3--:R-:W-:Y:S02]  /*82e0*/  ISETP.GE.AND P0, PT, R63, RZ, PT ;  /* 0x000000ff3f00720c */ /* 0x008fe40003f06270 */
[----:B------:R-:W3:Y:S01]  /*82f0*/  LDL R63, [R1+0x4374] ;  /* 0x00437400013f7983 */ /* 0x000ee20000100800 */
[----:B------:R-:W-:-:S03]  /*8300*/  ISETP.GE.AND P3, PT, R64, RZ, PT ;  /* 0x000000ff4000720c */ /* 0x000fc60003f66270 */
[----:B------:R-:W3:Y:S01]  /*8310*/  LDL R64, [R1+0x4364] ;  /* 0x0043640001407983 */ /* 0x000ee20000100800 */
[----:B------:R-:W-:Y:S01]  /*8320*/  @!P1 IMAD.MOV R26, RZ, RZ, -R26 ;  /* 0x000000ffff1a9224 */ /* 0x000fe200078e0a1a */
[----:B------:R-:W-:Y:S02]  /*8330*/  ISETP.GT.U32.AND P1, PT, R28, R115, PT ;  /* 0x000000731c00720c */ /* 0x000fe40003f24070 */
[----:B------:R-:W-:-:S11]  /*8340*/  @!P6 IADD3 R97, -R97, RZ, RZ ;  /* 0x000000ff6161e210 */ /* 0x000fd60007ffe1ff */
[----:B------:R-:W-:Y:S01]  /*8350*/  @!P1 IMAD.IADD R115, R115, 0x1, -R28 ;  /* 0x0000000173739824 */ /* 0x000fe200078e0a1c */
[C---:B------:R-:W-:Y:S02]  /*8360*/  ISETP.GT.U32.AND P1, PT, R28.reuse, R101, PT ;  /* 0x000000651c00720c */ /* 0x040fe40003f24070 */
[----:B------:R-:W-:-:S11]  /*8370*/  ISETP.GT.U32.AND P6, PT, R28, R135, PT ;  /* 0x000000871c00720c */ /* 0x000fd60003fc4070 */
[--C-:B------:R-:W-:Y:S01]  /*8380*/  @!P1 IMAD.IADD R101, R101, 0x1, -R28.reuse ;  /* 0x0000000165659824 */ /* 0x100fe200078e0a1c */
[----:B------:R-:W-:Y:S01]  /*8390*/  ISETP.GE.AND P1, PT, R54, RZ, PT ;  /* 0x000000ff3600720c */ /* 0x000fe20003f26270 */
[----:B------:R-:W-:Y:S01]  /*83a0*/  @!P6 IMAD.IADD R135, R135, 0x1, -R28 ;  /* 0x000000018787e824 */ /* 0x000fe200078e0a1c */
[C---:B------:R-:W-:Y:S02]  /*83b0*/  ISETP.GT.U32.AND P6, PT, R28.reuse, R35, PT ;  /* 0x000000231c00720c */ /* 0x040fe40003fc4070 */
[----:B------:R-:W-:Y:S02]  /*83c0*/  @!P5 IADD3 R115, -R115, RZ, RZ ;  /* 0x000000ff7373d210 */ /* 0x000fe40007ffe1ff */
[----:B------:R-:W-:-:S07]  /*83d0*/  ISETP.GT.U32.AND P5, PT, R28, R101, PT ;  /* 0x000000651c00720c */ /* 0x000fce0003fa4070 */
[----:B------:R-:W-:Y:S01]  /*83e0*/  @!P1 IMAD.MOV R104, RZ, RZ, -R104 ;  /* 0x000000ffff689224 */ /* 0x000fe200078e0a68 */
[----:B------:R-:W-:Y:S01]  /*83f0*/  ISETP.GT.U32.AND P1, PT, R28, R102, PT ;  /* 0x000000661c00720c */ /* 0x000fe20003f24070 */
[----:B------:R-:W-:-:S04]  /*8400*/  @!P6 IMAD.IADD R35, R35, 0x1, -R28 ;  /* 0x000000012323e824 */ /* 0x000fc800078e0a1c */
[----:B------:R-:W-:Y:S02]  /*8410*/  @!P5 IADD3 R101, R101, -R28, RZ ;  /* 0x8000001c6565d210 */ /* 0x000fe40007ffe0ff */
[C---:B------:R-:W-:Y:S02]  /*8420*/  ISETP.GT.U32.AND P6, PT, R28.reuse, R35, PT ;  /* 0x000000231c00720c */ /* 0x040fe40003fc4070 */
[----:B------:R-:W-:-:S04]  /*8430*/  ISETP.GT.U32.AND P5, PT, R28, R106, PT ;  /* 0x0000006a1c00720c */ /* 0x000fc80003fa4070 */
[----:B------:R-:W-:Y:S01]  /*8440*/  @!P1 IMAD.IADD R102, R102, 0x1, -R28 ;  /* 0x0000000166669824 */ /* 0x000fe200078e0a1c */
[C---:B------:R-:W-:Y:S01]  /*8450*/  ISETP.GT.U32.AND P1, PT, R28.reuse, R116, PT ;  /* 0x000000741c00720c */ /* 0x040fe20003f24070 */
[----:B------:R-:W-:Y:S01]  /*8460*/  @!P2 IMAD.MOV R107, RZ, RZ, -R107 ;  /* 0x000000ffff6ba224 */ /* 0x000fe200078e0a6b */
[----:B------:R-:W-:-:S04]  /*8470*/  ISETP.GT.U32.AND P2, PT, R28, R135, PT ;  /* 0x000000871c00720c */ /* 0x000fc80003f44070 */
[--C-:B------:R-:W-:Y:S01]  /*8480*/  @!P6 IMAD.IADD R35, R35, 0x1, -R28.reuse ;  /* 0x000000012323e824 */ /* 0x100fe200078e0a1c */
[----:B------:R-:W-:Y:S01]  /*8490*/  ISETP.GE.AND P6, PT, R58, RZ, PT ;  /* 0x000000ff3a00720c */ /* 0x000fe20003fc6270 */
[--C-:B------:R-:W-:Y:S01]  /*84a0*/  @!P5 IMAD.IADD R106, R106, 0x1, -R28.reuse ;  /* 0x000000016a6ad824 */ /* 0x100fe200078e0a1c */
[----:B--2---:R-:W-:Y:S01]  /*84b0*/  ISETP.GE.AND P5, PT, R60, RZ, PT ;  /* 0x000000ff3c00720c */ /* 0x004fe20003fa6270 */
[----:B------:R-:W2:Y:S03]  /*84c0*/  LDL R58, [R1+0x435c] ;  /* 0x00435c00013a7983 */ /* 0x000ea60000100800 */
[--C-:B------:R-:W-:Y:S01]  /*84d0*/  @!P1 IMAD.IADD R116, R116, 0x1, -R28.reuse ;  /* 0x0000000174749824 */ /* 0x100fe200078e0a1c */
[----:B----4-:R-:W-:Y:S01]  /*84e0*/  ISETP.GE.AND P1, PT, R59, RZ, PT ;  /* 0x000000ff3b00720c */ /* 0x010fe20003f26270 */
[----:B------:R-:W4:Y:S04]  /*84f0*/  LDL R60, [R1+0x4368] ;  /* 0x00436800013c7983 */ /* 0x000f280000100800 */
[----:B------:R-:W2:Y:S01]  /*8500*/  LDL R59, [R1+0x436c] ;  /* 0x00436c00013b7983 */ /* 0x000ea20000100800 */
[----:B------:R-:W-:-:S04]  /*8510*/  @!P2 IMAD.IADD R135, R135, 0x1, -R28 ;  /* 0x000000018787a824 */ /* 0x000fc800078e0a1c */
[----:B------:R-:W-:Y:S01]  /*8520*/  @!P6 IMAD.MOV R135, RZ, RZ, -R135 ;  /* 0x000000ffff87e224 */ /* 0x000fe200078e0a87 */
[C---:B------:R-:W-:Y:S02]  /*8530*/  ISETP.GT.U32.AND P6, PT, R28.reuse, R116, PT ;  /* 0x000000741c00720c */ /* 0x040fe40003fc4070 */
[----:B------:R-:W-:-:S11]  /*8540*/  ISETP.GT.U32.AND P2, PT, R28, R105, PT ;  /* 0x000000691c00720c */ /* 0x000fd60003f44070 */
[----:B------:R-:W-:Y:S01]  /*8550*/  @!P6 IMAD.IADD R116, R116, 0x1, -R28 ;  /* 0x000000017474e824 */ /* 0x000fe200078e0a1c */
[----:B------:R-:W-:Y:S02]  /*8560*/  ISETP.GT.U32.AND P6, PT, R28, R114, PT ;  /* 0x000000721c00720c */ /* 0x000fe40003fc4070 */
[----:B------:R-:W-:Y:S01]  /*8570*/  IADD3 R250, R242, 0xf6, RZ ;  /* 0x000000f6f2fa7810 */ /* 0x000fe20007ffe0ff */
[----:B------:R-:W-:Y:S01]  /*8580*/  @!P0 IMAD.MOV R35, RZ, RZ, -R35 ;  /* 0x000000ffff238224 */ /* 0x000fe200078e0a23 */
[----:B------:R-:W-:Y:S02]  /*8590*/  @!P2 IADD3 R105, R105, -R28, RZ ;  /* 0x8000001c6969a210 */ /* 0x000fe40007ffe0ff */
[----:B------:R-:W-:Y:S02]  /*85a0*/  ISETP.GE.AND P2, PT, R57, RZ, PT ;  /* 0x000000ff3900720c */ /* 0x000fe40003f46270 */
[----:B------:R-:W2:Y:S01]  /*85b0*/  LDL R57, [R1+0x4360] ;  /* 0x0043600001397983 */ /* 0x000ea20000100800 */
[----:B------:R-:W-:-:S03]  /*85c0*/  ISETP.GT.U32.AND P0, PT, R28, R36, PT ;  /* 0x000000241c00720c */ /* 0x000fc60003f04070 */
[----:B------:R-:W-:Y:S01]  /*85d0*/  STL [R1+0x44a4], R250 ;  /* 0x0044a4fa01007387 */ /* 0x000fe20000100800 */
[----:B------:R-:W-:Y:S02]  /*85e0*/  @!P6 IADD3 R114, R114, -R28, RZ ;  /* 0x8000001c7272e210 */ /* 0x000fe40007ffe0ff */
[----:B------:R-:W-:Y:S02]  /*85f0*/  @!P4 IADD3 R108, -R108, RZ, RZ ;  /* 0x000000ff6c6cc210 */ /* 0x000fe40007ffe1ff */
[----:B------:R-:W-:Y:S01]  /*8600*/  @!P3 IADD3 R101, -R101, RZ, RZ ;  /* 0x000000ff6565b210 */ /* 0x000fe20007ffe1ff */
[----:B------:R-:W-:Y:S01]  /*8610*/  @!P5 IMAD.MOV R111, RZ, RZ, -R111 ;  /* 0x000000ffff6fd224 */ /* 0x000fe200078e0a6f */
[----:B------:R-:W2:Y:S03]  /*8620*/  LDL R251, [R1+0x438c] ;  /* 0x00438c0001fb7983 */ /* 0x000ea60000100800 */
[----:B------:R-:W-:Y:S01]  /*8630*/  @!P0 IMAD.IADD R36, R36, 0x1, -R28 ;  /* 0x0000000124248824 */ /* 0x000fe200078e0a1c */
[----:B------:R-:W2:Y:S01]  /*8640*/  LDL R61, [R1+0x43a0] ;  /* 0x0043a000013d7983 */ /* 0x000ea20000100800 */
[----:B---3--:R-:W-:-:S03]  /*8650*/  ISETP.GE.AND P6, PT, R63, RZ, PT ;  /* 0x000000ff3f00720c */ /* 0x008fc60003fc6270 */
[----:B------:R-:W3:Y:S01]  /*8660*/  LDL R63, [R1+0x4388] ;  /* 0x00438800013f7983 */ /* 0x000ee20000100800 */
[----:B------:R-:W-:-:S03]  /*8670*/  ISETP.GE.AND P0, PT, R64, RZ, PT ;  /* 0x000000ff4000720c */ /* 0x000fc60003f06270 */
[----:B------:R-:W3:Y:S01]  /*8680*/  LDL R64, [R1+0x4378] ;  /* 0x0043780001407983 */ /* 0x000ee20000100800 */
[C---:B------:R-:W-:Y:S01]  /*8690*/  ISETP.GT.U32.AND P4, PT, R28.reuse, R194, PT ;  /* 0x000000c21c00720c */ /* 0x040fe20003f84070 */
[----:B------:R-:W-:Y:S01]  /*86a0*/  @!P2 IMAD.MOV R102, RZ, RZ, -R102 ;  /* 0x000000ffff66a224 */ /* 0x000fe200078e0a66 */
[C---:B------:R-:W-:Y:S02]  /*86b0*/  ISETP.GT.U32.AND P3, PT, R28.reuse, R105, PT ;  /* 0x000000691c00720c */ /* 0x040fe40003f64070 */
[----:B------:R-:W-:-:S09]  /*86c0*/  ISETP.GT.U32.AND P2, PT, R28, R106, PT ;  /* 0x0000006a1c00720c */ /* 0x000fd20003f44070 */
[----:B------:R-:W-:Y:S02]  /*86d0*/  @!P4 IADD3 R194, R194, -R28, RZ ;  /* 0x8000001cc2c2c210 */ /* 0x000fe40007ffe0ff */
[----:B------:R-:W-:Y:S02]  /*86e0*/  ISETP.GT.U32.AND P4, PT, R28, R110, PT ;  /* 0x0000006e1c00720c */ /* 0x000fe40003f84070 */
[----:B------:R-:W-:Y:S01]  /*86f0*/  @!P3 IADD3 R105, R105, -R28, RZ ;  /* 0x8000001c6969b210 */ /* 0x000fe20007ffe0ff */
[----:B------:R-:W-:Y:S01]  /*8700*/  @!P2 IMAD.IADD R106, R106, 0x1, -R28 ;  /* 0x000000016a6aa824 */ /* 0x000fe200078e0a1c */
[C---:B------:R-:W-:Y:S02]  /*8710*/  ISETP.GT.U32.AND P3, PT, R28.reuse, R120, PT ;  /* 0x000000781c00720c */ /* 0x040fe40003f64070 */
[----:B------:R-:W-:Y:S02]  /*8720*/  ISETP.GT.U32.AND P2, PT, R28, R113, PT ;  /* 0x000000711c00720c */ /* 0x000fe40003f44070 */
[----:B------:R-:W-:-:S02]  /*8730*/  @!P1 IADD3 R194, -R194, RZ, RZ ;  /* 0x000000ffc2c29210 */ /* 0x000fc40007ffe1ff */
[----:B------:R-:W-:-:S03]  /*8740*/  ISETP.GT.U32.AND P1, PT, R28, R109, PT ;  /* 0x0000006d1c00720c */ /* 0x000fc60003f24070 */
[----:B------:R-:W-:-:S04]  /*8750*/  @!P4 IMAD.IADD R110, R110, 0x1, -R28 ;  /* 0x000000016e6ec824 */ /* 0x000fc800078e0a1c */
[--C-:B------:R-:W-:Y:S01]  /*8760*/  @!P3 IMAD.IADD R120, R120, 0x1, -R28.reuse ;  /* 0x000000017878b824 */ /* 0x100fe200078e0a1c */
[----:B------:R-:W-:Y:S01]  /*8770*/  ISETP.GT.U32.AND P5, PT, R28, R110, PT ;  /* 0x0000006e1c00720c */ /* 0x000fe20003fa4070 */
[----:B------:R-:W-:-:S04]  /*8780*/  @!P2 IMAD.IADD R113, R113, 0x1, -R28 ;  /* 0x000000017171a824 */ /* 0x000fc800078e0a1c */
[----:B------:R-:W-:-:S08]  /*8790*/  @!P1 IADD3 R109, R109, -R28, RZ ;  /* 0x8000001c6d6d9210 */ /* 0x000fd00007ffe0ff */
[----:B------:R-:W-:Y:S01]  /*87a0*/  @!P5 IMAD.IADD R110, R110, 0x1, -R28 ;  /* 0x000000016e6ed824 */ /* 0x000fe200078e0a1c */
[----:B------:R-:W-:Y:S02]  /*87b0*/  ISETP.GT.U32.AND P4, PT, R28, R11, PT ;  /* 0x0000000b1c00720c */ /* 0x000fe40003f84070 */
[----:B----4-:R-:W-:Y:S02]  /*87c0*/  ISETP.GE.AND P3, PT, R60, RZ, PT ;  /* 0x000000ff3c00720c */ /* 0x010fe40003f66270 */
[----:B------:R-:W4:Y:S01]  /*87d0*/  LDL R60, [R1+0x4384] ;  /* 0x00438400013c7983 */ /* 0x000f220000100800 */
[----:B--2---:R-:W-:-:S03]  /*87e0*/  ISETP.GE.AND P2, PT, R59, RZ, PT ;  /* 0x000000ff3b00720c */ /* 0x004fc60003f46270 */
[----:B------:R-:W2:Y:S01]  /*87f0*/  LDL R59, [R1+0x4380] ;  /* 0x00438000013b7983 */ /* 0x000ea20000100800 */
[----:B------:R-:W-:-:S03]  /*8800*/  ISETP.GE.AND P5, PT, R58, RZ, PT ;  /* 0x000000ff3a00720c */ /* 0x000fc60003fa6270 */
[----:B------:R-:W2:Y:S06]  /*8810*/  LDL R58, [R1+0x4370] ;  /* 0x00437000013a7983 */ /* 0x000eac0000100800 */
[----:B------:R-:W-:Y:S02]  /*8820*/  @!P2 IADD3 R109, -R109, RZ, RZ ;  /* 0x000000ff6d6da210 */ /* 0x000fe40007ffe1ff */
[C---:B------:R-:W-:Y:S02]  /*8830*/  ISETP.GT.U32.AND P2, PT, R28.reuse, R114, PT ;  /* 0x000000721c00720c */ /* 0x040fe40003f44070 */
[----:B------:R-:W-:Y:S01]  /*8840*/  ISETP.GT.U32.AND P1, PT, R28, R122, PT ;  /* 0x0000007a1c00720c */ /* 0x000fe20003f24070 */
[----:B------:R-:W-:-:S10]  /*8850*/  @!P4 IMAD.IADD R11, R11, 0x1, -R28 ;  /* 0x000000010b0bc824 */ /* 0x000fd400078e0a1c */
[----:B------:R-:W-:Y:S02]  /*8860*/  @!P2 IADD3 R114, R114, -R28, RZ ;  /* 0x8000001c7272a210 */ /* 0x000fe40007ffe0ff */
[----:B------:R-:W-:Y:S01]  /*8870*/  ISETP.GT.U32.AND P2, PT, R28, R125, PT ;  /* 0x0000007d1c00720c */ /* 0x000fe20003f44070 */
[----:B------:R-:W-:Y:S02]  /*8880*/  @!P1 IMAD.IADD R122, R122, 0x1, -R28 ;  /* 0x000000017a7a9824 */ /* 0x000fe400078e0a1c */
[----:B------:R-:W-:-:S03]  /*8890*/  @!P5 IMAD.MOV R11, RZ, RZ, -R11 ;  /* 0x000000ffff0bd224 */ /* 0x000fc600078e0a0b */
[----:B------:R-:W-:-:S07]  /*88a0*/  ISETP.GT.U32.AND P5, PT, R28, R122, PT ;  /* 0x0000007a1c00720c */ /* 0x000fce0003fa4070 */
[----:B------:R-:W-:-:S06]  /*88b0*/  @!P2 IADD3 R125, R125, -R28, RZ ;  /* 0x8000001c7d7da210 */ /* 0x000fcc0007ffe0ff */
[----:B------:R-:W-:Y:S01]  /*88c0*/  @!P5 IMAD.IADD R122, R122, 0x1, -R28 ;  /* 0x000000017a7ad824 */ /* 0x000fe200078e0a1c */
[----:B---3--:R-:W-:Y:S02]  /*88d0*/  ISETP.GE.AND P2, PT, R63, RZ, PT ;  /* 0x000000ff3f00720c */ /* 0x008fe40003f46270 */
[----:B------:R-:W3:Y:S01]  /*88e0*/  LDL R63, [R1+0x43a4] ;  /* 0x0043a400013f7983 */ /* 0x000ee20000100800 */
[----:B------:R-:W-:-:S03]  /*88f0*/  ISETP.GE.AND P5, PT, R64, RZ, PT ;  /* 0x000000ff4000720c */ /* 0x000fc60003fa6270 */
[----:B------:R-:W3:Y:S01]  /*8900*/  LDL R64, [R1+0x4390] ;  /* 0x0043900001407983 */ /* 0x000ee20000100800 */
[----:B------:R-:W-:-:S13]  /*8910*/  ISETP.GT.U32.AND P4, PT, R28, R123, PT ;  /* 0x0000007b1c00720c */ /* 0x000fda0003f84070 */
[----:B------:R-:W-:Y:S02]  /*8920*/  @!P4 IADD3 R123, R123, -R28, RZ ;  /* 0x8000001c7b7bc210 */ /* 0x000fe40007ffe0ff */
[----:B------:R-:W-:Y:S02]  /*8930*/  ISETP.GE.AND P4, PT, R57, RZ, PT ;  /* 0x000000ff3900720c */ /* 0x000fe40003f86270 */
[----:B------:R-:W3:Y:S01]  /*8940*/  LDL R57, [R1+0x437c] ;  /* 0x00437c0001397983 */ /* 0x000ee20000100800 */
[----:B------:R-:W-:Y:S01]  /*8950*/  @!P3 IMAD.MOV R116, RZ, RZ, -R116 ;  /* 0x000000ffff74b224 */ /* 0x000fe200078e0a74 */
[----:B------:R-:W-:-:S09]  /*8960*/  ISETP.GT.U32.AND P3, PT, R28, R113, PT ;  /* 0x000000711c00720c */ /* 0x000fd20003f64070 */
[----:B------:R-:W-:Y:S01]  /*8970*/  @!P4 IMAD.MOV R106, RZ, RZ, -R106 ;  /* 0x000000ffff6ac224 */ /* 0x000fe200078e0a6a */
[----:B------:R-:W-:-:S03]  /*8980*/  ISETP.GT.U32.AND P4, PT, R28, R120, PT ;  /* 0x000000781c00720c */ /* 0x000fc60003f84070 */
[----:B------:R-:W-:Y:S01]  /*8990*/  @!P3 IMAD.IADD R113, R113, 0x1, -R28 ;  /* 0x000000017171b824 */ /* 0x000fe200078e0a1c */
[----:B------:R-:W-:-:S09]  /*89a0*/  ISETP.GT.U32.AND P3, PT, R28, R30, PT ;  /* 0x0000001e1c00720c */ /* 0x000fd20003f64070 */
[--C-:B------:R-:W-:Y:S01]  /*89b0*/  @!P4 IMAD.IADD R120, R120, 0x1, -R28.reuse ;  /* 0x000000017878c824 */ /* 0x100fe200078e0a1c */
[C---:B------:R-:W-:Y:S02]  /*89c0*/  ISETP.GT.U32.AND P4, PT, R28.reuse, R118, PT ;  /* 0x000000761c00720c */ /* 0x040fe40003f84070 */
[----:B------:R-:W-:Y:S01]  /*89d0*/  ISETP.GT.U32.AND P1, PT, R28, R36, PT ;  /* 0x000000241c00720c */ /* 0x000fe20003f24070 */
[----:B------:R-:W-:-:S10]  /*89e0*/  @!P3 IMAD.IADD R30, R30, 0x1, -R28 ;  /* 0x000000011e1eb824 */ /* 0x000fd400078e0a1c */
[----:B------:R-:W-:Y:S02]  /*89f0*/  @!P4 IMAD.IADD R118, R118, 0x1, -R28 ;  /* 0x000000017676c824 */ /* 0x000fe400078e0a1c */
[----:B------:R-:W-:Y:S01]  /*8a00*/  @!P6 IMAD.MOV R110, RZ, RZ, -R110 ;  /* 0x000000ffff6ee224 */ /* 0x000fe200078e0a6e */
[----:B------:R-:W-:Y:S02]  /*8a10*/  ISETP.GT.U32.AND P6, PT, R28, R171, PT ;  /* 0x000000ab1c00720c */ /* 0x000fe40003fc4070 */
[----:B----4-:R-:W-:Y:S02]  /*8a20*/  ISETP.GE.AND P4, PT, R60, RZ, PT ;  /* 0x000000ff3c00720c */ /* 0x010fe40003f86270 */
[----:B------:R-:W4:Y:S01]  /*8a30*/  LDL R60, [R1+0x4398] ;  /* 0x00439800013c7983 */ /* 0x000f220000100800 */
[----:B--2---:R-:W-:-:S03]  /*8a40*/  ISETP.GE.AND P3, PT, R59, RZ, PT ;  /* 0x000000ff3b00720c */ /* 0x004fc60003f66270 */
[----:B------:R-:W2:Y:S01]  /*8a50*/  LDL R59, [R1+0x439c] ;  /* 0x00439c00013b7983 */ /* 0x000ea20000100800 */
[--C-:B------:R-:W-:Y:S01]  /*8a60*/  @!P1 IMAD.IADD R36, R36, 0x1, -R28.reuse ;  /* 0x0000000124249824 */ /* 0x100fe200078e0a1c */
[----:B------:R-:W-:Y:S02]  /*8a70*/  ISETP.GE.AND P1, PT, R58, RZ, PT ;  /* 0x000000ff3a00720c */ /* 0x000fe40003f26270 */
[----:B------:R-:W2:Y:S03]  /*8a80*/  LDL R58, [R1+0x4394] ;  /* 0x00439400013a7983 */ /* 0x000ea60000100800 */
[----:B------:R-:W-:Y:S02]  /*8a90*/  @!P4 IADD3 R113, -R113, RZ, RZ ;  /* 0x000000ff7171c210 */ /* 0x000fe40007ffe1ff */
[----:B------:R-:W-:Y:S01]  /*8aa0*/  ISETP.GT.U32.AND P4, PT, R28, R30, PT ;  /* 0x0000001e1c00720c */ /* 0x000fe20003f84070 */
[----:B------:R-:W-:-:S05]  /*8ab0*/  @!P6 IMAD.IADD R171, R171, 0x1, -R28 ;  /* 0x00000001ababe824 */ /* 0x000fca00078e0a1c */
[----:B------:R-:W-:Y:S02]  /*8ac0*/  @!P1 IADD3 R36, -R36, RZ, RZ ;  /* 0x000000ff24249210 */ /* 0x000fe40007ffe1ff */
[----:B------:R-:W-:-:S05]  /*8ad0*/  ISETP.GT.U32.AND P1, PT, R28, R171, PT ;  /* 0x000000ab1c00720c */ /* 0x000fca0003f24070 */
[----:B------:R-:W-:Y:S02]  /*8ae0*/  @!P4 IADD3 R30, R30, -R28, RZ ;  /* 0x8000001c1e1ec210 */ /* 0x000fe40007ffe0ff */
[----:B------:R-:W-:-:S06]  /*8af0*/  ISETP.GT.U32.AND P4, PT, R28, R124, PT ;  /* 0x0000007c1c00720c */ /* 0x000fcc0003f84070 */
[----:B------:R-:W-:Y:S02]  /*8b00*/  @!P1 IADD3 R171, R171, -R28, RZ ;  /* 0x8000001cabab9210 */ /* 0x000fe40007ffe0ff */
[----:B------:R-:W-:-:S05]  /*8b10*/  ISETP.GT.U32.AND P1, PT, R28, R121, PT ;  /* 0x000000791c00720c */ /* 0x000fca0003f24070 */
[----:B------:R-:W-:-:S08]  /*8b20*/  @!P4 IMAD.IADD R124, R124, 0x1, -R28 ;  /* 0x000000017c7cc824 */ /* 0x000fd000078e0a1c */
[----:B------:R-:W-:Y:S01]  /*8b30*/  @!P1 IMAD.IADD R121, R121, 0x1, -R28 ;  /* 0x0000000179799824 */ /* 0x000fe200078e0a1c */
[----:B---3--:R-:W-:Y:S02]  /*8b40*/  ISETP.GE.AND P4, PT, R63, RZ, PT ;  /* 0x000000ff3f00720c */ /* 0x008fe40003f86270 */
[----:B------:R-:W3:Y:S01]  /*8b50*/  LDL R63, [R1+0x43b8] ;  /* 0x0043b800013f7983 */ /* 0x000ee20000100800 */
[----:B------:R-:W-:-:S03]  /*8b60*/  ISETP.GE.AND P1, PT, R64, RZ, PT ;  /* 0x000000ff4000720c */ /* 0x000fc60003f26270 */
[----:B------:R-:W3:Y:S01]  /*8b70*/  LDL R64, [R1+0x43ac] ;  /* 0x0043ac0001407983 */ /* 0x000ee20000100800 */
[----:B------:R-:W-:Y:S02]  /*8b80*/  @!P0 IADD3 R105, -R105, RZ, RZ ;  /* 0x000000ff69698210 */ /* 0x000fe40007ffe1ff */
[----:B------:R-:W-:-:S13]  /*8b90*/  ISETP.GT.U32.AND P0, PT, R28, R123, PT ;  /* 0x0000007b1c00720c */ /* 0x000fda0003f04070 */
[----:B------:R-:W-:Y:S02]  /*8ba0*/  @!P0 IADD3 R123, R123, -R28, RZ ;  /* 0x8000001c7b7b8210 */ /* 0x000fe40007ffe0ff */
[C---:B------:R-:W-:Y:S02]  /*8bb0*/  ISETP.GT.U32.AND P0, PT, R28.reuse, R117, PT ;  /* 0x000000751c00720c */ /* 0x040fe40003f04070 */
[----:B------:R-:W-:-:S11]  /*8bc0*/  ISETP.GT.U32.AND P6, PT, R28, R126, PT ;  /* 0x0000007e1c00720c */ /* 0x000fd60003fc4070 */
[----:B------:R-:W-:Y:S02]  /*8bd0*/  @!P0 IADD3 R117, R117, -R28, RZ ;  /* 0x8000001c75758210 */ /* 0x000fe40007ffe0ff */
[----:B------:R-:W-:Y:S01]  /*8be0*/  ISETP.GE.AND P0, PT, R57, RZ, PT ;  /* 0x000000ff3900720c */ /* 0x000fe20003f06270 */
[----:B------:R-:W-:Y:S01]  /*8bf0*/  @!P5 IMAD.MOV R123, RZ, RZ, -R123 ;  /* 0x000000ffff7bd224 */ /* 0x000fe200078e0a7b */
[----:B------:R-:W-:Y:S01]  /*8c00*/  ISETP.GT.U32.AND P5, PT, R28, R117, PT ;  /* 0x000000751c00720c */ /* 0x000fe20003fa4070 */
[----:B------:R-:W-:-:S10]  /*8c10*/  @!P6 IMAD.IADD R126, R126, 0x1, -R28 ;  /* 0x000000017e7ee824 */ /* 0x000fd400078e0a1c */
[----:B------:R-:W-:Y:S01]  /*8c20*/  @!P0 IMAD.MOV R120, RZ, RZ, -R120 ;  /* 0x000000ffff788224 */ /* 0x000fe200078e0a78 */
[C---:B------:R-:W-:Y:S01]  /*8c30*/  ISETP.GT.U32.AND P0, PT, R28.reuse, R118, PT ;  /* 0x000000761c00720c */ /* 0x040fe20003f04070 */
[----:B------:R-:W-:Y:S01]  /*8c40*/  @!P5 IMAD.IADD R117, R117, 0x1, -R28 ;  /* 0x000000017575d824 */ /* 0x000fe200078e0a1c */
[C---:B------:R-:W-:Y:S02]  /*8c50*/  ISETP.GT.U32.AND P6, PT, R28.reuse, R126, PT ;  /* 0x0000007e1c00720c */ /* 0x040fe40003fc4070 */
[----:B------:R-:W-:-:S09]  /*8c60*/  ISETP.GT.U32.AND P5, PT, R28, R129, PT ;  /* 0x000000811c00720c */ /* 0x000fd20003fa4070 */
[----:B------:R-:W-:Y:S01]  /*8c70*/  @!P0 IMAD.IADD R118, R118, 0x1, -R28 ;  /* 0x0000000176768824 */ /* 0x000fe200078e0a1c */
[C---:B------:R-:W-:Y:S01]  /*8c80*/  ISETP.GT.U32.AND P0, PT, R28.reuse, R130, PT ;  /* 0x000000821c00720c */ /* 0x040fe20003f04070 */
[----:B------:R-:W-:Y:S01]  /*8c90*/  @!P3 IMAD.MOV R114, RZ, RZ, -R114 ;  /* 0x000000ffff72b224 */ /* 0x000fe200078e0a72 */
[C---:B------:R-:W-:Y:S01]  /*8ca0*/  ISETP.GT.U32.AND P3, PT, R28.reuse, R125, PT ;  /* 0x0000007d1c00720c */ /* 0x040fe20003f64070 */
[----:B------:R-:W-:Y:S01]  /*8cb0*/  @!P2 IMAD.MOV R122, RZ, RZ, -R122 ;  /* 0x000000ffff7aa224 */ /* 0x000fe200078e0a7a */
[----:B------:R-:W-:Y:S01]  /*8cc0*/  ISETP.GT.U32.AND P2, PT, R28, R12, PT ;  /* 0x0000000c1c00720c */ /* 0x000fe20003f44070 */
[--C-:B------:R-:W-:Y:S01]  /*8cd0*/  @!P6 IMAD.IADD R126, R126, 0x1, -R28.reuse ;  /* 0x000000017e7ee824 */ /* 0x100fe200078e0a1c */
[----:B------:R-:W-:Y:S01]  /*8ce0*/  ISETP.GE.AND P6, PT, R251, RZ, PT ;  /* 0x000000fffb00720c */ /* 0x000fe20003fc6270 */
[----:B------:R-:W-:Y:S01]  /*8cf0*/  @!P5 IMAD.IADD R129, R129, 0x1, -R28 ;  /* 0x000000018181d824 */ /* 0x000fe200078e0a1c */
[----:B----4-:R-:W-:Y:S02]  /*8d00*/  ISETP.GE.AND P5, PT, R60, RZ, PT ;  /* 0x000000ff3c00720c */ /* 0x010fe40003fa6270 */
[----:B------:R-:W4:Y:S03]  /*8d10*/  LDL R60, [R1+0x43b4] ;  /* 0x0043b400013c7983 */ /* 0x000f260000100800 */
[----:B------:R-:W-:-:S02]  /*8d20*/  @!P0 IADD3 R130, R130, -R28, RZ ;  /* 0x8000001c82828210 */ /* 0x000fc40007ffe0ff */
[----:B--2---:R-:W-:Y:S02]  /*8d30*/  ISETP.GE.AND P0, PT, R59, RZ, PT ;  /* 0x000000ff3b00720c */ /* 0x004fe40003f06270 */
[----:B------:R-:W2:Y:S01]  /*8d40*/  LDL R59, [R1+0x43b0] ;  /* 0x0043b000013b7983 */ /* 0x000ea20000100800 */
[----:B------:R-:W-:Y:S01]  /*8d50*/  @!P3 IMAD.IADD R125, R125, 0x1, -R28 ;  /* 0x000000017d7db824 */ /* 0x000fe200078e0a1c */
[----:B------:R-:W-:Y:S02]  /*8d60*/  @!P2 IADD3 R12, R12, -R28, RZ ;  /* 0x8000001c0c0ca210 */ /* 0x000fe40007ffe0ff */
[----:B------:R-:W-:Y:S02]  /*8d70*/  ISETP.GT.U32.AND P3, PT, R28, R33, PT ;  /* 0x000000211c00720c */ /* 0x000fe40003f64070 */
[----:B------:R-:W-:Y:S02]  /*8d80*/  ISETP.GE.AND P2, PT, R58, RZ, PT ;  /* 0x000000ff3a00720c */ /* 0x000fe40003f46270 */
[----:B------:R-:W-:Y:S01]  /*8d90*/  @!P6 IADD3 R171, -R171, RZ, RZ ;  /* 0x000000ffababe210 */ /* 0x000fe20007ffe1ff */
[----:B------:R-:W2:Y:S01]  /*8da0*/  LDL R58, [R1+0x43a8] ;  /* 0x0043a800013a7983 */ /* 0x000ea20000100800 */
[----:B------:R-:W-:-:S07]  /*8db0*/  ISETP.GT.U32.AND P6, PT, R28, R130, PT ;  /* 0x000000821c00720c */ /* 0x000fce0003fc4070 */
[----:B------:R-:W-:Y:S01]  /*8dc0*/  @!P3 IMAD.IADD R33, R33, 0x1, -R28 ;  /* 0x000000012121b824 */ /* 0x000fe200078e0a1c */
[----:B------:R-:W-:-:S05]  /*8dd0*/  ISETP.GT.U32.AND P3, PT, R28, R12, PT ;  /* 0x0000000c1c00720c */ /* 0x000fca0003f64070 */
[----:B------:R-:W-:Y:S02]  /*8de0*/  @!P6 IADD3 R130, R130, -R28, RZ ;  /* 0x8000001c8282e210 */ /* 0x000fe40007ffe0ff */
[----:B------:R-:W-:Y:S02]  /*8df0*/  ISETP.GT.U32.AND P6, PT, R28, R128, PT ;  /* 0x000000801c00720c */ /* 0x000fe40003fc4070 */
[----:B------:R-:W-:-:S04]  /*8e00*/  IADD3 R251, R242, 0xf7, RZ ;  /* 0x000000f7f2fb7810 */ /* 0x000fc80007ffe0ff */
[----:B------:R-:W-:Y:S01]  /*8e10*/  @!P3 IADD3 R12, R12, -R28, RZ ;  /* 0x8000001c0c0cb210 */ /* 0x000fe20007ffe0ff */
[----:B------:R-:W-:Y:S01]  /*8e20*/  STL [R1+0x4490], R251 ;  /* 0x004490fb01007387 */ /* 0x000fe20000100800 */
[----:B------:R-:W-:Y:S01]  /*8e30*/  ISETP.GT.U32.AND P3, PT, R28, R138, PT ;  /* 0x0000008a1c00720c */ /* 0x000fe20003f64070 */
[----:B------:R-:W-:Y:S02]  /*8e40*/  @!P2 IMAD.MOV R117, RZ, RZ, -R117 ;  /* 0x000000ffff75a224 */ /* 0x000fe400078e0a75 */
[----:B------:R-:W-:Y:S01]  /*8e50*/  @!P1 IMAD.MOV R118, RZ, RZ, -R118 ;  /* 0x000000ffff769224 */ /* 0x000fe200078e0a76 */
[----:B------:R-:W-:Y:S01]  /*8e60*/  @!P5 IADD3 R30, -R30, RZ, RZ ;  /* 0x000000ff1e1ed210 */ /* 0x000fe20007ffe1ff */
[--C-:B------:R-:W-:Y:S01]  /*8e70*/  @!P6 IMAD.IADD R128, R128, 0x1, -R28.reuse ;  /* 0x000000018080e824 */ /* 0x100fe200078e0a1c */
[----:B------:R-:W2:Y:S07]  /*8e80*/  LDL R67, [R1+0x43d0] ;  /* 0x0043d00001437983 */ /* 0x000eae0000100800 */
[----:B------:R-:W-:Y:S01]  /*8e90*/  @!P3 IMAD.IADD R138, R138, 0x1, -R28 ;  /* 0x000000018a8ab824 */ /* 0x000fe200078e0a1c */
[----:B---3--:R-:W-:-:S02]  /*8ea0*/  ISETP.GE.AND P6, PT, R63, RZ, PT ;  /* 0x000000ff3f00720c */ /* 0x008fc40003fc6270 */
[----:B------:R-:W3:Y:S01]  /*8eb0*/  LDL R63, [R1+0x43d4] ;  /* 0x0043d400013f7983 */ /* 0x000ee20000100800 */
[----:B------:R-:W-:-:S03]  /*8ec0*/  ISETP.GE.AND P3, PT, R64, RZ, PT ;  /* 0x000000ff4000720c */ /* 0x000fc60003f66270 */
[----:B------:R-:W3:Y:S01]  /*8ed0*/  LDL R64, [R1+0x43c0] ;  /* 0x0043c00001407983 */ /* 0x000ee20000100800 */
[C---:B------:R-:W-:Y:S02]  /*8ee0*/  ISETP.GT.U32.AND P2, PT, R28.reuse, R121, PT ;  /* 0x000000791c00720c */ /* 0x040fe40003f44070 */
[C---:B------:R-:W-:Y:S02]  /*8ef0*/  ISETP.GT.U32.AND P1, PT, R28.reuse, R129, PT ;  /* 0x000000811c00720c */ /* 0x040fe40003f24070 */
[----:B------:R-:W-:-:S09]  /*8f00*/  ISETP.GT.U32.AND P5, PT, R28, R33, PT ;  /* 0x000000211c00720c */ /* 0x000fd20003fa4070 */
[--C-:B------:R-:W-:Y:S01]  /*8f10*/  @!P2 IMAD.IADD R121, R121, 0x1, -R28.reuse ;  /* 0x000000017979a824 */ /* 0x100fe200078e0a1c */
[C---:B------:R-:W-:Y:S01]  /*8f20*/  ISETP.GT.U32.AND P2, PT, R28.reuse, R134, PT ;  /* 0x000000861c00720c */ /* 0x040fe20003f44070 */
[----:B------:R-:W-:Y:S01]  /*8f30*/  @!P1 IMAD.IADD R129, R129, 0x1, -R28 ;  /* 0x0000000181819824 */ /* 0x000fe200078e0a1c */
[C---:B------:R-:W-:Y:S01]  /*8f40*/  ISETP.GT.U32.AND P1, PT, R28.reuse, R127, PT ;  /* 0x0000007f1c00720c */ /* 0x040fe20003f24070 */
[----:B------:R-:W-:Y:S01]  /*8f50*/  @!P0 IMAD.MOV R125, RZ, RZ, -R125 ;  /* 0x000000ffff7d8224 */ /* 0x000fe200078e0a7d */
[C---:B------:R-:W-:Y:S01]  /*8f60*/  ISETP.GT.U32.AND P0, PT, R28.reuse, R124, PT ;  /* 0x0000007c1c00720c */ /* 0x040fe20003f04070 */
[----:B------:R-:W-:Y:S01]  /*8f70*/  @!P4 IMAD.MOV R126, RZ, RZ, -R126 ;  /* 0x000000ffff7ec224 */ /* 0x000fe200078e0a7e */
[----:B------:R-:W-:Y:S01]  /*8f80*/  ISETP.GT.U32.AND P4, PT, R28, R133, PT ;  /* 0x000000851c00720c */ /* 0x000fe20003f84070 */
[--C-:B------:R-:W-:Y:S01]  /*8f90*/  @!P5 IMAD.IADD R33, R33, 0x1, -R28.reuse ;  /* 0x000000012121d824 */ /* 0x100fe200078e0a1c */
[----:B------:R-:W-:Y:S02]  /*8fa0*/  ISETP.GE.AND P5, PT, R61, RZ, PT ;  /* 0x000000ff3d00720c */ /* 0x000fe40003fa6270 */
[----:B------:R-:W3:Y:S03]  /*8fb0*/  LDL R61, [R1+0x43bc] ;  /* 0x0043bc00013d7983 */ /* 0x000ee60000100800 */
[----:B------:R-:W-:-:S02]  /*8fc0*/  @!P2 IMAD.IADD R134, R134, 0x1, -R28 ;  /* 0x000000018686a824 */ /* 0x000fc400078e0a1c */
[-C--:B------:R-:W-:Y:S02]  /*8fd0*/  @!P1 IADD3 R127, R127, -R28.reuse, RZ ;  /* 0x8000001c7f7f9210 */ /* 0x080fe40007ffe0ff */
[----:B------:R-:W-:Y:S02]  /*8fe0*/  @!P0 IMAD.IADD R124, R124, 0x1, -R28 ;  /* 0x000000017c7c8824 */ /* 0x000fe400078e0a1c */
[----:B------:R-:W-:Y:S02]  /*8ff0*/  @!P4 IADD3 R133, R133, -R28, RZ ;  /* 0x8000001c8585c210 */ /* 0x000fe40007ffe0ff */
[----:B----4-:R-:W-:Y:S02]  /*9000*/  ISETP.GE.AND P2, PT, R60, RZ, PT ;  /* 0x000000ff3c00720c */ /* 0x010fe40003f46270 */
[----:B------:R-:W4:Y:S01]  /*9010*/  LDL R60, [R1+0x43c8] ;  /* 0x0043c800013c7983 */ /* 0x000f220000100800 */
[----:B--2---:R-:W-:-:S03]  /*9020*/  ISETP.GE.AND P1, PT, R59, RZ, PT ;  /* 0x000000ff3b00720c */ /* 0x004fc60003f26270 */
[----:B------:R-:W2:Y:S01]  /*9030*/  LDL R59, [R1+0x43cc] ;  /* 0x0043cc00013b7983 */ /* 0x000ea20000100800 */
[----:B------:R-:W-:-:S03]  /*9040*/  ISETP.GE.AND P4, PT, R58, RZ, PT ;  /* 0x000000ff3a00720c */ /* 0x000fc60003f86270 */
[----:B------:R-:W2:Y:S06]  /*9050*/  LDL R58, [R1+0x43c4] ;  /* 0x0043c400013a7983 */ /* 0x000eac0000100800 */
[----:B------:R-:W-:Y:S01]  /*9060*/  @!P1 IMAD.MOV R124, RZ, RZ, -R124 ;  /* 0x000000ffff7c9224 */ /* 0x000fe200078e0a7c */
[----:B------:R-:W-:-:S03]  /*9070*/  ISETP.GT.U32.AND P1, PT, R28, R128, PT ;  /* 0x000000801c00720c */ /* 0x000fc60003f24070 */
[----:B------:R-:W-:Y:S01]  /*9080*/  @!P4 IMAD.MOV R121, RZ, RZ, -R121 ;  /* 0x000000ffff79c224 */ /* 0x000fe200078e0a79 */
[----:B------:R-:W-:-:S09]  /*9090*/  ISETP.GT.U32.AND P4, PT, R28, R138, PT ;  /* 0x0000008a1c00720c */ /* 0x000fd20003f84070 */
[----:B------:R-:W-:Y:S01]  /*90a0*/  @!P1 IMAD.IADD R128, R128, 0x1, -R28 ;  /* 0x0000000180809824 */ /* 0x000fe200078e0a1c */
[----:B------:R-:W-:-:S03]  /*90b0*/  ISETP.GT.U32.AND P1, PT, R28, R141, PT ;  /* 0x0000008d1c00720c */ /* 0x000fc60003f24070 */
[----:B------:R-:W-:Y:S01]  /*90c0*/  @!P4 IMAD.IADD R138, R138, 0x1, -R28 ;  /* 0x000000018a8ac824 */ /* 0x000fe200078e0a1c */
[----:B------:R-:W-:-:S09]  /*90d0*/  ISETP.GT.U32.AND P4, PT, R28, R39, PT ;  /* 0x000000271c00720c */ /* 0x000fd20003f84070 */
[----:B------:R-:W-:-:S04]  /*90e0*/  @!P1 IMAD.IADD R141, R141, 0x1, -R28 ;  /* 0x000000018d8d9824 */ /* 0x000fc800078e0a1c */
[----:B------:R-:W-:Y:S01]  /*90f0*/  @!P4 IMAD.IADD R39, R39, 0x1, -R28 ;  /* 0x000000012727c824 */ /* 0x000fe200078e0a1c */
[----:B---3--:R-:W-:Y:S02]  /*9100*/  ISETP.GE.AND P1, PT, R63, RZ, PT ;  /* 0x000000ff3f00720c */ /* 0x008fe40003f26270 */
[----:B------:R-:W3:Y:S01]  /*9110*/  LDL R63, [R1+0x43e8] ;  /* 0x0043e800013f7983 */ /* 0x000ee20000100800 */
[----:B------:R-:W-:-:S03]  /*9120*/  ISETP.GE.AND P4, PT, R64, RZ, PT ;  /* 0x000000ff4000720c */ /* 0x000fc60003f86270 */
[----:B------:R-:W3:Y:S01]  /*9130*/  LDL R64, [R1+0x43dc] ;  /* 0x0043dc0001407983 */ /* 0x000ee20000100800 */
[----:B------:R-:W-:Y:S01]  /*9140*/  @!P3 IMAD.MOV R129, RZ, RZ, -R129 ;  /* 0x000000ffff81b224 */ /* 0x000fe200078e0a81 */
[----:B------:R-:W-:Y:S02]  /*9150*/  @!P2 IADD3 R130, -R130, RZ, RZ ;  /* 0x000000ff8282a210 */ /* 0x000fe40007ffe1ff */
        /* <DEDUP_REMOVED lines=8> */
[C---:B------:R-:W-:Y:S01]  /*91e0*/  ISETP.GT.U32.AND P2, PT, R28.reuse, R132, PT ;  /* 0x000000841c00720c */ /* 0x040fe20003f44070 */
[----:B------:R-:W-:Y:S01]  /*91f0*/  @!P6 IMAD.MOV R33, RZ, RZ, -R33 ;  /* 0x000000ffff21e224 */ /* 0x000fe200078e0a21 */
[----:B------:R-:W-:-:S05]  /*9200*/  ISETP.GT.U32.AND P6, PT, R28, R205, PT ;  /* 0x000000cd1c00720c */ /* 0x000fca0003fc4070 */
[-C--:B------:R-:W-:Y:S02]  /*9210*/  @!P0 IADD3 R133, R133, -R28.reuse, RZ ;  /* 0x8000001c85858210 */ /* 0x080fe40007ffe0ff */
[----:B------:R-:W-:Y:S01]  /*9220*/  @!P3 IMAD.IADD R131, R131, 0x1, -R28 ;  /* 0x000000018383b824 */ /* 0x000fe200078e0a1c */
[----:B------:R-:W-:Y:S02]  /*9230*/  ISETP.GE.AND P0, PT, R61, RZ, PT ;  /* 0x000000ff3d00720c */ /* 0x000fe40003f06270 */
[----:B------:R-:W3:Y:S01]  /*9240*/  LDL R61, [R1+0x43d8] ;  /* 0x0043d800013d7983 */ /* 0x000ee20000100800 */
[-C--:B------:R-:W-:Y:S02]  /*9250*/  @!P2 IADD3 R132, R132, -R28.reuse, RZ ;  /* 0x8000001c8484a210 */ /* 0x080fe40007ffe0ff */
[----:B------:R-:W-:Y:S02]  /*9260*/  @!P6 IADD3 R205, R205, -R28, RZ ;  /* 0x8000001ccdcde210 */ /* 0x000fe40007ffe0ff */
[----:B------:R-:W-:-:S02]  /*9270*/  ISETP.GT.U32.AND P6, PT, R28, R142, PT ;  /* 0x0000008e1c00720c */ /* 0x000fc40003fc4070 */
[----:B----4-:R-:W-:Y:S02]  /*9280*/  ISETP.GE.AND P3, PT, R60, RZ, PT ;  /* 0x000000ff3c00720c */ /* 0x010fe40003f66270 */
[----:B------:R-:W4:Y:S01]  /*9290*/  LDL R60, [R1+0x43e4] ;  /* 0x0043e400013c7983 */ /* 0x000f220000100800 */
[----:B--2---:R-:W-:-:S03]  /*92a0*/  ISETP.GE.AND P2, PT, R59, RZ, PT ;  /* 0x000000ff3b00720c */ /* 0x004fc60003f46270 */
[----:B------:R-:W2:Y:S07]  /*92b0*/  LDL R59, [R1+0x43e0] ;  /* 0x0043e000013b7983 */ /* 0x000eae0000100800 */
[----:B------:R-:W-:Y:S01]  /*92c0*/  @!P3 IMAD.MOV R127, RZ, RZ, -R127 ;  /* 0x000000ffff7fb224 */ /* 0x000fe200078e0a7f */
[----:B------:R-:W-:Y:S02]  /*92d0*/  ISETP.GT.U32.AND P3, PT, R28, R132, PT ;  /* 0x000000841c00720c */ /* 0x000fe40003f64070 */
[----:B------:R-:W-:Y:S01]  /*92e0*/  @!P6 IADD3 R142, R142, -R28, RZ ;  /* 0x8000001c8e8ee210 */ /* 0x000fe20007ffe0ff */
[----:B------:R-:W-:Y:S01]  /*92f0*/  @!P0 IMAD.MOV R133, RZ, RZ, -R133 ;  /* 0x000000ffff858224 */ /* 0x000fe200078e0a85 */
[----:B------:R-:W-:-:S02]  /*9300*/  ISETP.GT.U32.AND P0, PT, R28, R205, PT ;  /* 0x000000cd1c00720c */ /* 0x000fc40003f04070 */
[----:B------:R-:W-:-:S07]  /*9310*/  ISETP.GT.U32.AND P6, PT, R28, R142, PT ;  /* 0x0000008e1c00720c */ /* 0x000fce0003fc4070 */
[----:B------:R-:W-:Y:S01]  /*9320*/  @!P3 IMAD.IADD R132, R132, 0x1, -R28 ;  /* 0x000000018484b824 */ /* 0x000fe200078e0a1c */
[----:B------:R-:W-:-:S03]  /*9330*/  ISETP.GT.U32.AND P3, PT, R28, R154, PT ;  /* 0x0000009a1c00720c */ /* 0x000fc60003f64070 */
[--C-:B------:R-:W-:Y:S01]  /*9340*/  @!P0 IMAD.IADD R205, R205, 0x1, -R28.reuse ;  /* 0x00000001cdcd8824 */ /* 0x100fe200078e0a1c */
[----:B------:R-:W-:Y:S02]  /*9350*/  ISETP.GT.U32.AND P0, PT, R28, R136, PT ;  /* 0x000000881c00720c */ /* 0x000fe40003f04070 */
[----:B------:R-:W-:Y:S02]  /*9360*/  @!P6 IADD3 R142, R142, -R28, RZ ;  /* 0x8000001c8e8ee210 */ /* 0x000fe40007ffe0ff */
[----:B------:R-:W-:Y:S02]  /*9370*/  ISETP.GE.AND P6, PT, R67, RZ, PT ;  /* 0x000000ff4300720c */ /* 0x000fe40003fc6270 */
[----:B------:R-:W2:Y:S03]  /*9380*/  LDL R67, [R1+0x43ec] ;  /* 0x0043ec0001437983 */ /* 0x000ea60000100800 */
[----:B------:R-:W-:-:S04]  /*9390*/  @!P3 IMAD.IADD R154, R154, 0x1, -R28 ;  /* 0x000000019a9ab824 */ /* 0x000fc800078e0a1c */
[----:B------:R-:W-:Y:S01]  /*93a0*/  @!P0 IMAD.IADD R136, R136, 0x1, -R28 ;  /* 0x0000000188888824 */ /* 0x000fe200078e0a1c */
[----:B---3--:R-:W-:Y:S02]  /*93b0*/  ISETP.GE.AND P3, PT, R63, RZ, PT ;  /* 0x000000ff3f00720c */ /* 0x008fe40003f66270 */
[----:B------:R-:W3:Y:S01]  /*93c0*/  LDL R63, [R1+0x4404] ;  /* 0x00440400013f7983 */ /* 0x000ee20000100800 */
[----:B------:R-:W-:-:S03]  /*93d0*/  ISETP.GE.AND P0, PT, R64, RZ, PT ;  /* 0x000000ff4000720c */ /* 0x000fc60003f06270 */
[----:B------:R-:W3:Y:S01]  /*93e0*/  LDL R64, [R1+0x43f0] ;  /* 0x0043f00001407983 */ /* 0x000ee20000100800 */
[----:B------:R-:W-:Y:S02]  /*93f0*/  @!P5 IADD3 R12, -R12, RZ, RZ ;  /* 0x000000ff0c0cd210 */ /* 0x000fe40007ffe1ff */
[----:B------:R-:W-:-:S13]  /*9400*/  ISETP.GT.U32.AND P5, PT, R28, R137, PT ;  /* 0x000000891c00720c */ /* 0x000fda0003fa4070 */
[----:B------:R-:W-:Y:S01]  /*9410*/  @!P5 IMAD.IADD R137, R137, 0x1, -R28 ;  /* 0x000000018989d824 */ /* 0x000fe200078e0a1c */
[----:B------:R-:W-:Y:S02]  /*9420*/  ISETP.GE.AND P5, PT, R58, RZ, PT ;  /* 0x000000ff3a00720c */ /* 0x000fe40003fa6270 */
[----:B------:R-:W-:Y:S02]  /*9430*/  @!P4 IADD3 R134, -R134, RZ, RZ ;  /* 0x000000ff8686c210 */ /* 0x000fe40007ffe1ff */
[----:B------:R-:W-:-:S09]  /*9440*/  ISETP.GT.U32.AND P4, PT, R28, R131, PT ;  /* 0x000000831c00720c */ /* 0x000fd20003f84070 */
[----:B------:R-:W-:Y:S01]  /*9450*/  @!P5 IMAD.MOV R138, RZ, RZ, -R138 ;  /* 0x000000ffff8ad224 */ /* 0x000fe200078e0a8a */
[C---:B------:R-:W-:Y:S02]  /*9460*/  ISETP.GT.U32.AND P5, PT, R28.reuse, R39, PT ;  /* 0x000000271c00720c */ /* 0x040fe40003fa4070 */
[----:B------:R-:W-:Y:S02]  /*9470*/  @!P1 IADD3 R137, -R137, RZ, RZ ;  /* 0x000000ff89899210 */ /* 0x000fe40007ffe1ff */
[----:B------:R-:W-:Y:S02]  /*9480*/  @!P4 IADD3 R131, R131, -R28, RZ ;  /* 0x8000001c8383c210 */ /* 0x000fe40007ffe0ff */
[C---:B------:R-:W-:Y:S02]  /*9490*/  ISETP.GT.U32.AND P1, PT, R28.reuse, R13, PT ;  /* 0x0000000d1c00720c */ /* 0x040fe40003f24070 */
[----:B------:R-:W-:-:S05]  /*94a0*/  ISETP.GT.U32.AND P4, PT, R28, R40, PT ;  /* 0x000000281c00720c */ /* 0x000fca0003f84070 */
[----:B------:R-:W-:Y:S01]  /*94b0*/  @!P5 IMAD.IADD R39, R39, 0x1, -R28 ;  /* 0x000000012727d824 */ /* 0x000fe200078e0a1c */
[C---:B------:R-:W-:Y:S01]  /*94c0*/  ISETP.GT.U32.AND P5, PT, R28.reuse, R145, PT ;  /* 0x000000911c00720c */ /* 0x040fe20003fa4070 */
[----:B------:R-:W-:Y:S01]  /*94d0*/  @!P2 IMAD.MOV R128, RZ, RZ, -R128 ;  /* 0x000000ffff80a224 */ /* 0x000fe200078e0a80 */
[----:B------:R-:W-:-:S03]  /*94e0*/  ISETP.GT.U32.AND P2, PT, R28, R141, PT ;  /* 0x0000008d1c00720c */ /* 0x000fc60003f44070 */
[--C-:B------:R-:W-:Y:S01]  /*94f0*/  @!P1 IMAD.IADD R13, R13, 0x1, -R28.reuse ;  /* 0x000000010d0d9824 */ /* 0x100fe200078e0a1c */
[----:B------:R-:W-:Y:S01]  /*9500*/  ISETP.GE.AND P1, PT, R61, RZ, PT ;  /* 0x000000ff3d00720c */ /* 0x000fe20003f26270 */
[--C-:B------:R-:W-:Y:S01]  /*9510*/  @!P4 IMAD.IADD R40, R40, 0x1, -R28.reuse ;  /* 0x000000012828c824 */ /* 0x100fe200078e0a1c */
[----:B------:R-:W3:Y:S05]  /*9520*/  LDL R61, [R1+0x43f4] ;  /* 0x0043f400013d7983 */ /* 0x000eea0000100800 */
[----:B------:R-:W-:Y:S02]  /*9530*/  @!P5 IADD3 R145, R145, -R28, RZ ;  /* 0x8000001c9191d210 */ /* 0x000fe40007ffe0ff */
[----:B------:R-:W-:Y:S01]  /*9540*/  @!P2 IMAD.IADD R141, R141, 0x1, -R28 ;  /* 0x000000018d8da824 */ /* 0x000fe200078e0a1c */
[----:B------:R-:W-:-:S02]  /*9550*/  ISETP.GT.U32.AND P2, PT, R28, R139, PT ;  /* 0x0000008b1c00720c */ /* 0x000fc40003f44070 */
[----:B----4-:R-:W-:Y:S02]  /*9560*/  ISETP.GE.AND P5, PT, R60, RZ, PT ;  /* 0x000000ff3c00720c */ /* 0x010fe40003fa6270 */
[----:B------:R-:W4:Y:S01]  /*9570*/  LDL R60, [R1+0x43f8] ;  /* 0x0043f800013c7983 */ /* 0x000f220000100800 */
[----:B--2---:R-:W-:-:S03]  /*9580*/  ISETP.GE.AND P4, PT, R59, RZ, PT ;  /* 0x000000ff3b00720c */ /* 0x004fc60003f86270 */
[----:B------:R-:W2:Y:S01]  /*9590*/  LDL R59, [R1+0x43fc] ;  /* 0x0043fc00013b7983 */ /* 0x000ea20000100800 */
[----:B------:R-:W-:Y:S01]  /*95a0*/  @!P6 IMAD.MOV R205, RZ, RZ, -R205 ;  /* 0x000000ffffcde224 */ /* 0x000fe200078e0acd */
[----:B------:R-:W-:-:S03]  /*95b0*/  ISETP.GT.U32.AND P6, PT, R28, R40, PT ;  /* 0x000000281c00720c */ /* 0x000fc60003fc4070 */
[----:B------:R-:W-:Y:S02]  /*95c0*/  @!P2 IADD3 R139, R139, -R28, RZ ;  /* 0x8000001c8b8ba210 */ /* 0x000fe40007ffe0ff */
[----:B------:R-:W-:Y:S01]  /*95d0*/  @!P5 IMAD.MOV R132, RZ, RZ, -R132 ;  /* 0x000000ffff84d224 */ /* 0x000fe200078e0a84 */
[C---:B------:R-:W-:Y:S02]  /*95e0*/  ISETP.GT.U32.AND P2, PT, R28.reuse, R13, PT ;  /* 0x0000000d1c00720c */ /* 0x040fe40003f44070 */
[----:B------:R-:W-:-:S05]  /*95f0*/  ISETP.GT.U32.AND P5, PT, R28, R139, PT ;  /* 0x0000008b1c00720c */ /* 0x000fca0003fa4070 */
[----:B------:R-:W-:Y:S01]  /*9600*/  @!P6 IMAD.IADD R40, R40, 0x1, -R28 ;  /* 0x000000012828e824 */ /* 0x000fe200078e0a1c */
[----:B------:R-:W-:Y:S02]  /*9610*/  ISETP.GT.U32.AND P6, PT, R28, R146, PT ;  /* 0x000000921c00720c */ /* 0x000fe40003fc4070 */
[----:B------:R-:W-:-:S03]  /*9620*/  IADD3 R224, R242, 0xf8, RZ ;  /* 0x000000f8f2e07810 */ /* 0x000fc60007ffe0ff */
[--C-:B------:R-:W-:Y:S01]  /*9630*/  @!P2 IMAD.IADD R13, R13, 0x1, -R28.reuse ;  /* 0x000000010d0da824 */ /* 0x100fe200078e0a1c */
[----:B------:R-:W-:Y:S02]  /*9640*/  ISETP.GT.U32.AND P2, PT, R28, R147, PT ;  /* 0x000000931c00720c */ /* 0x000fe40003f44070 */
[----:B------:R-:W-:Y:S01]  /*9650*/  @!P5 IADD3 R139, R139, -R28, RZ ;  /* 0x8000001c8b8bd210 */ /* 0x000fe20007ffe0ff */
[----:B------:R-:W-:Y:S01]  /*9660*/  STL [R1+0x4478], R224 ;  /* 0x004478e001007387 */ /* 0x000fe20000100800 */
[----:B------:R-:W-:Y:S01]  /*9670*/  @!P1 IMAD.MOV R39, RZ, RZ, -R39 ;  /* 0x000000ffff279224 */ /* 0x000fe200078e0a27 */
[----:B------:R-:W-:Y:S02]  /*9680*/  ISETP.GE.AND P5, PT, R67, RZ, PT ;  /* 0x000000ff4300720c */ /* 0x000fe40003fa6270 */
[--C-:B------:R-:W-:Y:S01]  /*9690*/  @!P6 IMAD.IADD R146, R146, 0x1, -R28.reuse ;  /* 0x000000019292e824 */ /* 0x100fe200078e0a1c */
[----:B------:R-:W2:Y:S05]  /*96a0*/  LDL R67, [R1+0x4400] ;  /* 0x0044000001437983 */ /* 0x000eaa0000100800 */
[----:B------:R-:W-:Y:S01]  /*96b0*/  @!P2 IMAD.IADD R147, R147, 0x1, -R28 ;  /* 0x000000019393a824 */ /* 0x000fe200078e0a1c */
[----:B------:R-:W-:-:S02]  /*96c0*/  @!P0 IADD3 R131, -R131, RZ, RZ ;  /* 0x000000ff83838210 */ /* 0x000fc40007ffe1ff */
[----:B------:R-:W-:Y:S01]  /*96d0*/  @!P3 IADD3 R142, -R142, RZ, RZ ;  /* 0x000000ff8e8eb210 */ /* 0x000fe20007ffe1ff */
[----:B------:R-:W-:Y:S01]  /*96e0*/  @!P4 IMAD.MOV R141, RZ, RZ, -R141 ;  /* 0x000000ffff8dc224 */ /* 0x000fe200078e0a8d */
[----:B------:R-:W2:Y:S01]  /*96f0*/  LDL R82, [R1+0x4424] ;  /* 0x0044240001527983 */ /* 0x000ea20000100800 */
[----:B---3--:R-:W-:-:S03]  /*9700*/  ISETP.GE.AND P6, PT, R63, RZ, PT ;  /* 0x000000ff3f00720c */ /* 0x008fc60003fc6270 */
[----:B------:R-:W3:Y:S01]  /*9710*/  LDL R63, [R1+0x4420] ;  /* 0x00442000013f7983 */ /* 0x000ee20000100800 */
[----:B------:R-:W-:-:S03]  /*9720*/  ISETP.GE.AND P2, PT, R64, RZ, PT ;  /* 0x000000ff4000720c */ /* 0x000fc60003f46270 */
[----:B------:R-:W3:Y:S01]  /*9730*/  LDL R64, [R1+0x440c] ;  /* 0x00440c0001407983 */ /* 0x000ee20000100800 */
[C---:B------:R-:W-:Y:S02]  /*9740*/  ISETP.GT.U32.AND P1, PT, R28.reuse, R136, PT ;  /* 0x000000881c00720c */ /* 0x040fe40003f24070 */
[C---:B------:R-:W-:Y:S02]  /*9750*/  ISETP.GT.U32.AND P0, PT, R28.reuse, R145, PT ;  /* 0x000000911c00720c */ /* 0x040fe40003f04070 */
[----:B------:R-:W-:-:S09]  /*9760*/  ISETP.GT.U32.AND P3, PT, R28, R143, PT ;  /* 0x0000008f1c00720c */ /* 0x000fd20003f64070 */
[--C-:B------:R-:W-:Y:S01]  /*9770*/  @!P1 IMAD.IADD R136, R136, 0x1, -R28.reuse ;  /* 0x0000000188889824 */ /* 0x100fe200078e0a1c */
[C---:B------:R-:W-:Y:S02]  /*9780*/  ISETP.GT.U32.AND P1, PT, R28.reuse, R151, PT ;  /* 0x000000971c00720c */ /* 0x040fe40003f24070 */
[----:B------:R-:W-:Y:S02]  /*9790*/  @!P0 IADD3 R145, R145, -R28, RZ ;  /* 0x8000001c91918210 */ /* 0x000fe40007ffe0ff */
[C---:B------:R-:W-:Y:S02]  /*97a0*/  ISETP.GT.U32.AND P0, PT, R28.reuse, R144, PT ;  /* 0x000000901c00720c */ /* 0x040fe40003f04070 */
[----:B------:R-:W-:Y:S01]  /*97b0*/  ISETP.GT.U32.AND P4, PT, R28, R154, PT ;  /* 0x0000009a1c00720c */ /* 0x000fe20003f84070 */
[----:B------:R-:W-:-:S06]  /*97c0*/  @!P3 IMAD.IADD R143, R143, 0x1, -R28 ;  /* 0x000000018f8fb824 */ /* 0x000fcc00078e0a1c */
[----:B------:R-:W-:-:S04]  /*97d0*/  @!P1 IADD3 R151, R151, -R28, RZ ;  /* 0x8000001c97979210 */ /* 0x000fc80007ffe0ff */
[--C-:B------:R-:W-:Y:S02]  /*97e0*/  @!P0 IMAD.IADD R144, R144, 0x1, -R28.reuse ;  /* 0x0000000190908824 */ /* 0x100fe400078e0a1c */
[----:B------:R-:W-:Y:S01]  /*97f0*/  @!P4 IMAD.IADD R154, R154, 0x1, -R28 ;  /* 0x000000019a9ac824 */ /* 0x000fe200078e0a1c */
[----:B------:R-:W-:Y:S02]  /*9800*/  ISETP.GT.U32.AND P4, PT, R28, R34, PT ;  /* 0x000000221c00720c */ /* 0x000fe40003f84070 */
[----:B------:R-:W-:Y:S02]  /*9810*/  ISETP.GE.AND P3, PT, R61, RZ, PT ;  /* 0x000000ff3d00720c */ /* 0x000fe40003f66270 */
[----:B------:R-:W3:Y:S01]  /*9820*/  LDL R61, [R1+0x4408] ;  /* 0x00440800013d7983 */ /* 0x000ee20000100800 */
[----:B----4-:R-:W-:-:S03]  /*9830*/  ISETP.GE.AND P1, PT, R60, RZ, PT ;  /* 0x000000ff3c00720c */ /* 0x010fc60003f26270 */
[----:B------:R-:W4:Y:S01]  /*9840*/  LDL R60, [R1+0x4410] ;  /* 0x00441000013c7983 */ /* 0x000f220000100800 */
[----:B--2---:R-:W-:-:S03]  /*9850*/  ISETP.GE.AND P0, PT, R59, RZ, PT ;  /* 0x000000ff3b00720c */ /* 0x004fc60003f06270 */
[----:B------:R-:W2:Y:S10]  /*9860*/  LDL R59, [R1+0x4418] ;  /* 0x00441800013b7983 */ /* 0x000eb40000100800 */
[----:B------:R-:W-:Y:S01]  /*9870*/  @!P0 IMAD.MOV R154, RZ, RZ, -R154 ;  /* 0x000000ffff9a8224 */ /* 0x000fe200078e0a9a */
[----:B------:R-:W-:Y:S01]  /*9880*/  ISETP.GT.U32.AND P0, PT, R28, R146, PT ;  /* 0x000000921c00720c */ /* 0x000fe20003f04070 */
[----:B------:R-:W-:Y:S01]  /*9890*/  @!P3 IMAD.MOV R136, RZ, RZ, -R136 ;  /* 0x000000ffff88b224 */ /* 0x000fe200078e0a88 */
[----:B------:R-:W-:-:S02]  /*98a0*/  @!P4 IADD3 R34, R34, -R28, RZ ;  /* 0x8000001c2222c210 */ /* 0x000fc40007ffe0ff */
[C---:B------:R-:W-:Y:S02]  /*98b0*/  ISETP.GT.U32.AND P4, PT, R28.reuse, R143, PT ;  /* 0x0000008f1c00720c */ /* 0x040fe40003f84070 */
[----:B------:R-:W-:-:S07]  /*98c0*/  ISETP.GT.U32.AND P3, PT, R28, R147, PT ;  /* 0x000000931c00720c */ /* 0x000fce0003f64070 */
[----:B------:R-:W-:Y:S01]  /*98d0*/  @!P0 IMAD.IADD R146, R146, 0x1, -R28 ;  /* 0x0000000192928824 */ /* 0x000fe200078e0a1c */
[----:B------:R-:W-:-:S03]  /*98e0*/  ISETP.GT.U32.AND P0, PT, R28, R150, PT ;  /* 0x000000961c00720c */ /* 0x000fc60003f04070 */
[--C-:B------:R-:W-:Y:S01]  /*98f0*/  @!P4 IMAD.IADD R143, R143, 0x1, -R28.reuse ;  /* 0x000000018f8fc824 */ /* 0x100fe200078e0a1c */
[----:B------:R-:W-:Y:S01]  /*9900*/  ISETP.GE.AND P4, PT, R67, RZ, PT ;  /* 0x000000ff4300720c */ /* 0x000fe20003f86270 */
[--C-:B------:R-:W-:Y:S01]  /*9910*/  @!P3 IMAD.IADD R147, R147, 0x1, -R28.reuse ;  /* 0x000000019393b824 */ /* 0x100fe200078e0a1c */
[----:B------:R-:W-:Y:S01]  /*9920*/  ISETP.GT.U32.AND P3, PT, R28, R155, PT ;  /* 0x0000009b1c00720c */ /* 0x000fe20003f64070 */
[----:B------:R-:W2:Y:S06]  /*9930*/  LDL R67, [R1+0x4430] ;  /* 0x0044300001437983 */ /* 0x000eac0000100800 */
[----:B------:R-:W-:-:S06]  /*9940*/  @!P0 IMAD.IADD R150, R150, 0x1, -R28 ;  /* 0x0000000196968824 */ /* 0x000fcc00078e0a1c */
[----:B------:R-:W-:Y:S01]  /*9950*/  @!P3 IMAD.IADD R155, R155, 0x1, -R28 ;  /* 0x000000019b9bb824 */ /* 0x000fe200078e0a1c */
[----:B---3--:R-:W-:Y:S02]  /*9960*/  ISETP.GE.AND P0, PT, R63, RZ, PT ;  /* 0x000000ff3f00720c */ /* 0x008fe40003f06270 */
[----:B------:R-:W3:Y:S01]  /*9970*/  LDL R63, [R1+0x444c] ;  /* 0x00444c00013f7983 */ /* 0x000ee20000100800 */
[----:B------:R-:W-:-:S03]  /*9980*/  ISETP.GE.AND P3, PT, R64, RZ, PT ;  /* 0x000000ff4000720c */ /* 0x000fc60003f66270 */
[----:B------:R-:W3:Y:S01]  /*9990*/  LDL R64, [R1+0x4438] ;  /* 0x0044380001407983 */ /* 0x000ee20000100800 */
[----:B------:R-:W-:Y:S01]  /*99a0*/  @!P2 IADD3 R145, -R145, RZ, RZ ;  /* 0x000000ff9191a210 */ /* 0x000fe20007ffe1ff */
[----:B------:R-:W-:Y:S01]  /*99b0*/  @!P1 IMAD.MOV R40, RZ, RZ, -R40 ;  /* 0x000000ffff289224 */ /* 0x000fe200078e0a28 */
[C---:B------:R-:W-:Y:S02]  /*99c0*/  ISETP.GT.U32.AND P2, PT, R28.reuse, R151, PT ;  /* 0x000000971c00720c */ /* 0x040fe40003f44070 */
[C---:B------:R-:W-:Y:S01]  /*99d0*/  ISETP.GT.U32.AND P1, PT, R28.reuse, R144, PT ;  /* 0x000000901c00720c */ /* 0x040fe20003f24070 */
[----:B------:R-:W-:Y:S01]  /*99e0*/  @!P5 IMAD.MOV R13, RZ, RZ, -R13 ;  /* 0x000000ffff0dd224 */ /* 0x000fe200078e0a0d */
[----:B------:R-:W-:-:S09]  /*99f0*/  ISETP.GT.U32.AND P5, PT, R28, R34, PT ;  /* 0x000000221c00720c */ /* 0x000fd20003fa4070 */
[----:B------:R-:W-:Y:S02]  /*9a00*/  @!P2 IADD3 R151, R151, -R28, RZ ;  /* 0x8000001c9797a210 */ /* 0x000fe40007ffe0ff */
[----:B------:R-:W-:Y:S01]  /*9a10*/  @!P1 IMAD.IADD R144, R144, 0x1, -R28 ;  /* 0x0000000190909824 */ /* 0x000fe200078e0a1c */
[C---:B------:R-:W-:Y:S02]  /*9a20*/  ISETP.GT.U32.AND P2, PT, R28.reuse, R148, PT ;  /* 0x000000941c00720c */ /* 0x040fe40003f44070 */
[----:B------:R-:W-:Y:S02]  /*9a30*/  ISETP.GT.U32.AND P1, PT, R28, R149, PT ;  /* 0x000000951c00720c */ /* 0x000fe40003f24070 */
[----:B------:R-:W-:-:S09]  /*9a40*/  @!P5 IADD3 R34, R34, -R28, RZ ;  /* 0x8000001c2222d210 */ /* 0x000fd20007ffe0ff */
[----:B------:R-:W-:Y:S02]  /*9a50*/  @!P2 IADD3 R148, R148, -R28, RZ ;  /* 0x8000001c9494a210 */ /* 0x000fe40007ffe0ff */
[----:B------:R-:W-:Y:S01]  /*9a60*/  @!P1 IMAD.IADD R149, R149, 0x1, -R28 ;  /* 0x0000000195959824 */ /* 0x000fe200078e0a1c */
[----:B------:R-:W-:Y:S02]  /*9a70*/  ISETP.GE.AND P5, PT, R61, RZ, PT ;  /* 0x000000ff3d00720c */ /* 0x000fe40003fa6270 */
[----:B------:R-:W3:Y:S01]  /*9a80*/  LDL R61, [R1+0x4428] ;  /* 0x00442800013d7983 */ /* 0x000ee20000100800 */
[----:B----4-:R-:W-:-:S03]  /*9a90*/  ISETP.GE.AND P1, PT, R60, RZ, PT ;  /* 0x000000ff3c00720c */ /* 0x010fc60003f26270 */
[----:B------:R-:W4:Y:S01]  /*9aa0*/  LDL R60, [R1+0x4444] ;  /* 0x00444400013c7983 */ /* 0x000f220000100800 */
[----:B--2---:R-:W-:-:S13]  /*9ab0*/  ISETP.GE.AND P2, PT, R59, RZ, PT ;  /* 0x000000ff3b00720c */ /* 0x004fda0003f46270 */
[----:B------:R-:W-:Y:S01]  /*9ac0*/  @!P2 IMAD.MOV R144, RZ, RZ, -R144 ;  /* 0x000000ffff90a224 */ /* 0x000fe200078e0a90 */
[C---:B------:R-:W-:Y:S01]  /*9ad0*/  ISETP.GT.U32.AND P2, PT, R28.reuse, R149, PT ;  /* 0x000000951c00720c */ /* 0x040fe20003f44070 */
[----:B------:R-:W-:Y:S01]  /*9ae0*/  @!P0 IMAD.MOV R34, RZ, RZ, -R34 ;  /* 0x000000ffff228224 */ /* 0x000fe200078e0a22 */
[----:B------:R-:W-:Y:S02]  /*9af0*/  @!P5 IADD3 R147, -R147, RZ, RZ ;  /* 0x000000ff9393d210 */ /* 0x000fe40007ffe1ff */
[----:B------:R-:W-:Y:S02]  /*9b00*/  IABS R22, R22 ;  /* 0x0000001600167213 */ /* 0x000fe40000000000 */
[C---:B------:R-:W-:Y:S02]  /*9b10*/  ISETP.GT.U32.AND P5, PT, R28.reuse, R155, PT ;  /* 0x0000009b1c00720c */ /* 0x040fe40003fa4070 */
[----:B------:R-:W-:-:S05]  /*9b20*/  ISETP.GT.U32.AND P0, PT, R28, R14, PT ;  /* 0x0000000e1c00720c */ /* 0x000fca0003f04070 */
[----:B------:R-:W-:Y:S01]  /*9b30*/  @!P2 IMAD.IADD R149, R149, 0x1, -R28 ;  /* 0x000000019595a824 */ /* 0x000fe200078e0a1c */
[----:B------:R-:W-:Y:S01]  /*9b40*/  ISETP.GT.U32.AND P2, PT, R28, R161, PT ;  /* 0x000000a11c00720c */ /* 0x000fe20003f44070 */
[----:B------:R-:W-:-:S04]  /*9b50*/  IMAD.HI.U32 R25, R237, R22, RZ ;  /* 0x00000016ed197227 */ /* 0x000fc800078e00ff */
[----:B------:R-:W-:Y:S01]  /*9b60*/  IMAD.MOV R25, RZ, RZ, -R25 ;  /* 0x000000ffff197224 */ /* 0x000fe200078e0a19 */
[----:B------:R-:W-:Y:S01]  /*9b70*/  @!P5 IADD3 R155, R155, -R28, RZ ;  /* 0x8000001c9b9bd210 */ /* 0x000fe20007ffe0ff */
[----:B------:R-:W-:Y:S01]  /*9b80*/  @!P0 IMAD.IADD R14, R14, 0x1, -R28 ;  /* 0x000000010e0e8824 */ /* 0x000fe200078e0a1c */
[C---:B------:R-:W-:Y:S01]  /*9b90*/  ISETP.GT.U32.AND P5, PT, R28.reuse, R152, PT ;  /* 0x000000981c00720c */ /* 0x040fe20003fa4070 */
[----:B------:R-:W-:Y:S01]  /*9ba0*/  IMAD R22, R28, R25, R22 ;  /* 0x000000191c167224 */ /* 0x000fe200078e0216 */
[----:B------:R-:W-:Y:S02]  /*9bb0*/  IABS R25, R8 ;  /* 0x0000000800197213 */ /* 0x000fe40000000000 */
[----:B------:R-:W-:Y:S01]  /*9bc0*/  ISETP.GE.AND P0, PT, R67, RZ, PT ;  /* 0x000000ff4300720c */ /* 0x000fe20003f06270 */
[----:B-1----:R-:W2:Y:S01]  /*9bd0*/  LDL R8, [R1+0x443c] ;  /* 0x00443c0001087983 */ /* 0x002ea20000100800 */
[----:B------:R-:W-:-:S03]  /*9be0*/  @!P2 IADD3 R161, R161, -R28, RZ ;  /* 0x8000001ca1a1a210 */ /* 0x000fc60007ffe0ff */
[----:B------:R-:W2:Y:S04]  /*9bf0*/  LDL R67, [R1+0x4448] ;  /* 0x0044480001437983 */ /* 0x000ea80000100800 */
[----:B------:R-:W-:Y:S01]  /*9c00*/  @!P5 IMAD.IADD R152, R152, 0x1, -R28 ;  /* 0x000000019898d824 */ /* 0x000fe200078e0a1c */
[----:B---3--:R-:W-:Y:S02]  /*9c10*/  ISETP.GE.AND P2, PT, R63, RZ, PT ;  /* 0x000000ff3f00720c */ /* 0x008fe40003f46270 */
[----:B------:R-:W3:Y:S01]  /*9c20*/  LDL R63, [R1+0x4450] ;  /* 0x00445000013f7983 */ /* 0x000ee20000100800 */
[----:B------:R-:W-:-:S03]  /*9c30*/  ISETP.GE.AND P5, PT, R64, RZ, PT ;  /* 0x000000ff4000720c */ /* 0x000fc60003fa6270 */
[----:B------:R-:W3:Y:S01]  /*9c40*/  LDL R64, [R1+0x4460] ;  /* 0x0044600001407983 */ /* 0x000ee20000100800 */
[----:B------:R-:W-:Y:S02]  /*9c50*/  @!P6 IADD3 R139, -R139, RZ, RZ ;  /* 0x000000ff8b8be210 */ /* 0x000fe40007ffe1ff */
[C---:B------:R-:W-:Y:S01]  /*9c60*/  ISETP.GT.U32.AND P6, PT, R28.reuse, R21, PT ;  /* 0x000000151c00720c */ /* 0x040fe20003fc4070 */
[----:B------:R-:W-:Y:S02]  /*9c70*/  @!P4 IMAD.MOV R143, RZ, RZ, -R143 ;  /* 0x000000ffff8fc224 */ /* 0x000fe400078e0a8f */
[----:B------:R-:W-:Y:S01]  /*9c80*/  @!P3 IMAD.MOV R151, RZ, RZ, -R151 ;  /* 0x000000ffff97b224 */ /* 0x000fe200078e0a97 */
[----:B------:R-:W-:-:S09]  /*9c90*/  ISETP.GT.U32.AND P3, PT, R28, R148, PT ;  /* 0x000000941c00720c */ /* 0x000fd20003f64070 */
[----:B------:R-:W-:Y:S01]  /*9ca0*/  @!P6 IMAD.IADD R21, R21, 0x1, -R28 ;  /* 0x000000011515e824 */ /* 0x000fe200078e0a1c */
[----:B------:R-:W-:-:S04]  /*9cb0*/  ISETP.GT.U32.AND P6, PT, R28, R157, PT ;  /* 0x0000009d1c00720c */ /* 0x000fc80003fc4070 */
[----:B------:R-:W-:Y:S01]  /*9cc0*/  ISETP.GT.U32.AND P4, PT, R28, R21, PT ;  /* 0x000000151c00720c */ /* 0x000fe20003f84070 */
[----:B------:R-:W-:Y:S01]  /*9cd0*/  @!P3 IMAD.IADD R148, R148, 0x1, -R28 ;  /* 0x000000019494b824 */ /* 0x000fe200078e0a1c */
[----:B------:R-:W-:-:S07]  /*9ce0*/  ISETP.GT.U32.AND P3, PT, R28, R153, PT ;  /* 0x000000991c00720c */ /* 0x000fce0003f64070 */
[----:B------:R-:W-:-:S04]  /*9cf0*/  @!P6 IMAD.IADD R157, R157, 0x1, -R28 ;  /* 0x000000019d9de824 */ /* 0x000fc800078e0a1c */
[--C-:B------:R-:W-:Y:S01]  /*9d00*/  @!P4 IMAD.IADD R21, R21, 0x1, -R28.reuse ;  /* 0x000000011515c824 */ /* 0x100fe200078e0a1c */
[C---:B------:R-:W-:Y:S02]  /*9d10*/  ISETP.GT.U32.AND P6, PT, R28.reuse, R157, PT ;  /* 0x0000009d1c00720c */ /* 0x040fe40003fc4070 */
[----:B------:R-:W-:Y:S02]  /*9d20*/  ISETP.GT.U32.AND P4, PT, R28, R37, PT ;  /* 0x000000251c00720c */ /* 0x000fe40003f84070 */
[----:B------:R-:W-:Y:S02]  /*9d30*/  @!P1 IADD3 R146, -R146, RZ, RZ ;  /* 0x000000ff92929210 */ /* 0x000fe40007ffe1ff */
[----:B------:R-:W-:Y:S01]  /*9d40*/  ISETP.GT.U32.AND P1, PT, R28, R150, PT ;  /* 0x000000961c00720c */ /* 0x000fe20003f24070 */
[----:B------:R-:W-:-:S06]  /*9d50*/  @!P3 IMAD.IADD R153, R153, 0x1, -R28 ;  /* 0x000000019999b824 */ /* 0x000fcc00078e0a1c */
[----:B------:R-:W-:Y:S01]  /*9d60*/  @!P6 IMAD.IADD R157, R157, 0x1, -R28 ;  /* 0x000000019d9de824 */ /* 0x000fe200078e0a1c */
[----:B------:R-:W-:Y:S02]  /*9d70*/  ISETP.GE.AND P6, PT, R82, RZ, PT ;  /* 0x000000ff5200720c */ /* 0x000fe40003fc6270 */
[-C--:B------:R-:W-:Y:S02]  /*9d80*/  @!P4 IADD3 R37, R37, -R28.reuse, RZ ;  /* 0x8000001c2525c210 */ /* 0x080fe40007ffe0ff */
[----:B------:R-:W-:Y:S02]  /*9d90*/  ISETP.GE.AND P4, PT, R61, RZ, PT ;  /* 0x000000ff3d00720c */ /* 0x000fe40003f86270 */
[----:B------:R-:W3:Y:S01]  /*9da0*/  LDL R61, [R1+0x4454] ;  /* 0x00445400013d7983 */ /* 0x000ee20000100800 */
[----:B------:R-:W-:Y:S02]  /*9db0*/  @!P1 IADD3 R150, R150, -R28, RZ ;  /* 0x8000001c96969210 */ /* 0x000fe40007ffe0ff */
[----:B------:R-:W-:-:S02]  /*9dc0*/  ISETP.GT.U32.AND P1, PT, R28, R162, PT ;  /* 0x000000a21c00720c */ /* 0x000fc40003f24070 */
[----:B----4-:R-:W-:Y:S02]  /*9dd0*/  ISETP.GE.AND P3, PT, R60, RZ, PT ;  /* 0x000000ff3c00720c */ /* 0x010fe40003f66270 */
[----:B------:R-:W4:Y:S01]  /*9de0*/  LDL R60, [R1+0x4458] ;  /* 0x00445800013c7983 */ /* 0x000f220000100800 */
[----:B------:R-:W-:Y:S01]  /*9df0*/  @!P6 IMAD.MOV R21, RZ, RZ, -R21 ;  /* 0x000000ffff15e224 */ /* 0x000fe200078e0a15 */
[----:B------:R-:W-:-:S07]  /*9e00*/  ISETP.GT.U32.AND P6, PT, R28, R153, PT ;  /* 0x000000991c00720c */ /* 0x000fce0003fc4070 */
[--C-:B------:R-:W-:Y:S01]  /*9e10*/  @!P1 IMAD.IADD R162, R162, 0x1, -R28.reuse ;  /* 0x00000001a2a29824 */ /* 0x100fe200078e0a1c */
[----:B------:R-:W-:Y:S01]  /*9e20*/  @!P0 IADD3 R155, -R155, RZ, RZ ;  /* 0x000000ff9b9b8210 */ /* 0x000fe20007ffe1ff */
[----:B------:R-:W-:Y:S01]  /*9e30*/  @!P5 IMAD.MOV R149, RZ, RZ, -R149 ;  /* 0x000000ffff95d224 */ /* 0x000fe200078e0a95 */
[C---:B------:R-:W-:Y:S01]  /*9e40*/  ISETP.GT.U32.AND P0, PT, R28.reuse, R37, PT ;  /* 0x000000251c00720c */ /* 0x040fe20003f04070 */
[----:B------:R-:W-:Y:S01]  /*9e50*/  @!P2 IMAD.MOV R157, RZ, RZ, -R157 ;  /* 0x000000ffff9da224 */ /* 0x000fe200078e0a9d */
[C---:B------:R-:W-:Y:S02]  /*9e60*/  ISETP.GT.U32.AND P5, PT, R28.reuse, R162, PT ;  /* 0x000000a21c00720c */ /* 0x040fe40003fa4070 */
[C---:B------:R-:W-:Y:S01]  /*9e70*/  ISETP.GT.U32.AND P2, PT, R28.reuse, R156, PT ;  /* 0x0000009c1c00720c */ /* 0x040fe20003f44070 */
[----:B------:R-:W-:Y:S01]  /*9e80*/  @!P6 IMAD.IADD R153, R153, 0x1, -R28 ;  /* 0x000000019999e824 */ /* 0x000fe200078e0a1c */
[----:B------:R-:W-:Y:S02]  /*9e90*/  ISETP.GT.U32.AND P6, PT, R28, R166, PT ;  /* 0x000000a61c00720c */ /* 0x000fe40003fc4070 */
[----:B------:R-:W-:-:S05]  /*9ea0*/  IADD3 R82, R242, 0xf9, RZ ;  /* 0x000000f9f2527810 */ /* 0x000fca0007ffe0ff */
[-C--:B------:R-:W-:Y:S02]  /*9eb0*/  @!P0 IADD3 R37, R37, -R28.reuse, RZ ;  /* 0x8000001c25258210 */ /* 0x080fe40007ffe0ff */
[--C-:B------:R-:W-:Y:S01]  /*9ec0*/  @!P5 IMAD.IADD R162, R162, 0x1, -R28.reuse ;  /* 0x00000001a2a2d824 */ /* 0x100fe200078e0a1c */
[----:B------:R-:W-:Y:S01]  /*9ed0*/  ISETP.GT.U32.AND P0, PT, R28, R165, PT ;  /* 0x000000a51c00720c */ /* 0x000fe20003f04070 */
[----:B------:R-:W-:Y:S01]  /*9ee0*/  @!P2 IMAD.IADD R156, R156, 0x1, -R28 ;  /* 0x000000019c9ca824 */ /* 0x000fe200078e0a1c */
[----:B------:R-:W-:Y:S01]  /*9ef0*/  STL [R1+0x445c], R82 ;  /* 0x00445c5201007387 */ /* 0x000fe20000100800 */
[----:B------:R-:W-:Y:S01]  /*9f00*/  @!P4 IMAD.MOV R148, RZ, RZ, -R148 ;  /* 0x000000ffff94c224 */ /* 0x000fe200078e0a94 */
[----:B------:R-:W-:Y:S02]  /*9f10*/  @!P6 IADD3 R166, R166, -R28, RZ ;  /* 0x8000001ca6a6e210 */ /* 0x000fe40007ffe0ff */
[----:B------:R-:W4:Y:S01]  /*9f20*/  LDL R62, [R1+0x4480] ;  /* 0x00448000013e7983 */ /* 0x000f220000100800 */
[----:B--2---:R-:W-:-:S03]  /*9f30*/  ISETP.GE.AND P5, PT, R8, RZ, PT ;  /* 0x000000ff0800720c */ /* 0x004fc60003fa6270 */
[----:B------:R-:W2:Y:S01]  /*9f40*/  LDL R8, [R1+0x4464] ;  /* 0x0044640001087983 */ /* 0x000ea20000100800 */
[----:B------:R-:W-:-:S03]  /*9f50*/  ISETP.GE.AND P2, PT, R67, RZ, PT ;  /* 0x000000ff4300720c */ /* 0x000fc60003f46270 */
[----:B------:R-:W2:Y:S01]  /*9f60*/  LDL R67, [R1+0x446c] ;  /* 0x00446c0001437983 */ /* 0x000ea20000100800 */
[----:B------:R-:W-:Y:S01]  /*9f70*/  @!P0 IMAD.IADD R165, R165, 0x1, -R28 ;  /* 0x00000001a5a58824 */ /* 0x000fe200078e0a1c */
[----:B---3--:R-:W-:Y:S02]  /*9f80*/  ISETP.GE.AND P6, PT, R63, RZ, PT ;  /* 0x000000ff3f00720c */ /* 0x008fe40003fc6270 */
[----:B------:R-:W3:Y:S01]  /*9f90*/  LDL R63, [R1+0x447c] ;  /* 0x00447c00013f7983 */ /* 0x000ee20000100800 */
[----:B------:R-:W-:-:S03]  /*9fa0*/  ISETP.GE.AND P0, PT, R64, RZ, PT ;  /* 0x000000ff4000720c */ /* 0x000fc60003f06270 */
[----:B------:R-:W3:Y:S01]  /*9fb0*/  LDL R64, [R1+0x4470] ;  /* 0x0044700001407983 */ /* 0x000ee20000100800 */
[C---:B------:R-:W-:Y:S02]  /*9fc0*/  ISETP.GT.U32.AND P1, PT, R28.reuse, R14, PT ;  /* 0x0000000e1c00720c */ /* 0x040fe40003f24070 */
[----:B------:R-:W-:Y:S02]  /*9fd0*/  ISETP.GT.U32.AND P4, PT, R28, R152, PT ;  /* 0x000000981c00720c */ /* 0x000fe40003f84070 */
[----:B------:R-:W-:-:S09]  /*9fe0*/  @!P3 IADD3 R150, -R150, RZ, RZ ;  /* 0x000000ff9696b210 */ /* 0x000fd20007ffe1ff */
[--C-:B------:R-:W-:Y:S01]  /*9ff0*/  @!P1 IMAD.IADD R14, R14, 0x1, -R28.reuse ;  /* 0x000000010e0e9824 */ /* 0x100fe200078e0a1c */
[----:B------:R-:W-:Y:S01]  /*a000*/  ISETP.GT.U32.AND P1, PT, R28, R160, PT ;  /* 0x000000a01c00720c */ /* 0x000fe20003f24070 */
[----:B------:R-:W-:Y:S01]  /*a010*/  @!P4 IMAD.IADD R152, R152, 0x1, -R28 ;  /* 0x000000019898c824 */ /* 0x000fe200078e0a1c */
[C---:B------:R-:W-:Y:S02]  /*a020*/  ISETP.GT.U32.AND P4, PT, R28.reuse, R43, PT ;  /* 0x0000002b1c00720c */ /* 0x040fe40003f84070 */
[----:B------:R-:W-:-:S09]  /*a030*/  ISETP.GT.U32.AND P3, PT, R28, R161, PT ;  /* 0x000000a11c00720c */ /* 0x000fd20003f64070 */
[-C--:B------:R-:W-:Y:S02]  /*a040*/  @!P1 IADD3 R160, R160, -R28.reuse, RZ ;  /* 0x8000001ca0a09210 */ /* 0x080fe40007ffe0ff */
[----:B------:R-:W-:Y:S02]  /*a050*/  @!P4 IMAD.IADD R43, R43, 0x1, -R28 ;  /* 0x000000012b2bc824 */ /* 0x000fe400078e0a1c */
[----:B------:R-:W-:Y:S02]  /*a060*/  @!P3 IADD3 R161, R161, -R28, RZ ;  /* 0x8000001ca1a1b210 */ /* 0x000fe40007ffe0ff */
[----:B------:R-:W-:Y:S02]  /*a070*/  ISETP.GT.U32.AND P3, PT, R28, R159, PT ;  /* 0x0000009f1c00720c */ /* 0x000fe40003f64070 */
[----:B------:R-:W-:Y:S02]  /*a080*/  ISETP.GE.AND P1, PT, R61, RZ, PT ;  /* 0x000000ff3d00720c */ /* 0x000fe40003f26270 */
[----:B------:R-:W3:Y:S01]  /*a090*/  LDL R61, [R1+0x4468] ;  /* 0x00446800013d7983 */ /* 0x000ee20000100800 */
[----:B----4-:R-:W-:-:S03]  /*a0a0*/  ISETP.GE.AND P4, PT, R60, RZ, PT ;  /* 0x000000ff3c00720c */ /* 0x010fc60003f86270 */
[----:B------:R-:W4:Y:S05]  /*a0b0*/  LDL R60, [R1+0x4474] ;  /* 0x00447400013c7983 */ /* 0x000f2a0000100800 */
[----:B------:R-:W-:-:S05]  /*a0c0*/  @!P3 IMAD.IADD R159, R159, 0x1, -R28 ;  /* 0x000000019f9fb824 */ /* 0x000fca00078e0a1c */
[----:B------:R-:W-:Y:S02]  /*a0d0*/  @!P4 IADD3 R161, -R161, RZ, RZ ;  /* 0x000000ffa1a1c210 */ /* 0x000fe40007ffe1ff */
[C---:B------:R-:W-:Y:S01]  /*a0e0*/  ISETP.GT.U32.AND P4, PT, R28.reuse, R166, PT ;  /* 0x000000a61c00720c */ /* 0x040fe20003f84070 */
[----:B------:R-:W-:Y:S01]  /*a0f0*/  @!P5 IMAD.MOV R14, RZ, RZ, -R14 ;  /* 0x000000ffff0ed224 */ /* 0x000fe200078e0a0e */
[C---:B------:R-:W-:Y:S01]  /*a100*/  ISETP.GT.U32.AND P3, PT, R28.reuse, R156, PT ;  /* 0x0000009c1c00720c */ /* 0x040fe20003f64070 */
[----:B------:R-:W-:Y:S01]  /*a110*/  @!P0 IMAD.MOV R153, RZ, RZ, -R153 ;  /* 0x000000ffff998224 */ /* 0x000fe200078e0a99 */
[C---:B------:R-:W-:Y:S02]  /*a120*/  ISETP.GT.U32.AND P0, PT, R28.reuse, R43, PT ;  /* 0x0000002b1c00720c */ /* 0x040fe40003f04070 */
[----:B------:R-:W-:-:S07]  /*a130*/  ISETP.GT.U32.AND P5, PT, R28, R159, PT ;  /* 0x0000009f1c00720c */ /* 0x000fce0003fa4070 */
[----:B------:R-:W-:Y:S02]  /*a140*/  @!P4 IADD3 R166, R166, -R28, RZ ;  /* 0x8000001ca6a6c210 */ /* 0x000fe40007ffe0ff */
[----:B------:R-:W-:Y:S01]  /*a150*/  ISETP.GT.U32.AND P4, PT, R28, R164, PT ;  /* 0x000000a41c00720c */ /* 0x000fe20003f84070 */
[--C-:B------:R-:W-:Y:S02]  /*a160*/  @!P3 IMAD.IADD R156, R156, 0x1, -R28.reuse ;  /* 0x000000019c9cb824 */ /* 0x100fe400078e0a1c */
[--C-:B------:R-:W-:Y:S01]  /*a170*/  @!P0 IMAD.IADD R43, R43, 0x1, -R28.reuse ;  /* 0x000000012b2b8824 */ /* 0x100fe200078e0a1c */
[----:B------:R-:W-:Y:S01]  /*a180*/  ISETP.GT.U32.AND P0, PT, R28, R163, PT ;  /* 0x000000a31c00720c */ /* 0x000fe20003f04070 */
[----:B------:R-:W-:-:S08]  /*a190*/  @!P5 IMAD.IADD R159, R159, 0x1, -R28 ;  /* 0x000000019f9fd824 */ /* 0x000fd000078e0a1c */
[----:B------:R-:W-:Y:S02]  /*a1a0*/  @!P4 IADD3 R164, R164, -R28, RZ ;  /* 0x8000001ca4a4c210 */ /* 0x000fe40007ffe0ff */
[----:B--2---:R-:W-:Y:S02]  /*a1b0*/  ISETP.GE.AND P3, PT, R8, RZ, PT ;  /* 0x000000ff0800720c */ /* 0x004fe40003f66270 */
        /* <DEDUP_REMOVED lines=11> */
[----:B------:R-:W-:Y:S01]  /*a270*/  ISETP.GT.U32.AND P1, PT, R28, R165, PT ;  /* 0x000000a51c00720c */ /* 0x000fe20003f24070 */
[----:B------:R-:W-:-:S10]  /*a280*/  @!P6 IMAD.MOV R162, RZ, RZ, -R162 ;  /* 0x000000ffffa2e224 */ /* 0x000fd400078e0aa2 */
[----:B------:R-:W-:Y:S02]  /*a290*/  @!P2 IADD3 R160, R160, -R28, RZ ;  /* 0x8000001ca0a0a210 */ /* 0x000fe40007ffe0ff */
[----:B------:R-:W-:Y:S01]  /*a2a0*/  @!P1 IMAD.IADD R165, R165, 0x1, -R28 ;  /* 0x00000001a5a59824 */ /* 0x000fe200078e0a1c */
[C---:B------:R-:W-:Y:S02]  /*a2b0*/  ISETP.GT.U32.AND P2, PT, R28.reuse, R169, PT ;  /* 0x000000a91c00720c */ /* 0x040fe40003f44070 */
[C---:B------:R-:W-:Y:S02]  /*a2c0*/  ISETP.GT.U32.AND P1, PT, R28.reuse, R170, PT ;  /* 0x000000aa1c00720c */ /* 0x040fe40003f24070 */
[----:B------:R-:W-:-:S09]  /*a2d0*/  ISETP.GT.U32.AND P6, PT, R28, R119, PT ;  /* 0x000000771c00720c */ /* 0x000fd20003fc4070 */
[----:B------:R-:W-:Y:S02]  /*a2e0*/  @!P2 IADD3 R169, R169, -R28, RZ ;  /* 0x8000001ca9a9a210 */ /* 0x000fe40007ffe0ff */
[--C-:B------:R-:W-:Y:S02]  /*a2f0*/  @!P1 IMAD.IADD R170, R170, 0x1, -R28.reuse ;  /* 0x00000001aaaa9824 */ /* 0x100fe400078e0a1c */
[----:B------:R-:W-:Y:S01]  /*a300*/  @!P6 IMAD.IADD R119, R119, 0x1, -R28 ;  /* 0x000000017777e824 */ /* 0x000fe200078e0a1c */
[----:B------:R-:W-:Y:S02]  /*a310*/  @!P3 IADD3 R156, -R156, RZ, RZ ;  /* 0x000000ff9c9cb210 */ /* 0x000fe40007ffe1ff */
[----:B------:R-:W-:Y:S02]  /*a320*/  ISETP.GE.AND P2, PT, R61, RZ, PT ;  /* 0x000000ff3d00720c */ /* 0x000fe40003f46270 */
[----:B------:R-:W3:Y:S01]  /*a330*/  LDL R61, [R1+0x4488] ;  /* 0x00448800013d7983 */ /* 0x000ee20000100800 */
[----:B------:R-:W-:-:S02]  /*a340*/  ISETP.GT.U32.AND P3, PT, R28, R119, PT ;  /* 0x000000771c00720c */ /* 0x000fc40003f64070 */
[----:B----4-:R-:W-:-:S13]  /*a350*/  ISETP.GE.AND P1, PT, R60, RZ, PT ;  /* 0x000000ff3c00720c */ /* 0x010fda0003f26270 */
[----:B------:R-:W-:Y:S02]  /*a360*/  @!P1 IADD3 R43, -R43, RZ, RZ ;  /* 0x000000ff2b2b9210 */ /* 0x000fe40007ffe1ff */
[C---:B------:R-:W-:Y:S01]  /*a370*/  ISETP.GT.U32.AND P1, PT, R28.reuse, R163, PT ;  /* 0x000000a31c00720c */ /* 0x040fe20003f24070 */
[----:B------:R-:W-:Y:S01]  /*a380*/  @!P2 IMAD.MOV R165, RZ, RZ, -R165 ;  /* 0x000000ffffa5a224 */ /* 0x000fe200078e0aa5 */
[----:B------:R-:W-:Y:S01]  /*a390*/  @!P3 IADD3 R119, R119, -R28, RZ ;  /* 0x8000001c7777b210 */ /* 0x000fe20007ffe0ff */
[----:B------:R-:W-:Y:S01]  /*a3a0*/  @!P4 IMAD.MOV R159, RZ, RZ, -R159 ;  /* 0x000000ffff9fc224 */ /* 0x000fe200078e0a9f */
[C---:B------:R-:W-:Y:S02]  /*a3b0*/  ISETP.GT.U32.AND P2, PT, R28.reuse, R170, PT ;  /* 0x000000aa1c00720c */ /* 0x040fe40003f44070 */
[C---:B------:R-:W-:Y:S02]  /*a3c0*/  ISETP.GT.U32.AND P4, PT, R28.reuse, R15, PT ;  /* 0x0000000f1c00720c */ /* 0x040fe40003f84070 */
[----:B------:R-:W-:-:S05]  /*a3d0*/  ISETP.GT.U32.AND P3, PT, R28, R174, PT ;  /* 0x000000ae1c00720c */ /* 0x000fca0003f64070 */
[----:B------:R-:W-:Y:S02]  /*a3e0*/  @!P1 IADD3 R163, R163, -R28, RZ ;  /* 0x8000001ca3a39210 */ /* 0x000fe40007ffe0ff */
[----:B------:R-:W-:Y:S02]  /*a3f0*/  ISETP.GT.U32.AND P1, PT, R28, R177, PT ;  /* 0x000000b11c00720c */ /* 0x000fe40003f24070 */
[--C-:B------:R-:W-:Y:S01]  /*a400*/  @!P2 IMAD.IADD R170, R170, 0x1, -R28.reuse ;  /* 0x00000001aaaaa824 */ /* 0x100fe200078e0a1c */
[----:B------:R-:W-:Y:S02]  /*a410*/  ISETP.GT.U32.AND P2, PT, R28, R168, PT ;  /* 0x000000a81c00720c */ /* 0x000fe40003f44070 */
[----:B------:R-:W-:Y:S01]  /*a420*/  @!P4 IADD3 R15, R15, -R28, RZ ;  /* 0x8000001c0f0fc210 */ /* 0x000fe20007ffe0ff */
[----:B------:R-:W-:-:S07]  /*a430*/  @!P3 IMAD.IADD R174, R174, 0x1, -R28 ;  /* 0x00000001aeaeb824 */ /* 0x000fce00078e0a1c */
[----:B------:R-:W-:Y:S01]  /*a440*/  @!P1 IMAD.IADD R177, R177, 0x1, -R28 ;  /* 0x00000001b1b19824 */ /* 0x000fe200078e0a1c */
[----:B--2---:R-:W-:Y:S02]  /*a450*/  ISETP.GE.AND P4, PT, R8, RZ, PT ;  /* 0x000000ff0800720c */ /* 0x004fe40003f86270 */
[----:B------:R-:W2:Y:S01]  /*a460*/  LDL R8, [R1+0x44ac] ;  /* 0x0044ac0001087983 */ /* 0x000ea20000100800 */
[----:B------:R-:W-:-:S03]  /*a470*/  ISETP.GE.AND P3, PT, R67, RZ, PT ;  /* 0x000000ff4300720c */ /* 0x000fc60003f66270 */
[----:B------:R-:W4:Y:S01]  /*a480*/  LDL R67, [R1+0x449c] ;  /* 0x00449c0001437983 */ /* 0x000f220000100800 */
[----:B------:R-:W-:Y:S02]  /*a490*/  @!P2 IADD3 R168, R168, -R28, RZ ;  /* 0x8000001ca8a8a210 */ /* 0x000fe40007ffe0ff */
[----:B---3--:R-:W-:Y:S02]  /*a4a0*/  ISETP.GE.AND P1, PT, R63, RZ, PT ;  /* 0x000000ff3f00720c */ /* 0x008fe40003f26270 */
[----:B------:R-:W3:Y:S01]  /*a4b0*/  LDL R63, [R1+0x44b8] ;  /* 0x0044b800013f7983 */ /* 0x000ee20000100800 */
[----:B------:R-:W-:-:S03]  /*a4c0*/  ISETP.GE.AND P2, PT, R64, RZ, PT ;  /* 0x000000ff4000720c */ /* 0x000fc60003f46270 */
[----:B------:R-:W3:Y:S01]  /*a4d0*/  LDL R64, [R1+0x44b4] ;  /* 0x0044b40001407983 */ /* 0x000ee20000100800 */
[C---:B------:R-:W-:Y:S01]  /*a4e0*/  ISETP.GT.U32.AND P6, PT, R28.reuse, R44, PT ;  /* 0x0000002c1c00720c */ /* 0x040fe20003fc4070 */
[----:B------:R-:W-:Y:S01]  /*a4f0*/  @!P5 IMAD.MOV R160, RZ, RZ, -R160 ;  /* 0x000000ffffa0d224 */ /* 0x000fe200078e0aa0 */
[C---:B------:R-:W-:Y:S01]  /*a500*/  ISETP.GT.U32.AND P5, PT, R28.reuse, R169, PT ;  /* 0x000000a91c00720c */ /* 0x040fe20003fa4070 */
[----:B------:R-:W-:Y:S01]  /*a510*/  @!P0 IMAD.MOV R166, RZ, RZ, -R166 ;  /* 0x000000ffffa68224 */ /* 0x000fe200078e0aa6 */
[----:B------:R-:W-:-:S09]  /*a520*/  ISETP.GT.U32.AND P0, PT, R28, R164, PT ;  /* 0x000000a41c00720c */ /* 0x000fd20003f04070 */
[--C-:B------:R-:W-:Y:S02]  /*a530*/  @!P6 IMAD.IADD R44, R44, 0x1, -R28.reuse ;  /* 0x000000012c2ce824 */ /* 0x100fe400078e0a1c */
[--C-:B------:R-:W-:Y:S01]  /*a540*/  @!P5 IMAD.IADD R169, R169, 0x1, -R28.reuse ;  /* 0x00000001a9a9d824 */ /* 0x100fe200078e0a1c */
[C---:B------:R-:W-:Y:S02]  /*a550*/  ISETP.GT.U32.AND P5, PT, R28.reuse, R167, PT ;  /* 0x000000a71c00720c */ /* 0x040fe40003fa4070 */
[----:B------:R-:W-:Y:S01]  /*a560*/  ISETP.GT.U32.AND P6, PT, R28, R44, PT ;  /* 0x0000002c1c00720c */ /* 0x000fe20003fc4070 */
[----:B------:R-:W-:Y:S01]  /*a570*/  @!P0 IMAD.IADD R164, R164, 0x1, -R28 ;  /* 0x00000001a4a48824 */ /* 0x000fe200078e0a1c */
[----:B------:R-:W-:-:S09]  /*a580*/  ISETP.GT.U32.AND P0, PT, R28, R178, PT ;  /* 0x000000b21c00720c */ /* 0x000fd20003f04070 */
[--C-:B------:R-:W-:Y:S02]  /*a590*/  @!P5 IMAD.IADD R167, R167, 0x1, -R28.reuse ;  /* 0x00000001a7a7d824 */ /* 0x100fe400078e0a1c */
[--C-:B------:R-:W-:Y:S01]  /*a5a0*/  @!P6 IMAD.IADD R44, R44, 0x1, -R28.reuse ;  /* 0x000000012c2ce824 */ /* 0x100fe200078e0a1c */
[----:B------:R-:W-:Y:S02]  /*a5b0*/  ISETP.GE.AND P6, PT, R62, RZ, PT ;  /* 0x000000ff3e00720c */ /* 0x000fe40003fc6270 */
[----:B------:R-:W3:Y:S01]  /*a5c0*/  LDL R62, [R1+0x44a8] ;  /* 0x0044a800013e7983 */ /* 0x000ee20000100800 */
[----:B------:R-:W-:Y:S01]  /*a5d0*/  @!P0 IMAD.IADD R178, R178, 0x1, -R28 ;  /* 0x00000001b2b28824 */ /* 0x000fe200078e0a1c */
[----:B------:R-:W-:Y:S02]  /*a5e0*/  ISETP.GT.U32.AND P0, PT, R28, R15, PT ;  /* 0x0000000f1c00720c */ /* 0x000fe40003f04070 */
[----:B------:R-:W-:Y:S02]  /*a5f0*/  ISETP.GE.AND P5, PT, R61, RZ, PT ;  /* 0x000000ff3d00720c */ /* 0x000fe40003fa6270 */
[----:B------:R-:W3:Y:S05]  /*a600*/  LDL R61, [R1+0x44a0] ;  /* 0x0044a000013d7983 */ /* 0x000eea0000100800 */
[----:B------:R-:W-:-:S02]  /*a610*/  @!P6 IADD3 R119, -R119, RZ, RZ ;  /* 0x000000ff7777e210 */ /* 0x000fc40007ffe1ff */
        /* <DEDUP_REMOVED lines=9> */
[----:B------:R-:W-:Y:S01]  /*a6b0*/  IADD3 R71, R242, 0xfa, RZ ;  /* 0x000000faf2477810 */ /* 0x000fe20007ffe0ff */
[--C-:B------:R-:W-:Y:S01]  /*a6c0*/  @!P3 IMAD.IADD R167, R167, 0x1, -R28.reuse ;  /* 0x00000001a7a7b824 */ /* 0x100fe200078e0a1c */
[----:B------:R-:W-:Y:S02]  /*a6d0*/  @!P1 IADD3 R38, R38, -R28, RZ ;  /* 0x8000001c26269210 */ /* 0x000fe40007ffe0ff */
[----:B------:R-:W-:Y:S01]  /*a6e0*/  @!P0 IMAD.IADD R176, R176, 0x1, -R28 ;  /* 0x00000001b0b08824 */ /* 0x000fe200078e0a1c */
[----:B------:R-:W-:Y:S01]  /*a6f0*/  STL [R1+0x4440], R71 ;  /* 0x0044404701007387 */ /* 0x000fe20000100800 */
[----:B------:R-:W-:Y:S01]  /*a700*/  ISETP.GT.U32.AND P3, PT, R28, R181, PT ;  /* 0x000000b51c00720c */ /* 0x000fe20003f64070 */
[----:B------:R-:W-:Y:S01]  /*a710*/  @!P4 IMAD.MOV R169, RZ, RZ, -R169 ;  /* 0x000000ffffa9c224 */ /* 0x000fe200078e0aa9 */
[----:B------:R-:W-:Y:S01]  /*a720*/  @!P5 IADD3 R163, -R163, RZ, RZ ;  /* 0x000000ffa3a3d210 */ /* 0x000fe20007ffe1ff */
[----:B------:R-:W-:Y:S01]  /*a730*/  @!P2 IMAD.MOV R164, RZ, RZ, -R164 ;  /* 0x000000ffffa4a224 */ /* 0x000fe200078e0aa4 */
[----:B------:R-:W3:Y:S01]  /*a740*/  LDL R65, [R1+0x44d0] ;  /* 0x0044d00001417983 */ /* 0x000ee20000100800 */
[----:B------:R-:W-:-:S08]  /*a750*/  @!P6 IMAD.IADD R182, R182, 0x1, -R28 ;  /* 0x00000001b6b6e824 */ /* 0x000fd000078e0a1c */
[----:B------:R-:W-:Y:S02]  /*a760*/  @!P3 IADD3 R181, R181, -R28, RZ ;  /* 0x8000001cb5b5b210 */ /* 0x000fe40007ffe0ff */
[----:B--2---:R-:W-:Y:S02]  /*a770*/  ISETP.GE.AND P1, PT, R8, RZ, PT ;  /* 0x000000ff0800720c */ /* 0x004fe40003f26270 */
[----:B------:R-:W2:Y:S01]  /*a780*/  LDL R8, [R1+0x44b0] ;  /* 0x0044b00001087983 */ /* 0x000ea20000100800 */
[----:B----4-:R-:W-:-:S03]  /*a790*/  ISETP.GE.AND P0, PT, R67, RZ, PT ;  /* 0x000000ff4300720c */ /* 0x010fc60003f06270 */
[----:B------:R-:W4:Y:S01]  /*a7a0*/  LDL R67, [R1+0x44c4] ;  /* 0x0044c40001437983 */ /* 0x000f220000100800 */
[----:B---3--:R-:W-:-:S03]  /*a7b0*/  ISETP.GE.AND P6, PT, R63, RZ, PT ;  /* 0x000000ff3f00720c */ /* 0x008fc60003fc6270 */
[----:B------:R-:W3:Y:S01]  /*a7c0*/  LDL R63, [R1+0x44d4] ;  /* 0x0044d400013f7983 */ /* 0x000ee20000100800 */
[----:B------:R-:W-:-:S03]  /*a7d0*/  ISETP.GE.AND P3, PT, R64, RZ, PT ;  /* 0x000000ff4000720c */ /* 0x000fc60003f66270 */
[----:B------:R-:W3:Y:S01]  /*a7e0*/  LDL R64, [R1+0x44cc] ;  /* 0x0044cc0001407983 */ /* 0x000ee20000100800 */
[C---:B------:R-:W-:Y:S02]  /*a7f0*/  ISETP.GT.U32.AND P4, PT, R28.reuse, R174, PT ;  /* 0x000000ae1c00720c */ /* 0x040fe40003f84070 */
[----:B------:R-:W-:-:S11]  /*a800*/  ISETP.GT.U32.AND P5, PT, R28, R178, PT ;  /* 0x000000b21c00720c */ /* 0x000fd60003fa4070 */
[--C-:B------:R-:W-:Y:S01]  /*a810*/  @!P4 IMAD.IADD R174, R174, 0x1, -R28.reuse ;  /* 0x00000001aeaec824 */ /* 0x100fe200078e0a1c */
[C---:B------:R-:W-:Y:S02]  /*a820*/  ISETP.GT.U32.AND P4, PT, R28.reuse, R172, PT ;  /* 0x000000ac1c00720c */ /* 0x040fe40003f84070 */
[----:B------:R-:W-:Y:S01]  /*a830*/  ISETP.GT.U32.AND P2, PT, R28, R177, PT ;  /* 0x000000b11c00720c */ /* 0x000fe20003f44070 */
[----:B------:R-:W-:-:S10]  /*a840*/  @!P5 IMAD.IADD R178, R178, 0x1, -R28 ;  /* 0x00000001b2b2d824 */ /* 0x000fd400078e0a1c */
[--C-:B------:R-:W-:Y:S01]  /*a850*/  @!P4 IMAD.IADD R172, R172, 0x1, -R28.reuse ;  /* 0x00000001acacc824 */ /* 0x100fe200078e0a1c */
[----:B------:R-:W-:Y:S02]  /*a860*/  ISETP.GE.AND P5, PT, R62, RZ, PT ;  /* 0x000000ff3e00720c */ /* 0x000fe40003fa6270 */
[----:B------:R-:W3:Y:S01]  /*a870*/  LDL R62, [R1+0x44bc] ;  /* 0x0044bc00013e7983 */ /* 0x000ee20000100800 */
[----:B------:R-:W-:Y:S01]  /*a880*/  @!P2 IMAD.IADD R177, R177, 0x1, -R28 ;  /* 0x00000001b1b1a824 */ /* 0x000fe200078e0a1c */
[C---:B------:R-:W-:Y:S01]  /*a890*/  ISETP.GT.U32.AND P2, PT, R28.reuse, R175, PT ;  /* 0x000000af1c00720c */ /* 0x040fe20003f44070 */
[----:B------:R-:W-:Y:S01]  /*a8a0*/  @!P1 IMAD.MOV R174, RZ, RZ, -R174 ;  /* 0x000000ffffae9224 */ /* 0x000fe200078e0aae */
[C---:B------:R-:W-:Y:S01]  /*a8b0*/  ISETP.GT.U32.AND P1, PT, R28.reuse, R176, PT ;  /* 0x000000b01c00720c */ /* 0x040fe20003f24070 */
[----:B------:R-:W-:Y:S01]  /*a8c0*/  @!P3 IMAD.MOV R177, RZ, RZ, -R177 ;  /* 0x000000ffffb1b224 */ /* 0x000fe200078e0ab1 */
[----:B------:R-:W-:Y:S02]  /*a8d0*/  ISETP.GE.AND P4, PT, R61, RZ, PT ;  /* 0x000000ff3d00720c */ /* 0x000fe40003f86270 */
[----:B------:R-:W3:Y:S01]  /*a8e0*/  LDL R61, [R1+0x44c8] ;  /* 0x0044c800013d7983 */ /* 0x000ee20000100800 */
[----:B------:R-:W-:-:S06]  /*a8f0*/  ISETP.GT.U32.AND P3, PT, R28, R182, PT ;  /* 0x000000b61c00720c */ /* 0x000fcc0003f64070 */
[--C-:B------:R-:W-:Y:S01]  /*a900*/  @!P2 IMAD.IADD R175, R175, 0x1, -R28.reuse ;  /* 0x00000001afafa824 */ /* 0x100fe200078e0a1c */
[----:B------:R-:W-:Y:S01]  /*a910*/  @!P5 IADD3 R15, -R15, RZ, RZ ;  /* 0x000000ff0f0fd210 */ /* 0x000fe20007ffe1ff */
[--C-:B------:R-:W-:Y:S01]  /*a920*/  @!P1 IMAD.IADD R176, R176, 0x1, -R28.reuse ;  /* 0x00000001b0b09824 */ /* 0x100fe200078e0a1c */
[C---:B------:R-:W-:Y:S02]  /*a930*/  ISETP.GT.U32.AND P1, PT, R28.reuse, R185, PT ;  /* 0x000000b91c00720c */ /* 0x040fe40003f24070 */
[----:B------:R-:W-:Y:S02]  /*a940*/  ISETP.GT.U32.AND P5, PT, R28, R175, PT ;  /* 0x000000af1c00720c */ /* 0x000fe40003fa4070 */
[----:B------:R-:W-:Y:S02]  /*a950*/  @!P4 IADD3 R168, -R168, RZ, RZ ;  /* 0x000000ffa8a8c210 */ /* 0x000fe40007ffe1ff */
[----:B------:R-:W-:Y:S01]  /*a960*/  ISETP.GT.U32.AND P4, PT, R28, R181, PT ;  /* 0x000000b51c00720c */ /* 0x000fe20003f84070 */
[----:B------:R-:W-:Y:S01]  /*a970*/  @!P3 IMAD.IADD R182, R182, 0x1, -R28 ;  /* 0x00000001b6b6b824 */ /* 0x000fe200078e0a1c */
[----:B------:R-:W-:-:S05]  /*a980*/  ISETP.GT.U32.AND P3, PT, R28, R179, PT ;  /* 0x000000b31c00720c */ /* 0x000fca0003f64070 */
[--C-:B------:R-:W-:Y:S02]  /*a990*/  @!P1 IMAD.IADD R185, R185, 0x1, -R28.reuse ;  /* 0x00000001b9b99824 */ /* 0x100fe400078e0a1c */
[----:B------:R-:W-:-:S04]  /*a9a0*/  @!P5 IMAD.IADD R175, R175, 0x1, -R28 ;  /* 0x00000001afafd824 */ /* 0x000fc800078e0a1c */
[----:B------:R-:W-:Y:S02]  /*a9b0*/  @!P4 IADD3 R181, R181, -R28, RZ ;  /* 0x8000001cb5b5c210 */ /* 0x000fe40007ffe0ff */
[----:B------:R-:W-:Y:S01]  /*a9c0*/  ISETP.GT.U32.AND P4, PT, R28, R41, PT ;  /* 0x000000291c00720c */ /* 0x000fe20003f84070 */
[----:B------:R-:W-:-:S12]  /*a9d0*/  @!P3 IMAD.IADD R179, R179, 0x1, -R28 ;  /* 0x00000001b3b3b824 */ /* 0x000fd800078e0a1c */
        /* <DEDUP_REMOVED lines=9> */
[----:B------:R-:W-:-:S04]  /*aa70*/  IMAD.HI.U32 R27, R237, R25, RZ ;  /* 0x00000019ed1b7227 */ /* 0x000fc800078e00ff */
[----:B------:R-:W-:-:S04]  /*aa80*/  IMAD.MOV R27, RZ, RZ, -R27 ;  /* 0x000000ffff1b7224 */ /* 0x000fc800078e0a1b */
[----:B------:R-:W-:Y:S01]  /*aa90*/  IMAD R25, R28, R27, R25 ;  /* 0x0000001b1c197224 */ /* 0x000fe200078e0219 */
[----:B------:R-:W-:-:S05]  /*aaa0*/  IABS R27, R252 ;  /* 0x000000fc001b7213 */ /* 0x000fca0000000000 */
[----:B------:R-:W-:-:S05]  /*aab0*/  IMAD.HI.U32 R54, R237, R27, RZ ;  /* 0x0000001bed367227 */ /* 0x000fca00078e00ff */
[----:B------:R-:W-:Y:S01]  /*aac0*/  IADD3 R54, -R54, RZ, RZ ;  /* 0x000000ff36367210 */ /* 0x000fe20007ffe1ff */
[----:B------:R-:W-:-:S04]  /*aad0*/  @!P0 IMAD.MOV R167, RZ, RZ, -R167 ;  /* 0x000000ffffa78224 */ /* 0x000fc800078e0aa7 */
[C---:B------:R-:W-:Y:S01]  /*aae0*/  IMAD R27, R28.reuse, R54, R27 ;  /* 0x000000361c1b7224 */ /* 0x040fe200078e021b */
[----:B------:R-:W-:Y:S02]  /*aaf0*/  IABS R54, R250 ;  /* 0x000000fa00367213 */ /* 0x000fe40000000000 */
[----:B------:R-:W-:-:S03]  /*ab00*/  ISETP.GT.U32.AND P0, PT, R28, R172, PT ;  /* 0x000000ac1c00720c */ /* 0x000fc60003f04070 */
[----:B------:R-:W-:-:S04]  /*ab10*/  IMAD.HI.U32 R57, R237, R54, RZ ;  /* 0x00000036ed397227 */ /* 0x000fc800078e00ff */
[----:B------:R-:W-:-:S04]  /*ab20*/  IMAD.MOV R57, RZ, RZ, -R57 ;  /* 0x000000ffff397224 */ /* 0x000fc800078e0a39 */
[----:B------:R-:W-:Y:S01]  /*ab30*/  IMAD R54, R28, R57, R54 ;  /* 0x000000391c367224 */ /* 0x000fe200078e0236 */
[----:B------:R-:W-:Y:S01]  /*ab40*/  IABS R57, R251 ;  /* 0x000000fb00397213 */ /* 0x000fe20000000000 */
[----:B------:R-:W-:Y:S01]  /*ab50*/  @!P0 IMAD.IADD R172, R172, 0x1, -R28 ;  /* 0x00000001acac8824 */ /* 0x000fe200078e0a1c */
[C---:B------:R-:W-:Y:S02]  /*ab60*/  ISETP.GT.U32.AND P2, PT, R28.reuse, R38, PT ;  /* 0x000000261c00720c */ /* 0x040fe40003f44070 */
[----:B------:R-:W-:Y:S01]  /*ab70*/  ISETP.GT.U32.AND P0, PT, R28, R186, PT ;  /* 0x000000ba1c00720c */ /* 0x000fe20003f04070 */
[----:B------:R-:W-:-:S04]  /*ab80*/  IMAD.HI.U32 R58, R237, R57, RZ ;  /* 0x00000039ed3a7227 */ /* 0x000fc800078e00ff */
[----:B------:R-:W-:Y:S02]  /*ab90*/  IMAD.MOV R58, RZ, RZ, -R58 ;  /* 0x000000ffff3a7224 */ /* 0x000fe400078e0a3a */
[----:B------:R-:W-:Y:S01]  /*aba0*/  @!P6 IMAD.MOV R178, RZ, RZ, -R178 ;  /* 0x000000ffffb2e224 */ /* 0x000fe200078e0ab2 */
[C---:B------:R-:W-:Y:S01]  /*abb0*/  ISETP.GT.U32.AND P6, PT, R28.reuse, R140, PT ;  /* 0x0000008c1c00720c */ /* 0x040fe20003fc4070 */
[----:B------:R-:W-:Y:S01]  /*abc0*/  IMAD R57, R28, R58, R57 ;  /* 0x0000003a1c397224 */ /* 0x000fe200078e0239 */
[----:B------:R-:W-:Y:S02]  /*abd0*/  IABS R58, R224 ;  /* 0x000000e0003a7213 */ /* 0x000fe40000000000 */
[----:B------:R-:W-:Y:S01]  /*abe0*/  @!P2 IADD3 R38, R38, -R28, RZ ;  /* 0x8000001c2626a210 */ /* 0x000fe20007ffe0ff */
[----:B------:R-:W-:Y:S01]  /*abf0*/  @!P0 IMAD.IADD R186, R186, 0x1, -R28 ;  /* 0x00000001baba8824 */ /* 0x000fe200078e0a1c */
[----:B------:R-:W-:Y:S01]  /*ac00*/  ISETP.GE.AND P2, PT, R62, RZ, PT ;  /* 0x000000ff3e00720c */ /* 0x000fe20003f46270 */
[----:B------:R-:W-:Y:S01]  /*ac10*/  IMAD.HI.U32 R59, R237, R58, RZ ;  /* 0x0000003aed3b7227 */ /* 0x000fe200078e00ff */
[----:B------:R-:W-:Y:S01]  /*ac20*/  ISETP.GE.AND P0, PT, R61, RZ, PT ;  /* 0x000000ff3d00720c */ /* 0x000fe20003f06270 */
[----:B------:R-:W3:Y:S03]  /*ac30*/  LDL R62, [R1+0x44d8] ;  /* 0x0044d800013e7983 */ /* 0x000ee60000100800 */
[----:B------:R-:W-:-:S02]  /*ac40*/  IADD3 R59, -R59, RZ, RZ ;  /* 0x000000ff3b3b7210 */ /* 0x000fc40007ffe1ff */
[----:B------:R-:W-:Y:S02]  /*ac50*/  @!P6 IADD3 R140, R140, -R28, RZ ;  /* 0x8000001c8c8ce210 */ /* 0x000fe40007ffe0ff */
[C---:B------:R-:W-:Y:S01]  /*ac60*/  ISETP.GT.U32.AND P6, PT, R28.reuse, R180, PT ;  /* 0x000000b41c00720c */ /* 0x040fe20003fc4070 */
[C---:B------:R-:W-:Y:S01]  /*ac70*/  IMAD R58, R28.reuse, R59, R58 ;  /* 0x0000003b1c3a7224 */ /* 0x040fe200078e023a */
[----:B------:R-:W-:Y:S01]  /*ac80*/  IABS R59, R82 ;  /* 0x00000052003b7213 */ /* 0x000fe20000000000 */
[----:B------:R-:W-:Y:S01]  /*ac90*/  @!P2 IMAD.MOV R38, RZ, RZ, -R38 ;  /* 0x000000ffff26a224 */ /* 0x000fe200078e0a26 */
[C---:B------:R-:W-:Y:S01]  /*aca0*/  ISETP.GT.U32.AND P2, PT, R28.reuse, R140, PT ;  /* 0x0000008c1c00720c */ /* 0x040fe20003f44070 */
[----:B------:R-:W-:Y:S01]  /*acb0*/  @!P5 IMAD.MOV R176, RZ, RZ, -R176 ;  /* 0x000000ffffb0d224 */ /* 0x000fe200078e0ab0 */
[C---:B------:R-:W-:Y:S01]  /*acc0*/  ISETP.GT.U32.AND P5, PT, R28.reuse, R185, PT ;  /* 0x000000b91c00720c */ /* 0x040fe20003fa4070 */
[----:B------:R-:W-:Y:S01]  /*acd0*/  @!P0 IMAD.MOV R181, RZ, RZ, -R181 ;  /* 0x000000ffffb58224 */ /* 0x000fe200078e0ab5 */
[----:B------:R-:W-:Y:S01]  /*ace0*/  ISETP.GT.U32.AND P0, PT, R28, R41, PT ;  /* 0x000000291c00720c */ /* 0x000fe20003f04070 */
[----:B------:R-:W-:-:S04]  /*acf0*/  IMAD.HI.U32 R60, R237, R59, RZ ;  /* 0x0000003bed3c7227 */ /* 0x000fc800078e00ff */
[----:B------:R-:W-:Y:S01]  /*ad00*/  IMAD.MOV R60, RZ, RZ, -R60 ;  /* 0x000000ffff3c7224 */ /* 0x000fe200078e0a3c */
[----:B------:R-:W-:Y:S02]  /*ad10*/  @!P6 IADD3 R180, R180, -R28, RZ ;  /* 0x8000001cb4b4e210 */ /* 0x000fe40007ffe0ff */
[----:B------:R-:W-:Y:S01]  /*ad20*/  @!P1 IADD3 R172, -R172, RZ, RZ ;  /* 0x000000ffacac9210 */ /* 0x000fe20007ffe1ff */
[----:B------:R-:W-:Y:S01]  /*ad30*/  IMAD R59, R28, R60, R59 ;  /* 0x0000003c1c3b7224 */ /* 0x000fe200078e023b */
[----:B------:R-:W-:Y:S01]  /*ad40*/  IABS R60, R71 ;  /* 0x00000047003c7213 */ /* 0x000fe20000000000 */
[--C-:B------:R-:W-:Y:S01]  /*ad50*/  @!P2 IMAD.IADD R140, R140, 0x1, -R28.reuse ;  /* 0x000000018c8ca824 */ /* 0x100fe200078e0a1c */
[C---:B------:R-:W-:Y:S01]  /*ad60*/  ISETP.GT.U32.AND P1, PT, R28.reuse, R186, PT ;  /* 0x000000ba1c00720c */ /* 0x040fe20003f24070 */
[--C-:B------:R-:W-:Y:S01]  /*ad70*/  @!P5 IMAD.IADD R185, R185, 0x1, -R28.reuse ;  /* 0x00000001b9b9d824 */ /* 0x100fe200078e0a1c */
[C---:B------:R-:W-:Y:S01]  /*ad80*/  ISETP.GT.U32.AND P6, PT, R28.reuse, R180, PT ;  /* 0x000000b41c00720c */ /* 0x040fe20003fc4070 */
[----:B------:R-:W-:Y:S01]  /*ad90*/  @!P0 IMAD.IADD R41, R41, 0x1, -R28 ;  /* 0x0000000129298824 */ /* 0x000fe200078e0a1c */
[----:B------:R-:W-:-:S02]  /*ada0*/  ISETP.GT.U32.AND P2, PT, R28, R190, PT ;  /* 0x000000be1c00720c */ /* 0x000fc40003f44070 */
[C---:B------:R-:W-:Y:S02]  /*adb0*/  ISETP.GT.U32.AND P5, PT, R28.reuse, R183, PT ;  /* 0x000000b71c00720c */ /* 0x040fe40003fa4070 */
[----:B------:R-:W-:Y:S01]  /*adc0*/  ISETP.GT.U32.AND P0, PT, R28, R193, PT ;  /* 0x000000c11c00720c */ /* 0x000fe20003f04070 */
[----:B------:R-:W-:-:S04]  /*add0*/  IMAD.HI.U32 R61, R237, R60, RZ ;  /* 0x0000003ced3d7227 */ /* 0x000fc800078e00ff */
[----:B------:R-:W-:Y:S01]  /*ade0*/  IMAD.MOV R61, RZ, RZ, -R61 ;  /* 0x000000ffff3d7224 */ /* 0x000fe200078e0a3d */
[-C--:B------:R-:W-:Y:S02]  /*adf0*/  @!P1 IADD3 R186, R186, -R28.reuse, RZ ;  /* 0x8000001cbaba9210 */ /* 0x080fe40007ffe0ff */
[----:B------:R-:W-:Y:S01]  /*ae00*/  @!P6 IADD3 R180, R180, -R28, RZ ;  /* 0x8000001cb4b4e210 */ /* 0x000fe20007ffe0ff */
[C---:B------:R-:W-:Y:S01]  /*ae10*/  IMAD R60, R28.reuse, R61, R60 ;  /* 0x0000003d1c3c7224 */ /* 0x040fe200078e023c */
[----:B------:R-:W-:Y:S01]  /*ae20*/  ISETP.GT.U32.AND P1, PT, R28, R184, PT ;  /* 0x000000b81c00720c */ /* 0x000fe20003f24070 */
[--C-:B------:R-:W-:Y:S01]  /*ae30*/  @!P2 IMAD.IADD R190, R190, 0x1, -R28.reuse ;  /* 0x00000001bebea824 */ /* 0x100fe200078e0a1c */
[----:B------:R-:W-:Y:S01]  /*ae40*/  @!P5 IADD3 R183, R183, -R28, RZ ;  /* 0x8000001cb7b7d210 */ /* 0x000fe20007ffe0ff */
[----:B------:R-:W-:Y:S01]  /*ae50*/  @!P0 IMAD.IADD R193, R193, 0x1, -R28 ;  /* 0x00000001c1c18824 */ /* 0x000fe200078e0a1c */
[----:B------:R-:W-:Y:S01]  /*ae60*/  ISETP.GE.AND P6, PT, R65, RZ, PT ;  /* 0x000000ff4100720c */ /* 0x000fe20003fc6270 */
[----:B------:R-:W3:Y:S04]  /*ae70*/  LDL R61, [R1+0x44ec] ;  /* 0x0044ec00013d7983 */ /* 0x000ee80000100800 */
[----:B------:R-:W3:Y:S01]  /*ae80*/  LDL R65, [R1+0x44f4] ;  /* 0x0044f40001417983 */ /* 0x000ee20000100800 */
[----:B--2---:R-:W-:-:S03]  /*ae90*/  ISETP.GE.AND P2, PT, R8, RZ, PT ;  /* 0x000000ff0800720c */ /* 0x004fc60003f46270 */
[----:B------:R-:W2:Y:S01]  /*aea0*/  LDL R8, [R1+0x4504] ;  /* 0x0045040001087983 */ /* 0x000ea20000100800 */
[----:B----4-:R-:W-:-:S03]  /*aeb0*/  ISETP.GE.AND P5, PT, R67, RZ, PT ;  /* 0x000000ff4300720c */ /* 0x010fc60003fa6270 */
[----:B------:R-:W4:Y:S01]  /*aec0*/  LDL R67, [R1+0x450c] ;  /* 0x00450c0001437983 */ /* 0x000f220000100800 */
        /* <DEDUP_REMOVED lines=8> */
[----:B------:R-:W-:-:S11]  /*af50*/  ISETP.GT.U32.AND P3, PT, R28, R16, PT ;  /* 0x000000101c00720c */ /* 0x000fd60003f64070 */
[--C-:B------:R-:W-:Y:S01]  /*af60*/  @!P4 IMAD.IADD R179, R179, 0x1, -R28.reuse ;  /* 0x00000001b3b3c824 */ /* 0x100fe200078e0a1c */
[----:B------:R-:W-:Y:S01]  /*af70*/  ISETP.GT.U32.AND P4, PT, R28, R47, PT ;  /* 0x0000002f1c00720c */ /* 0x000fe20003f84070 */
[----:B------:R-:W-:Y:S02]  /*af80*/  @!P3 IMAD.IADD R16, R16, 0x1, -R28 ;  /* 0x000000011010b824 */ /* 0x000fe400078e0a1c */
[----:B------:R-:W-:Y:S01]  /*af90*/  @!P6 IMAD.MOV R140, RZ, RZ, -R140 ;  /* 0x000000ffff8ce224 */ /* 0x000fe200078e0a8c */
[----:B------:R-:W-:-:S09]  /*afa0*/  ISETP.GT.U32.AND P6, PT, R28, R184, PT ;  /* 0x000000b81c00720c */ /* 0x000fd20003fc4070 */
[----:B------:R-:W-:Y:S02]  /*afb0*/  @!P4 IADD3 R47, R47, -R28, RZ ;  /* 0x8000001c2f2fc210 */ /* 0x000fe40007ffe0ff */
[C---:B------:R-:W-:Y:S01]  /*afc0*/  ISETP.GT.U32.AND P4, PT, R28.reuse, R16, PT ;  /* 0x000000101c00720c */ /* 0x040fe20003f84070 */
[----:B------:R-:W-:Y:S01]  /*afd0*/  @!P5 IMAD.MOV R41, RZ, RZ, -R41 ;  /* 0x000000ffff29d224 */ /* 0x000fe200078e0a29 */
[----:B------:R-:W-:Y:S02]  /*afe0*/  ISETP.GT.U32.AND P5, PT, R28, R47, PT ;  /* 0x0000002f1c00720c */ /* 0x000fe40003fa4070 */
[----:B------:R-:W-:-:S13]  /*aff0*/  ISETP.GE.AND P3, PT, R62, RZ, PT ;  /* 0x000000ff3e00720c */ /* 0x000fda0003f66270 */
[----:B------:R-:W-:Y:S01]  /*b000*/  @!P3 IMAD.MOV R185, RZ, RZ, -R185 ;  /* 0x000000ffffb9b224 */ /* 0x000fe200078e0ab9 */
[----:B------:R-:W-:Y:S01]  /*b010*/  ISETP.GT.U32.AND P3, PT, R28, R190, PT ;  /* 0x000000be1c00720c */ /* 0x000fe20003f64070 */
[--C-:B------:R-:W-:Y:S01]  /*b020*/  @!P4 IMAD.IADD R16, R16, 0x1, -R28.reuse ;  /* 0x000000011010c824 */ /* 0x100fe200078e0a1c */
[----:B------:R-:W-:Y:S01]  /*b030*/  @!P2 IADD3 R186, -R186, RZ, RZ ;  /* 0x000000ffbabaa210 */ /* 0x000fe20007ffe1ff */
[----:B------:R-:W-:Y:S01]  /*b040*/  @!P6 IMAD.IADD R184, R184, 0x1, -R28 ;  /* 0x00000001b8b8e824 */ /* 0x000fe200078e0a1c */
[----:B------:R-:W-:Y:S02]  /*b050*/  @!P0 IADD3 R180, -R180, RZ, RZ ;  /* 0x000000ffb4b48210 */ /* 0x000fe40007ffe1ff */
[C---:B------:R-:W-:Y:S02]  /*b060*/  ISETP.GT.U32.AND P2, PT, R28.reuse, R183, PT ;  /* 0x000000b71c00720c */ /* 0x040fe40003f44070 */
[C---:B------:R-:W-:Y:S02]  /*b070*/  ISETP.GT.U32.AND P0, PT, R28.reuse, R187, PT ;  /* 0x000000bb1c00720c */ /* 0x040fe40003f04070 */
[----:B------:R-:W-:-:S03]  /*b080*/  ISETP.GT.U32.AND P4, PT, R28, R192, PT ;  /* 0x000000c01c00720c */ /* 0x000fc60003f84070 */
[--C-:B------:R-:W-:Y:S01]  /*b090*/  @!P3 IMAD.IADD R190, R190, 0x1, -R28.reuse ;  /* 0x00000001bebeb824 */ /* 0x100fe200078e0a1c */
[C---:B------:R-:W-:Y:S02]  /*b0a0*/  ISETP.GT.U32.AND P3, PT, R28.reuse, R188, PT ;  /* 0x000000bc1c00720c */ /* 0x040fe40003f64070 */
[----:B------:R-:W-:Y:S02]  /*b0b0*/  ISETP.GT.U32.AND P6, PT, R28, R198, PT ;  /* 0x000000c61c00720c */ /* 0x000fe40003fc4070 */
[----:B------:R-:W-:Y:S02]  /*b0c0*/  IADD3 R62, R242, 0xfb, RZ ;  /* 0x000000fbf23e7810 */ /* 0x000fe40007ffe0ff */
[-C--:B------:R-:W-:Y:S01]  /*b0d0*/  @!P5 IADD3 R47, R47, -R28.reuse, RZ ;  /* 0x8000001c2f2fd210 */ /* 0x080fe20007ffe0ff */
[--C-:B------:R-:W-:Y:S01]  /*b0e0*/  @!P0 IMAD.IADD R187, R187, 0x1, -R28.reuse ;  /* 0x00000001bbbb8824 */ /* 0x100fe200078e0a1c */
[----:B------:R-:W-:Y:S01]  /*b0f0*/  @!P2 IADD3 R183, R183, -R28, RZ ;  /* 0x8000001cb7b7a210 */ /* 0x000fe20007ffe0ff */
[----:B------:R-:W-:Y:S01]  /*b100*/  @!P4 IMAD.IADD R192, R192, 0x1, -R28 ;  /* 0x00000001c0c0c824 */ /* 0x000fe200078e0a1c */
[----:B------:R-:W-:Y:S01]  /*b110*/  STL [R1+0x4434], R62 ;  /* 0x0044343e01007387 */ /* 0x000fe20000100800 */
[----:B------:R-:W-:-:S02]  /*b120*/  ISETP.GT.U32.AND P2, PT, R28, R197, PT ;  /* 0x000000c51c00720c */ /* 0x000fc40003f44070 */
[----:B------:R-:W-:Y:S02]  /*b130*/  @!P3 IADD3 R188, R188, -R28, RZ ;  /* 0x8000001cbcbcb210 */ /* 0x000fe40007ffe0ff */
[----:B------:R-:W-:Y:S01]  /*b140*/  @!P6 IMAD.IADD R198, R198, 0x1, -R28 ;  /* 0x00000001c6c6e824 */ /* 0x000fe200078e0a1c */
[----:B------:R-:W-:Y:S01]  /*b150*/  ISETP.GE.AND P5, PT, R61, RZ, PT ;  /* 0x000000ff3d00720c */ /* 0x000fe20003fa6270 */
[----:B------:R-:W-:Y:S02]  /*b160*/  IMAD.MOV.U32 R61, RZ, RZ, R47 ;  /* 0x000000ffff3d7224 */ /* 0x000fe400078e002f */
[----:B------:R-:W3:Y:S01]  /*b170*/  LDL R47, [R1+0x4514] ;  /* 0x00451400012f7983 */ /* 0x000ee20000100800 */
[----:B------:R-:W-:-:S03]  /*b180*/  ISETP.GE.AND P0, PT, R65, RZ, PT ;  /* 0x000000ff4100720c */ /* 0x000fc60003f06270 */
        /* <DEDUP_REMOVED lines=11> */
[C---:B------:R-:W-:Y:S01]  /*b240*/  ISETP.GT.U32.AND P1, PT, R28.reuse, R193, PT ;  /* 0x000000c11c00720c */ /* 0x040fe20003f24070 */
[----:B------:R-:W-:Y:S01]  /*b250*/  @!P0 IMAD.MOV R190, RZ, RZ, -R190 ;  /* 0x000000ffffbe8224 */ /* 0x000fe200078e0abe */
[----:B------:R-:W-:Y:S01]  /*b260*/  @!P4 IADD3 R183, -R183, RZ, RZ ;  /* 0x000000ffb7b7c210 */ /* 0x000fe20007ffe1ff */
[----:B------:R-:W-:Y:S01]  /*b270*/  @!P5 IMAD.MOV R16, RZ, RZ, -R16 ;  /* 0x000000ffff10d224 */ /* 0x000fe200078e0a10 */
[C---:B------:R-:W-:Y:S02]  /*b280*/  ISETP.GT.U32.AND P0, PT, R28.reuse, R192, PT ;  /* 0x000000c01c00720c */ /* 0x040fe40003f04070 */
[C---:B------:R-:W-:Y:S02]  /*b290*/  ISETP.GT.U32.AND P4, PT, R28.reuse, R197, PT ;  /* 0x000000c51c00720c */ /* 0x040fe40003f84070 */
[----:B------:R-:W-:-:S05]  /*b2a0*/  ISETP.GT.U32.AND P5, PT, R28, R188, PT ;  /* 0x000000bc1c00720c */ /* 0x000fca0003fa4070 */
[----:B------:R-:W-:Y:S01]  /*b2b0*/  @!P1 IMAD.IADD R193, R193, 0x1, -R28 ;  /* 0x00000001c1c19824 */ /* 0x000fe200078e0a1c */
[C---:B------:R-:W-:Y:S01]  /*b2c0*/  ISETP.GT.U32.AND P1, PT, R28.reuse, R191, PT ;  /* 0x000000bf1c00720c */ /* 0x040fe20003f24070 */
[----:B------:R-:W-:Y:S01]  /*b2d0*/  @!P3 IMAD.MOV R184, RZ, RZ, -R184 ;  /* 0x000000ffffb8b224 */ /* 0x000fe200078e0ab8 */
[C---:B------:R-:W-:Y:S01]  /*b2e0*/  ISETP.GT.U32.AND P3, PT, R28.reuse, R198, PT ;  /* 0x000000c61c00720c */ /* 0x040fe20003f64070 */
[----:B------:R-:W-:Y:S01]  /*b2f0*/  @!P6 IMAD.MOV R61, RZ, RZ, -R61 ;  /* 0x000000ffff3de224 */ /* 0x000fe200078e0a3d */
[----:B------:R-:W-:Y:S01]  /*b300*/  ISETP.GT.U32.AND P6, PT, R28, R99, PT ;  /* 0x000000631c00720c */ /* 0x000fe20003fc4070 */
[--C-:B------:R-:W-:Y:S01]  /*b310*/  @!P4 IMAD.IADD R197, R197, 0x1, -R28.reuse ;  /* 0x00000001c5c5c824 */ /* 0x100fe200078e0a1c */
[----:B------:R-:W-:Y:S01]  /*b320*/  @!P2 IADD3 R193, -R193, RZ, RZ ;  /* 0x000000ffc1c1a210 */ /* 0x000fe20007ffe1ff */
[----:B------:R-:W-:Y:S01]  /*b330*/  @!P5 IMAD.IADD R188, R188, 0x1, -R28 ;  /* 0x00000001bcbcd824 */ /* 0x000fe200078e0a1c */
[----:B------:R-:W-:-:S05]  /*b340*/  @!P0 IADD3 R192, R192, -R28, RZ ;  /* 0x8000001cc0c08210 */ /* 0x000fca0007ffe0ff */
[----:B------:R-:W-:Y:S02]  /*b350*/  @!P1 IADD3 R191, R191, -R28, RZ ;  /* 0x8000001cbfbf9210 */ /* 0x000fe40007ffe0ff */
[C---:B------:R-:W-:Y:S02]  /*b360*/  ISETP.GT.U32.AND P1, PT, R28.reuse, R187, PT ;  /* 0x000000bb1c00720c */ /* 0x040fe40003f24070 */
[C---:B------:R-:W-:Y:S02]  /*b370*/  ISETP.GT.U32.AND P2, PT, R28.reuse, R191, PT ;  /* 0x000000bf1c00720c */ /* 0x040fe40003f44070 */
[C---:B------:R-:W-:Y:S02]  /*b380*/  ISETP.GT.U32.AND P0, PT, R28.reuse, R48, PT ;  /* 0x000000301c00720c */ /* 0x040fe40003f04070 */
[C---:B------:R-:W-:Y:S02]  /*b390*/  ISETP.GT.U32.AND P4, PT, R28.reuse, R202, PT ;  /* 0x000000ca1c00720c */ /* 0x040fe40003f84070 */
[----:B------:R-:W-:Y:S01]  /*b3a0*/  ISETP.GT.U32.AND P5, PT, R28, R201, PT ;  /* 0x000000c91c00720c */ /* 0x000fe20003fa4070 */
[----:B------:R-:W-:Y:S01]  /*b3b0*/  @!P6 IMAD.IADD R99, R99, 0x1, -R28 ;  /* 0x000000016363e824 */ /* 0x000fe200078e0a1c */
[----:B------:R-:W-:-:S02]  /*b3c0*/  @!P3 IADD3 R198, R198, -R28, RZ ;  /* 0x8000001cc6c6b210 */ /* 0x000fc40007ffe0ff */
[C---:B------:R-:W-:Y:S02]  /*b3d0*/  ISETP.GT.U32.AND P3, PT, R28.reuse, R195, PT ;  /* 0x000000c31c00720c */ /* 0x040fe40003f64070 */
[----:B------:R-:W-:Y:S01]  /*b3e0*/  ISETP.GT.U32.AND P6, PT, R28, R196, PT ;  /* 0x000000c41c00720c */ /* 0x000fe20003fc4070 */
[--C-:B------:R-:W-:Y:S02]  /*b3f0*/  @!P1 IMAD.IADD R187, R187, 0x1, -R28.reuse ;  /* 0x00000001bbbb9824 */ /* 0x100fe400078e0a1c */
[--C-:B------:R-:W-:Y:S01]  /*b400*/  @!P2 IMAD.IADD R191, R191, 0x1, -R28.reuse ;  /* 0x00000001bfbfa824 */ /* 0x100fe200078e0a1c */
[----:B------:R-:W-:Y:S01]  /*b410*/  @!P0 IADD3 R48, R48, -R28, RZ ;  /* 0x8000001c30308210 */ /* 0x000fe20007ffe0ff */
[--C-:B------:R-:W-:Y:S02]  /*b420*/  @!P4 IMAD.IADD R202, R202, 0x1, -R28.reuse ;  /* 0x00000001cacac824 */ /* 0x100fe400078e0a1c */
[----:B------:R-:W-:-:S04]  /*b430*/  @!P5 IMAD.IADD R201, R201, 0x1, -R28 ;  /* 0x00000001c9c9d824 */ /* 0x000fc800078e0a1c */
[----:B------:R-:W-:Y:S02]  /*b440*/  @!P3 IADD3 R195, R195, -R28, RZ ;  /* 0x8000001cc3c3b210 */ /* 0x000fe40007ffe0ff */
[----:B------:R-:W-:Y:S01]  /*b450*/  @!P6 IMAD.IADD R196, R196, 0x1, -R28 ;  /* 0x00000001c4c4e824 */ /* 0x000fe200078e0a1c */
[----:B------:R-:W-:-:S13]  /*b460*/  ISETP.GT.U32.AND P6, PT, R28, R202, PT ;  /* 0x000000ca1c00720c */ /* 0x000fda0003fc4070 */
[----:B------:R-:W-:Y:S02]  /*b470*/  @!P6 IADD3 R202, R202, -R28, RZ ;  /* 0x8000001ccacae210 */ /* 0x000fe40007ffe0ff */
[----:B------:R-:W-:Y:S02]  /*b480*/  ISETP.GT.U32.AND P6, PT, R28, R200, PT ;  /* 0x000000c81c00720c */ /* 0x000fe40003fc4070 */
[----:B------:R-:W-:Y:S02]  /*b490*/  ISETP.GE.AND P1, PT, R47, RZ, PT ;  /* 0x000000ff2f00720c */ /* 0x000fe40003f26270 */
[----:B------:R-:W-:Y:S02]  /*b4a0*/  ISETP.GE.AND P2, PT, R65, RZ, PT ;  /* 0x000000ff4100720c */ /* 0x000fe40003f46270 */
[----:B--2---:R-:W-:Y:S01]  /*b4b0*/  ISETP.GE.AND P0, PT, R8, RZ, PT ;  /* 0x000000ff0800720c */ /* 0x004fe20003f06270 */
[----:B------:R-:W2:Y:S01]  /*b4c0*/  LDL R65, [R1+0x453c] ;  /* 0x00453c0001417983 */ /* 0x000ea20000100800 */
[----:B----4-:R-:W-:-:S03]  /*b4d0*/  ISETP.GE.AND P4, PT, R67, RZ, PT ;  /* 0x000000ff4300720c */ /* 0x010fc60003f86270 */
[----:B------:R-:W4:Y:S04]  /*b4e0*/  LDL R8, [R1+0x4544] ;  /* 0x0045440001087983 */ /* 0x000f280000100800 */
[----:B------:R-:W-:Y:S02]  /*b4f0*/  @!P1 IADD3 R187, -R187, RZ, RZ ;  /* 0x000000ffbbbb9210 */ /* 0x000fe40007ffe1ff */
[C---:B------:R-:W-:Y:S01]  /*b500*/  ISETP.GT.U32.AND P1, PT, R28.reuse, R99, PT ;  /* 0x000000631c00720c */ /* 0x040fe20003f24070 */
[----:B------:R-:W-:Y:S01]  /*b510*/  @!P2 IMAD.MOV R192, RZ, RZ, -R192 ;  /* 0x000000ffffc0a224 */ /* 0x000fe200078e0ac0 */
[C---:B------:R-:W-:Y:S01]  /*b520*/  ISETP.GT.U32.AND P2, PT, R28.reuse, R48, PT ;  /* 0x000000301c00720c */ /* 0x040fe20003f44070 */
[----:B------:R-:W2:Y:S01]  /*b530*/  LDL R67, [R1+0x4548] ;  /* 0x0045480001437983 */ /* 0x000ea20000100800 */
[----:B------:R-:W-:Y:S01]  /*b540*/  @!P0 IMAD.MOV R188, RZ, RZ, -R188 ;  /* 0x000000ffffbc8224 */ /* 0x000fe200078e0abc */
[C---:B------:R-:W-:Y:S01]  /*b550*/  ISETP.GT.U32.AND P0, PT, R28.reuse, R201, PT ;  /* 0x000000c91c00720c */ /* 0x040fe20003f04070 */
[----:B------:R-:W-:Y:S01]  /*b560*/  @!P4 IMAD.MOV R198, RZ, RZ, -R198 ;  /* 0x000000ffffc6c224 */ /* 0x000fe200078e0ac6 */
[----:B------:R-:W-:-:S02]  /*b570*/  ISETP.GT.U32.AND P4, PT, R28, R195, PT ;  /* 0x000000c31c00720c */ /* 0x000fc40003f84070 */
[----:B------:R-:W-:-:S04]  /*b580*/  IABS R47, R62 ;  /* 0x0000003e002f7213 */ /* 0x000fc80000000000 */
[----:B------:R-:W-:Y:S02]  /*b590*/  @!P1 IADD3 R99, R99, -R28, RZ ;  /* 0x8000001c63639210 */ /* 0x000fe40007ffe0ff */
[--C-:B------:R-:W-:Y:S01]  /*b5a0*/  @!P2 IMAD.IADD R48, R48, 0x1, -R28.reuse ;  /* 0x000000013030a824 */ /* 0x100fe200078e0a1c */
[C---:B------:R-:W-:Y:S02]  /*b5b0*/  ISETP.GT.U32.AND P1, PT, R28.reuse, R206, PT ;  /* 0x000000ce1c00720c */ /* 0x040fe40003f24070 */
[C---:B------:R-:W-:Y:S01]  /*b5c0*/  ISETP.GT.U32.AND P2, PT, R28.reuse, R199, PT ;  /* 0x000000c71c00720c */ /* 0x040fe20003f44070 */
[--C-:B------:R-:W-:Y:S01]  /*b5d0*/  @!P0 IMAD.IADD R201, R201, 0x1, -R28.reuse ;  /* 0x00000001c9c98824 */ /* 0x100fe200078e0a1c */
[C---:B------:R-:W-:Y:S01]  /*b5e0*/  ISETP.GT.U32.AND P0, PT, R28.reuse, R42, PT ;  /* 0x0000002a1c00720c */ /* 0x040fe20003f04070 */
[----:B------:R-:W-:Y:S01]  /*b5f0*/  @!P4 IMAD.IADD R195, R195, 0x1, -R28 ;  /* 0x00000001c3c3c824 */ /* 0x000fe200078e0a1c */
[----:B------:R-:W-:Y:S02]  /*b600*/  ISETP.GT.U32.AND P4, PT, R28, R209, PT ;  /* 0x000000d11c00720c */ /* 0x000fe40003f84070 */
[----:B---3--:R-:W-:-:S02]  /*b610*/  ISETP.GE.AND P5, PT, R63, RZ, PT ;  /* 0x000000ff3f00720c */ /* 0x008fc40003fa6270 */
[----:B------:R-:W-:Y:S01]  /*b620*/  ISETP.GE.AND P3, PT, R64, RZ, PT ;  /* 0x000000ff4000720c */ /* 0x000fe20003f66270 */
[----:B------:R-:W-:Y:S01]  /*b630*/  IMAD.HI.U32 R63, R237, R47, RZ ;  /* 0x0000002fed3f7227 */ /* 0x000fe200078e00ff */
[----:B------:R-:W3:Y:S09]  /*b640*/  LDL R64, [R1+0x454c] ;  /* 0x00454c0001407983 */ /* 0x000ef20000100800 */
[----:B------:R-:W-:-:S02]  /*b650*/  @!P5 IADD3 R197, -R197, RZ, RZ ;  /* 0x000000ffc5c5d210 */ /* 0x000fc40007ffe1ff */
[C---:B------:R-:W-:Y:S01]  /*b660*/  ISETP.GT.U32.AND P5, PT, R28.reuse, R196, PT ;  /* 0x000000c41c00720c */ /* 0x040fe20003fa4070 */
[----:B------:R-:W-:Y:S02]  /*b670*/  IMAD.MOV R63, RZ, RZ, -R63 ;  /* 0x000000ffff3f7224 */ /* 0x000fe400078e0a3f */
[----:B------:R-:W-:Y:S01]  /*b680*/  @!P3 IMAD.MOV R191, RZ, RZ, -R191 ;  /* 0x000000ffffbfb224 */ /* 0x000fe200078e0abf */
[C---:B------:R-:W-:Y:S01]  /*b690*/  ISETP.GT.U32.AND P3, PT, R28.reuse, R17, PT ;  /* 0x000000111c00720c */ /* 0x040fe20003f64070 */
[----:B------:R-:W-:Y:S02]  /*b6a0*/  IMAD R47, R28, R63, R47 ;  /* 0x0000003f1c2f7224 */ /* 0x000fe400078e022f */
[----:B------:R-:W2:Y:S06]  /*b6b0*/  LDL R63, [R1+0x4540] ;  /* 0x00454000013f7983 */ /* 0x000eac0000100800 */
[----:B------:R-:W-:-:S02]  /*b6c0*/  @!P5 IMAD.IADD R196, R196, 0x1, -R28 ;  /* 0x00000001c4c4d824 */ /* 0x000fc400078e0a1c */
[----:B------:R-:W2:Y:S02]  /*b6d0*/  LDL R28, [R1+0x4534] ;  /* 0x00453400011c7983 */ /* 0x000ea40000100800 */
[----:B--2---:R-:W-:Y:S02]  /*b6e0*/  ISETP.GE.AND P5, PT, R28, RZ, PT ;  /* 0x000000ff1c00720c */ /* 0x004fe40003fa6270 */
[----:B------:R-:W-:-:S04]  /*b6f0*/  IABS R28, c[0x0][0x17c] ;  /* 0x00005f00001c7a13 */ /* 0x000fc80000000000 */
[-C--:B------:R-:W-:Y:S01]  /*b700*/  @!P0 IADD3 R42, R42, -R28.reuse, RZ ;  /* 0x8000001c2a2a8210 */ /* 0x080fe20007ffe0ff */
[--C-:B------:R-:W-:Y:S01]  /*b710*/  @!P1 IMAD.IADD R206, R206, 0x1, -R28.reuse ;  /* 0x00000001cece9824 */ /* 0x100fe200078e0a1c */
[----:B------:R-:W-:Y:S01]  /*b720*/  @!P3 IADD3 R17, R17, -R28, RZ ;  /* 0x8000001c1111b210 */ /* 0x000fe20007ffe0ff */
[--C-:B------:R-:W-:Y:S01]  /*b730*/  @!P2 IMAD.IADD R199, R199, 0x1, -R28.reuse ;  /* 0x00000001c7c7a824 */ /* 0x100fe200078e0a1c */
[----:B------:R-:W-:Y:S02]  /*b740*/  ISETP.GE.AND P1, PT, R65, RZ, PT ;  /* 0x000000ff4100720c */ /* 0x000fe40003f26270 */
[----:B----4-:R-:W-:Y:S01]  /*b750*/  ISETP.GE.AND P2, PT, R8, RZ, PT ;  /* 0x000000ff0800720c */ /* 0x010fe20003f46270 */
[--C-:B------:R-:W-:Y:S01]  /*b760*/  @!P6 IMAD.IADD R200, R200, 0x1, -R28.reuse ;  /* 0x00000001c8c8e824 */ /* 0x100fe200078e0a1c */
[----:B------:R-:W-:Y:S01]  /*b770*/  ISETP.GE.AND P0, PT, R67, RZ, PT ;  /* 0x000000ff4300720c */ /* 0x000fe20003f06270 */
[----:B------:R-:W-:Y:S01]  /*b780*/  @!P4 IMAD.IADD R209, R209, 0x1, -R28 ;  /* 0x00000001d1d1c824 */ /* 0x000fe200078e0a1c */
[----:B------:R-:W-:Y:S01]  /*b790*/  ISETP.GE.AND P3, PT, R63, RZ, PT ;  /* 0x000000ff3f00720c */ /* 0x000fe20003f66270 */
[----:B------:R-:W2:Y:S01]  /*b7a0*/  LDL R65, [R1+0x455c] ;  /* 0x00455c0001417983 */ /* 0x000ea20000100800 */
[----:B------:R-:W-:-:S02]  /*b7b0*/  @!P5 IADD3 R99, -R99, RZ, RZ ;  /* 0x000000ff6363d210 */ /* 0x000fc40007ffe1ff */
[----:B---3--:R-:W-:Y:S01]  /*b7c0*/  ISETP.GE.AND P6, PT, R64, RZ, PT ;  /* 0x000000ff4000720c */ /* 0x008fe20003fc6270 */
[----:B------:R-:W3:Y:S01]  /*b7d0*/  LDL R63, [R1+0x4558] ;  /* 0x00455800013f7983 */ /* 0x000ee20000100800 */
[C---:B------:R-:W-:Y:S01]  /*b7e0*/  ISETP.GT.U32.AND P5, PT, R28.reuse, R17, PT ;  /* 0x000000111c00720c */ /* 0x040fe20003fa4070 */
[----:B------:R-:W-:Y:S01]  /*b7f0*/  @!P1 IMAD.MOV R201, RZ, RZ, -R201 ;  /* 0x000000ffffc99224 */ /* 0x000fe200078e0ac9 */
[----:B------:R-:W-:Y:S01]  /*b800*/  ISETP.GT.U32.AND P4, PT, R28, R206, PT ;  /* 0x000000ce1c00720c */ /* 0x000fe20003f84070 */
[----:B------:R-:W4:Y:S01]  /*b810*/  LDL R67, [R1+0x4578] ;  /* 0x0045780001437983 */ /* 0x000f220000100800 */
[----:B------:R-:W-:Y:S01]  /*b820*/  @!P2 IADD3 R202, -R202, RZ, RZ ;  /* 0x000000ffcacaa210 */ /* 0x000fe20007ffe1ff */
[----:B------:R-:W-:Y:S01]  /*b830*/  @!P0 IMAD.MOV R195, RZ, RZ, -R195 ;  /* 0x000000ffffc38224 */ /* 0x000fe200078e0ac3 */
[C---:B------:R-:W-:Y:S01]  /*b840*/  ISETP.GT.U32.AND P1, PT, R28.reuse, R199, PT ;  /* 0x000000c71c00720c */ /* 0x040fe20003f24070 */
[----:B------:R-:W-:Y:S01]  /*b850*/  @!P3 IMAD.MOV R48, RZ, RZ, -R48 ;  /* 0x000000ffff30b224 */ /* 0x000fe200078e0a30 */
[C---:B------:R-:W-:Y:S01]  /*b860*/  ISETP.GT.U32.AND P2, PT, R28.reuse, R42, PT ;  /* 0x0000002a1c00720c */ /* 0x040fe20003f44070 */
[----:B------:R-:W2:Y:S01]  /*b870*/  LDL R64, [R1+0x457c] ;  /* 0x00457c0001407983 */ /* 0x000ea20000100800 */
[----:B------:R-:W-:-:S02]  /*b880*/  ISETP.GT.U32.AND P0, PT, R28, R200, PT ;  /* 0x000000c81c00720c */ /* 0x000fc40003f04070 */
[----:B------:R-:W-:Y:S02]  /*b890*/  ISETP.GT.U32.AND P3, PT, R28, R209, PT ;  /* 0x000000d11c00720c */ /* 0x000fe40003f64070 */
[----:B------:R-:W-:Y:S01]  /*b8a0*/  IADD3 R8, R242, 0xfc, RZ ;  /* 0x000000fcf2087810 */ /* 0x000fe20007ffe0ff */
[----:B------:R-:W-:Y:S01]  /*b8b0*/  @!P6 IMAD.MOV R196, RZ, RZ, -R196 ;  /* 0x000000ffffc4e224 */ /* 0x000fe200078e0ac4 */
[-C--:B------:R-:W-:Y:S01]  /*b8c0*/  @!P5 IADD3 R17, R17, -R28.reuse, RZ ;  /* 0x8000001c1111d210 */ /* 0x080fe20007ffe0ff */
[--C-:B------:R-:W-:Y:S01]  /*b8d0*/  @!P4 IMAD.IADD R206, R206, 0x1, -R28.reuse ;  /* 0x00000001cecec824 */ /* 0x100fe200078e0a1c */
[----:B------:R-:W-:Y:S01]  /*b8e0*/  ISETP.GT.U32.AND P6, PT, R28, R203, PT ;  /* 0x000000cb1c00720c */ /* 0x000fe20003fc4070 */
[--C-:B------:R-:W-:Y:S01]  /*b8f0*/  @!P1 IMAD.IADD R199, R199, 0x1, -R28.reuse ;  /* 0x00000001c7c79824 */ /* 0x100fe200078e0a1c */
[----:B------:R-:W-:Y:S01]  /*b900*/  STL [R1+0x442c], R8 ;  /* 0x00442c0801007387 */ /* 0x000fe20000100800 */
[----:B------:R-:W-:Y:S02]  /*b910*/  @!P2 IADD3 R42, R42, -R28, RZ ;  /* 0x8000001c2a2aa210 */ /* 0x000fe40007ffe0ff */
[--C-:B------:R-:W-:Y:S01]  /*b920*/  @!P0 IMAD.IADD R200, R200, 0x1, -R28.reuse ;  /* 0x00000001c8c88824 */ /* 0x100fe200078e0a1c */
[C---:B------:R-:W-:Y:S01]  /*b930*/  ISETP.GT.U32.AND P5, PT, R28.reuse, R207, PT ;  /* 0x000000cf1c00720c */ /* 0x040fe20003fa4070 */
[----:B------:R-:W-:Y:S01]  /*b940*/  @!P3 IMAD.IADD R209, R209, 0x1, -R28 ;  /* 0x00000001d1d1b824 */ /* 0x000fe200078e0a1c */
[----:B------:R-:W-:-:S02]  /*b950*/  ISETP.GT.U32.AND P4, PT, R28, R204, PT ;  /* 0x000000cc1c00720c */ /* 0x000fc40003f84070 */
[C---:B------:R-:W-:Y:S02]  /*b960*/  ISETP.GT.U32.AND P1, PT, R28.reuse, R212, PT ;  /* 0x000000d41c00720c */ /* 0x040fe40003f24070 */
[C---:B------:R-:W-:Y:S02]  /*b970*/  ISETP.GT.U32.AND P2, PT, R28.reuse, R213, PT ;  /* 0x000000d51c00720c */ /* 0x040fe40003f44070 */
[----:B------:R-:W-:Y:S02]  /*b980*/  ISETP.GT.U32.AND P0, PT, R28, R45, PT ;  /* 0x0000002d1c00720c */ /* 0x000fe40003f04070 */
[----:B------:R-:W2:Y:S02]  /*b990*/  LDL R28, [R1+0x4560] ;  /* 0x00456000011c7983 */ /* 0x000ea40000100800 */
[----:B--2---:R-:W-:Y:S02]  /*b9a0*/  ISETP.GE.AND P3, PT, R28, RZ, PT ;  /* 0x000000ff1c00720c */ /* 0x004fe40003f66270 */
[----:B------:R-:W-:-:S04]  /*b9b0*/  IABS R28, c[0x0][0x17c] ;  /* 0x00005f00001c7a13 */ /* 0x000fc80000000000 */
[----:B------:R-:W-:Y:S02]  /*b9c0*/  @!P6 IADD3 R203, R203, -R28, RZ ;  /* 0x8000001ccbcbe210 */ /* 0x000fe40007ffe0ff */
[----:B------:R-:W2:Y:S05]  /*b9d0*/  LDL R28, [R1+0x4554] ;  /* 0x00455400011c7983 */ /* 0x000eaa0000100800 */
[----:B------:R-:W-:Y:S02]  /*b9e0*/  @!P3 IADD3 R17, -R17, RZ, RZ ;  /* 0x000000ff1111b210 */ /* 0x000fe40007ffe1ff */
[----:B--2---:R-:W-:Y:S02]  /*b9f0*/  ISETP.GE.AND P6, PT, R28, RZ, PT ;  /* 0x000000ff1c00720c */ /* 0x004fe40003fc6270 */
[----:B------:R-:W-:-:S04]  /*ba00*/  IABS R28, c[0x0][0x17c] ;  /* 0x00005f00001c7a13 */ /* 0x000fc80000000000 */
[----:B------:R-:W-:Y:S01]  /*ba10*/  @!P1 IADD3 R212, R212, -R28, RZ ;  /* 0x8000001cd4d49210 */ /* 0x000fe20007ffe0ff */
[--C-:B------:R-:W-:Y:S01]  /*ba20*/  @!P5 IMAD.IADD R207, R207, 0x1, -R28.reuse ;  /* 0x00000001cfcfd824 */ /* 0x100fe200078e0a1c */
[----:B---3--:R-:W-:Y:S01]  /*ba30*/  ISETP.GE.AND P5, PT, R63, RZ, PT ;  /* 0x000000ff3f00720c */ /* 0x008fe20003fa6270 */
[--C-:B------:R-:W-:Y:S01]  /*ba40*/  @!P4 IMAD.IADD R204, R204, 0x1, -R28.reuse ;  /* 0x00000001ccccc824 */ /* 0x100fe200078e0a1c */
[----:B------:R-:W-:Y:S01]  /*ba50*/  ISETP.GE.AND P4, PT, R65, RZ, PT ;  /* 0x000000ff4100720c */ /* 0x000fe20003f86270 */
[--C-:B------:R-:W-:Y:S01]  /*ba60*/  @!P2 IMAD.IADD R213, R213, 0x1, -R28.reuse ;  /* 0x00000001d5d5a824 */ /* 0x100fe200078e0a1c */
[----:B----4-:R-:W-:Y:S01]  /*ba70*/  ISETP.GE.AND P1, PT, R67, RZ, PT ;  /* 0x000000ff4300720c */ /* 0x010fe20003f26270 */
[----:B------:R-:W-:Y:S01]  /*ba80*/  @!P0 IMAD.IADD R45, R45, 0x1, -R28 ;  /* 0x000000012d2d8824 */ /* 0x000fe200078e0a1c */
[----:B------:R-:W-:Y:S01]  /*ba90*/  ISETP.GE.AND P2, PT, R64, RZ, PT ;  /* 0x000000ff4000720c */ /* 0x000fe20003f46270 */
[----:B------:R-:W-:Y:S01]  /*baa0*/  @!P6 IMAD.MOV R206, RZ, RZ, -R206 ;  /* 0x000000ffffcee224 */ /* 0x000fe200078e0ace */
[C---:B------:R-:W-:Y:S01]  /*bab0*/  ISETP.GT.U32.AND P3, PT, R28.reuse, R207, PT ;  /* 0x000000cf1c00720c */ /* 0x040fe20003f64070 */
[----:B------:R-:W2:Y:S01]  /*bac0*/  LDL R63, [R1+0x456c] ;  /* 0x00456c00013f7983 */ /* 0x000ea20000100800 */
[----:B------:R-:W-:-:S03]  /*bad0*/  ISETP.GT.U32.AND P0, PT, R28, R203, PT ;  /* 0x000000cb1c00720c */ /* 0x000fc60003f04070 */
[----:B------:R-:W-:Y:S01]  /*bae0*/  @!P5 IMAD.MOV R199, RZ, RZ, -R199 ;  /* 0x000000ffffc7d224 */ /* 0x000fe200078e0ac7 */
[----:B------:R-:W-:Y:S01]  /*baf0*/  ISETP.GT.U32.AND P5, PT, R28, R204, PT ;  /* 0x000000cc1c00720c */ /* 0x000fe20003fa4070 */
[----:B------:R-:W3:Y:S01]  /*bb00*/  LDL R64, [R1+0x458c] ;  /* 0x00458c0001407983 */ /* 0x000ee20000100800 */
[----:B------:R-:W-:Y:S01]  /*bb10*/  @!P4 IADD3 R42, -R42, RZ, RZ ;  /* 0x000000ff2a2ac210 */ /* 0x000fe20007ffe1ff */
[----:B------:R-:W-:Y:S01]  /*bb20*/  @!P1 IMAD.MOV R200, RZ, RZ, -R200 ;  /* 0x000000ffffc89224 */ /* 0x000fe200078e0ac8 */
[C---:B------:R-:W-:Y:S01]  /*bb30*/  ISETP.GT.U32.AND P4, PT, R28.reuse, R212, PT ;  /* 0x000000d41c00720c */ /* 0x040fe20003f84070 */
[----:B------:R-:W4:Y:S01]  /*bb40*/  LDL R65, [R1+0x4594] ;  /* 0x0045940001417983 */ /* 0x000f220000100800 */
[C---:B------:R-:W-:Y:S02]  /*bb50*/  ISETP.GT.U32.AND P1, PT, R28.reuse, R213, PT ;  /* 0x000000d51c00720c */ /* 0x040fe40003f24070 */
[C---:B------:R-:W-:Y:S01]  /*bb60*/  ISETP.GT.U32.AND P6, PT, R28.reuse, R45, PT ;  /* 0x0000002d1c00720c */ /* 0x040fe20003fc4070 */
[----:B------:R-:W-:Y:S01]  /*bb70*/  @!P2 IMAD.MOV R209, RZ, RZ, -R209 ;  /* 0x000000ffffd1a224 */ /* 0x000fe200078e0ad1 */
[----:B------:R-:W-:Y:S01]  /*bb80*/  ISETP.GT.U32.AND P2, PT, R28, R189, PT ;  /* 0x000000bd1c00720c */ /* 0x000fe20003f44070 */
[--C-:B------:R-:W-:Y:S01]  /*bb90*/  @!P3 IMAD.IADD R207, R207, 0x1, -R28.reuse ;  /* 0x00000001cfcfb824 */ /* 0x100fe200078e0a1c */
[----:B------:R-:W-:Y:S01]  /*bba0*/  @!P0 IADD3 R203, R203, -R28, RZ ;  /* 0x8000001ccbcb8210 */ /* 0x000fe20007ffe0ff */
[----:B------:R-:W-:Y:S01]  /*bbb0*/  @!P5 IMAD.IADD R204, R204, 0x1, -R28 ;  /* 0x00000001ccccd824 */ /* 0x000fe200078e0a1c */
[C---:B------:R-:W-:Y:S01]  /*bbc0*/  ISETP.GT.U32.AND P3, PT, R28.reuse, R208, PT ;  /* 0x000000d01c00720c */ /* 0x040fe20003f64070 */
[----:B------:R-:W2:Y:S01]  /*bbd0*/  LDL R67, [R1+0x4584] ;  /* 0x0045840001437983 */ /* 0x000ea20000100800 */
[----:B------:R-:W-:-:S02]  /*bbe0*/  ISETP.GT.U32.AND P5, PT, R28, R216, PT ;  /* 0x000000d81c00720c */ /* 0x000fc40003fa4070 */
[----:B------:R-:W-:Y:S01]  /*bbf0*/  @!P4 IADD3 R212, R212, -R28, RZ ;  /* 0x8000001cd4d4c210 */ /* 0x000fe20007ffe0ff */
[--C-:B------:R-:W-:Y:S01]  /*bc00*/  @!P1 IMAD.IADD R213, R213, 0x1, -R28.reuse ;  /* 0x00000001d5d59824 */ /* 0x100fe200078e0a1c */
[C---:B------:R-:W-:Y:S01]  /*bc10*/  ISETP.GT.U32.AND P4, PT, R28.reuse, R217, PT ;  /* 0x000000d91c00720c */ /* 0x040fe20003f84070 */
[----:B------:R-:W-:Y:S01]  /*bc20*/  @!P6 IMAD.IADD R45, R45, 0x1, -R28 ;  /* 0x000000012d2de824 */ /* 0x000fe200078e0a1c */
[----:B------:R-:W-:Y:S02]  /*bc30*/  ISETP.GT.U32.AND P1, PT, R28, R210, PT ;  /* 0x000000d21c00720c */ /* 0x000fe40003f24070 */
[----:B------:R-:W2:Y:S02]  /*bc40*/  LDL R28, [R1+0x4574] ;  /* 0x00457400011c7983 */ /* 0x000ea40000100800 */
[----:B--2---:R-:W-:Y:S02]  /*bc50*/  ISETP.GE.AND P6, PT, R28, RZ, PT ;  /* 0x000000ff1c00720c */ /* 0x004fe40003fc6270 */
[----:B------:R-:W-:-:S04]  /*bc60*/  IABS R28, c[0x0][0x17c] ;  /* 0x00005f00001c7a13 */ /* 0x000fc80000000000 */
[----:B------:R-:W-:Y:S01]  /*bc70*/  @!P2 IADD3 R189, R189, -R28, RZ ;  /* 0x8000001cbdbda210 */ /* 0x000fe20007ffe0ff */
[----:B------:R-:W-:Y:S01]  /*bc80*/  @!P3 IMAD.IADD R208, R208, 0x1, -R28 ;  /* 0x00000001d0d0b824 */ /* 0x000fe200078e0a1c */
[----:B------:R-:W-:Y:S02]  /*bc90*/  ISETP.GT.U32.AND P2, PT, R28, R211, PT ;  /* 0x000000d31c00720c */ /* 0x000fe40003f44070 */
[----:B------:R-:W2:Y:S01]  /*bca0*/  LDL R28, [R1+0x4588] ;  /* 0x00458800011c7983 */ /* 0x000ea20000100800 */
[----:B------:R-:W-:Y:S02]  /*bcb0*/  ISETP.GE.AND P0, PT, R63, RZ, PT ;  /* 0x000000ff3f00720c */ /* 0x000fe40003f06270 */
[----:B------:R-:W-:Y:S01]  /*bcc0*/  @!P6 IMAD.MOV R207, RZ, RZ, -R207 ;  /* 0x000000ffffcfe224 */ /* 0x000fe200078e0acf */
[----:B------:R-:W-:-:S10]  /*bcd0*/  IABS R63, R8 ;  /* 0x00000008003f7213 */ /* 0x000fd40000000000 */
[----:B------:R-:W-:Y:S01]  /*bce0*/  @!P0 IMAD.MOV R203, RZ, RZ, -R203 ;  /* 0x000000ffffcb8224 */ /* 0x000fe200078e0acb */
[----:B--2---:R-:W-:Y:S02]  /*bcf0*/  ISETP.GE.AND P3, PT, R28, RZ, PT ;  /* 0x000000ff1c00720c */ /* 0x004fe40003f66270 */
[----:B------:R-:W-:-:S04]  /*bd00*/  IABS R28, c[0x0][0x17c] ;  /* 0x00005f00001c7a13 */ /* 0x000fc80000000000 */
[-C--:B------:R-:W-:Y:S01]  /*bd10*/  @!P4 IADD3 R217, R217, -R28.reuse, RZ ;  /* 0x8000001cd9d9c210 */ /* 0x080fe20007ffe0ff */
[--C-:B------:R-:W-:Y:S01]  /*bd20*/  @!P5 IMAD.IADD R216, R216, 0x1, -R28.reuse ;  /* 0x00000001d8d8d824 */ /* 0x100fe200078e0a1c */
[----:B---3--:R-:W-:Y:S02]  /*bd30*/  ISETP.GE.AND P5, PT, R64, RZ, PT ;  /* 0x000000ff4000720c */ /* 0x008fe40003fa6270 */
[----:B----4-:R-:W-:Y:S01]  /*bd40*/  ISETP.GE.AND P4, PT, R65, RZ, PT ;  /* 0x000000ff4100720c */ /* 0x010fe20003f86270 */
[----:B------:R-:W-:Y:S01]  /*bd50*/  @!P1 IMAD.IADD R210, R210, 0x1, -R28 ;  /* 0x00000001d2d29824 */ /* 0x000fe200078e0a1c */
[----:B------:R-:W-:Y:S02]  /*bd60*/  @!P2 IADD3 R211, R211, -R28, RZ ;  /* 0x8000001cd3d3a210 */ /* 0x000fe40007ffe0ff */
[----:B------:R-:W-:Y:S02]  /*bd70*/  @!P3 IADD3 R204, -R204, RZ, RZ ;  /* 0x000000ffccccb210 */ /* 0x000fe40007ffe1ff */
[C---:B------:R-:W-:Y:S01]  /*bd80*/  ISETP.GT.U32.AND P0, PT, R28.reuse, R189, PT ;  /* 0x000000bd1c00720c */ /* 0x040fe20003f04070 */
[----:B------:R-:W-:Y:S01]  /*bd90*/  IMAD.HI.U32 R64, R237, R63, RZ ;  /* 0x0000003fed407227 */ /* 0x000fe200078e00ff */
[----:B------:R-:W-:Y:S01]  /*bda0*/  ISETP.GE.AND P1, PT, R67, RZ, PT ;  /* 0x000000ff4300720c */ /* 0x000fe20003f26270 */
[----:B------:R-:W2:Y:S01]  /*bdb0*/  LDL R65, [R1+0x45ac] ;  /* 0x0045ac0001417983 */ /* 0x000ea20000100800 */
[C---:B------:R-:W-:Y:S01]  /*bdc0*/  ISETP.GT.U32.AND P2, PT, R28.reuse, R208, PT ;  /* 0x000000d01c00720c */ /* 0x040fe20003f44070 */
[----:B------:R-:W-:Y:S01]  /*bdd0*/  @!P5 IMAD.MOV R212, RZ, RZ, -R212 ;  /* 0x000000ffffd4d224 */ /* 0x000fe200078e0ad4 */
[C---:B------:R-:W-:Y:S01]  /*bde0*/  ISETP.GT.U32.AND P3, PT, R28.reuse, R216, PT ;  /* 0x000000d81c00720c */ /* 0x040fe20003f64070 */
[----:B------:R-:W-:Y:S01]  /*bdf0*/  @!P4 IMAD.MOV R213, RZ, RZ, -R213 ;  /* 0x000000ffffd5c224 */ /* 0x000fe200078e0ad5 */
[----:B------:R-:W-:-:S02]  /*be00*/  ISETP.GT.U32.AND P5, PT, R28, R217, PT ;  /* 0x000000d91c00720c */ /* 0x000fc40003fa4070 */
[C---:B------:R-:W-:Y:S01]  /*be10*/  ISETP.GT.U32.AND P6, PT, R28.reuse, R210, PT ;  /* 0x000000d21c00720c */ /* 0x040fe20003fc4070 */
[----:B------:R-:W-:Y:S01]  /*be20*/  IMAD.MOV R64, RZ, RZ, -R64 ;  /* 0x000000ffff407224 */ /* 0x000fe200078e0a40 */
[C---:B------:R-:W-:Y:S01]  /*be30*/  ISETP.GT.U32.AND P4, PT, R28.reuse, R211, PT ;  /* 0x000000d31c00720c */ /* 0x040fe20003f84070 */
[--C-:B------:R-:W-:Y:S01]  /*be40*/  @!P0 IMAD.IADD R189, R189, 0x1, -R28.reuse ;  /* 0x00000001bdbd8824 */ /* 0x100fe200078e0a1c */
[C---:B------:R-:W-:Y:S01]  /*be50*/  ISETP.GT.U32.AND P0, PT, R28.reuse, R51, PT ;  /* 0x000000331c00720c */ /* 0x040fe20003f04070 */
[----:B------:R-:W-:Y:S01]  /*be60*/  IMAD R63, R28, R64, R63 ;  /* 0x000000401c3f7224 */ /* 0x000fe200078e023f */
[----:B------:R-:W-:Y:S01]  /*be70*/  @!P1 IADD3 R45, -R45, RZ, RZ ;  /* 0x000000ff2d2d9210 */ /* 0x000fe20007ffe1ff */
[--C-:B------:R-:W-:Y:S01]  /*be80*/  @!P2 IMAD.IADD R208, R208, 0x1, -R28.reuse ;  /* 0x00000001d0d0a824 */ /* 0x100fe200078e0a1c */
[----:B------:R-:W-:Y:S01]  /*be90*/  ISETP.GT.U32.AND P1, PT, R28, R18, PT ;  /* 0x000000121c00720c */ /* 0x000fe20003f24070 */
[----:B------:R-:W3:Y:S01]  /*bea0*/  LDL R64, [R1+0x45b0] ;  /* 0x0045b00001407983 */ /* 0x000ee20000100800 */
[----:B------:R-:W-:Y:S01]  /*beb0*/  @!P3 IADD3 R216, R216, -R28, RZ ;  /* 0x8000001cd8d8b210 */ /* 0x000fe20007ffe0ff */
[--C-:B------:R-:W-:Y:S01]  /*bec0*/  @!P5 IMAD.IADD R217, R217, 0x1, -R28.reuse ;  /* 0x00000001d9d9d824 */ /* 0x100fe200078e0a1c */
[----:B------:R-:W-:Y:S01]  /*bed0*/  ISETP.GT.U32.AND P2, PT, R28, R220, PT ;  /* 0x000000dc1c00720c */ /* 0x000fe20003f44070 */
[----:B------:R-:W-:Y:S01]  /*bee0*/  @!P6 IMAD.IADD R210, R210, 0x1, -R28 ;  /* 0x00000001d2d2e824 */ /* 0x000fe200078e0a1c */
[C---:B------:R-:W-:Y:S01]  /*bef0*/  ISETP.GT.U32.AND P3, PT, R28.reuse, R214, PT ;  /* 0x000000d61c00720c */ /* 0x040fe20003f64070 */
[----:B------:R-:W4:Y:S01]  /*bf00*/  LDL R67, [R1+0x45b8] ;  /* 0x0045b80001437983 */ /* 0x000f220000100800 */
[----:B------:R-:W-:-:S02]  /*bf10*/  ISETP.GT.U32.AND P5, PT, R28, R215, PT ;  /* 0x000000d71c00720c */ /* 0x000fc40003fa4070 */
[----:B------:R-:W-:Y:S02]  /*bf20*/  ISETP.GT.U32.AND P6, PT, R28, R223, PT ;  /* 0x000000df1c00720c */ /* 0x000fe40003fc4070 */
[----:B------:R-:W-:Y:S02]  /*bf30*/  @!P4 IADD3 R211, R211, -R28, RZ ;  /* 0x8000001cd3d3c210 */ /* 0x000fe40007ffe0ff */
[----:B------:R-:W2:Y:S02]  /*bf40*/  LDL R28, [R1+0x4598] ;  /* 0x00459800011c7983 */ /* 0x000ea40000100800 */
[----:B--2---:R-:W-:Y:S02]  /*bf50*/  ISETP.GE.AND P4, PT, R28, RZ, PT ;  /* 0x000000ff1c00720c */ /* 0x004fe40003f86270 */
[----:B------:R-:W-:-:S05]  /*bf60*/  IABS R28, c[0x0][0x17c] ;  /* 0x00005f00001c7a13 */ /* 0x000fca0000000000 */
[----:B------:R-:W-:Y:S02]  /*bf70*/  @!P1 IMAD.IADD R18, R18, 0x1, -R28 ;  /* 0x0000000112129824 */ /* 0x000fe400078e0a1c */
[----:B------:R-:W2:Y:S02]  /*bf80*/  LDL R28, [R1+0x459c] ;  /* 0x00459c00011c7983 */ /* 0x000ea40000100800 */
[----:B--2---:R-:W-:Y:S02]  /*bf90*/  ISETP.GE.AND P1, PT, R28, RZ, PT ;  /* 0x000000ff1c00720c */ /* 0x004fe40003f26270 */
[----:B------:R-:W-:-:S05]  /*bfa0*/  IABS R28, c[0x0][0x17c] ;  /* 0x00005f00001c7a13 */ /* 0x000fca0000000000 */
[----:B------:R-:W-:Y:S02]  /*bfb0*/  @!P0 IMAD.IADD R51, R51, 0x1, -R28 ;  /* 0x0000000133338824 */ /* 0x000fe400078e0a1c */
[----:B------:R-:W2:Y:S01]  /*bfc0*/  LDL R28, [R1+0x45a4] ;  /* 0x0045a400011c7983 */ /* 0x000ea20000100800 */
[----:B------:R-:W-:-:S03]  /*bfd0*/  @!P4 IMAD.MOV R189, RZ, RZ, -R189 ;  /* 0x000000ffffbdc224 */ /* 0x000fc600078e0abd */
[----:B------:R-:W-:Y:S01]  /*bfe0*/  @!P1 IMAD.MOV R208, RZ, RZ, -R208 ;  /* 0x000000ffffd09224 */ /* 0x000fe200078e0ad0 */
[----:B--2---:R-:W-:Y:S02]  /*bff0*/  ISETP.GE.AND P0, PT, R28, RZ, PT ;  /* 0x000000ff1c00720c */ /* 0x004fe40003f06270 */
[----:B------:R-:W-:-:S04]  /*c000*/  IABS R28, c[0x0][0x17c] ;  /* 0x00005f00001c7a13 */ /* 0x000fc80000000000 */
[-C--:B------:R-:W-:Y:S01]  /*c010*/  @!P2 IADD3 R220, R220, -R28.reuse, RZ ;  /* 0x8000001cdcdca210 */ /* 0x080fe20007ffe0ff */
[--C-:B------:R-:W-:Y:S01]  /*c020*/  @!P3 IMAD.IADD R214, R214, 0x1, -R28.reuse ;  /* 0x00000001d6d6b824 */ /* 0x100fe200078e0a1c */
[----:B---3--:R-:W-:Y:S02]  /*c030*/  ISETP.GE.AND P2, PT, R64, RZ, PT ;  /* 0x000000ff4000720c */ /* 0x008fe40003f46270 */
[----:B------:R-:W-:Y:S01]  /*c040*/  ISETP.GE.AND P3, PT, R65, RZ, PT ;  /* 0x000000ff4100720c */ /* 0x000fe20003f66270 */
[----:B------:R-:W-:Y:S01]  /*c050*/  @!P5 IMAD.IADD R215, R215, 0x1, -R28 ;  /* 0x00000001d7d7d824 */ /* 0x000fe200078e0a1c */
[----:B------:R-:W-:Y:S01]  /*c060*/  @!P6 IADD3 R223, R223, -R28, RZ ;  /* 0x8000001cdfdfe210 */ /* 0x000fe20007ffe0ff */
[----:B------:R-:W2:Y:S01]  /*c070*/  LDL R65, [R1+0x45d8] ;  /* 0x0045d80001417983 */ /* 0x000ea20000100800 */
[----:B------:R-:W-:Y:S02]  /*c080*/  @!P0 IADD3 R216, -R216, RZ, RZ ;  /* 0x000000ffd8d88210 */ /* 0x000fe40007ffe1ff */
[----:B----4-:R-:W-:-:S02]  /*c090*/  ISETP.GE.AND P5, PT, R67, RZ, PT ;  /* 0x000000ff4300720c */ /* 0x010fc40003fa6270 */
[C---:B------:R-:W-:Y:S01]  /*c0a0*/  ISETP.GT.U32.AND P4, PT, R28.reuse, R18, PT ;  /* 0x000000121c00720c */ /* 0x040fe20003f84070 */
[----:B------:R-:W3:Y:S01]  /*c0b0*/  LDL R67, [R1+0x45dc] ;  /* 0x0045dc0001437983 */ /* 0x000ee20000100800 */
[C---:B------:R-:W-:Y:S01]  /*c0c0*/  ISETP.GT.U32.AND P1, PT, R28.reuse, R51, PT ;  /* 0x000000331c00720c */ /* 0x040fe20003f24070 */
[----:B------:R-:W-:Y:S01]  /*c0d0*/  @!P2 IMAD.MOV R217, RZ, RZ, -R217 ;  /* 0x000000ffffd9a224 */ /* 0x000fe200078e0ad9 */
[C---:B------:R-:W-:Y:S01]  /*c0e0*/  ISETP.GT.U32.AND P0, PT, R28.reuse, R220, PT ;  /* 0x000000dc1c00720c */ /* 0x040fe20003f04070 */
[----:B------:R-:W-:Y:S01]  /*c0f0*/  @!P3 IMAD.MOV R210, RZ, RZ, -R210 ;  /* 0x000000ffffd2b224 */ /* 0x000fe200078e0ad2 */
[C---:B------:R-:W-:Y:S02]  /*c100*/  ISETP.GT.U32.AND P2, PT, R28.reuse, R214, PT ;  /* 0x000000d61c00720c */ /* 0x040fe40003f44070 */
[C---:B------:R-:W-:Y:S02]  /*c110*/  ISETP.GT.U32.AND P3, PT, R28.reuse, R215, PT ;  /* 0x000000d71c00720c */ /* 0x040fe40003f64070 */
[----:B------:R-:W-:-:S02]  /*c120*/  ISETP.GT.U32.AND P6, PT, R28, R223, PT ;  /* 0x000000df1c00720c */ /* 0x000fc40003fc4070 */
[----:B------:R-:W-:Y:S01]  /*c130*/  IADD3 R64, R242, 0xfd, RZ ;  /* 0x000000fdf2407810 */ /* 0x000fe20007ffe0ff */
[--C-:B------:R-:W-:Y:S01]  /*c140*/  @!P4 IMAD.IADD R18, R18, 0x1, -R28.reuse ;  /* 0x000000011212c824 */ /* 0x100fe200078e0a1c */
[----:B------:R-:W-:Y:S01]  /*c150*/  @!P5 IADD3 R211, -R211, RZ, RZ ;  /* 0x000000ffd3d3d210 */ /* 0x000fe20007ffe1ff */
[--C-:B------:R-:W-:Y:S01]  /*c160*/  @!P1 IMAD.IADD R51, R51, 0x1, -R28.reuse ;  /* 0x0000000133339824 */ /* 0x100fe200078e0a1c */
[----:B------:R-:W-:Y:S01]  /*c170*/  ISETP.GT.U32.AND P5, PT, R28, R218, PT ;  /* 0x000000da1c00720c */ /* 0x000fe20003fa4070 */
[----:B------:R1:W-:Y:S01]  /*c180*/  STL [R1+0x441c], R64 ;  /* 0x00441c4001007387 */ /* 0x0003e20000100800 */
[----:B------:R-:W-:Y:S01]  /*c190*/  @!P0 IADD3 R220, R220, -R28, RZ ;  /* 0x8000001cdcdc8210 */ /* 0x000fe20007ffe0ff */
[--C-:B------:R-:W-:Y:S01]  /*c1a0*/  @!P2 IMAD.IADD R214, R214, 0x1, -R28.reuse ;  /* 0x00000001d6d6a824 */ /* 0x100fe200078e0a1c */
[C---:B------:R-:W-:Y:S01]  /*c1b0*/  ISETP.GT.U32.AND P4, PT, R28.reuse, R221, PT ;  /* 0x000000dd1c00720c */ /* 0x040fe20003f84070 */
[----:B------:R-:W-:Y:S01]  /*c1c0*/  @!P3 IMAD.IADD R215, R215, 0x1, -R28 ;  /* 0x00000001d7d7b824 */ /* 0x000fe200078e0a1c */
[----:B------:R-:W-:-:S02]  /*c1d0*/  ISETP.GT.U32.AND P1, PT, R28, R219, PT ;  /* 0x000000db1c00720c */ /* 0x000fc40003f24070 */
[C---:B------:R-:W-:Y:S02]  /*c1e0*/  ISETP.GT.U32.AND P0, PT, R28.reuse, R52, PT ;  /* 0x000000341c00720c */ /* 0x040fe40003f04070 */
[C---:B------:R-:W-:Y:S02]  /*c1f0*/  ISETP.GT.U32.AND P2, PT, R28.reuse, R227, PT ;  /* 0x000000e31c00720c */ /* 0x040fe40003f44070 */
[----:B------:R-:W-:Y:S02]  /*c200*/  ISETP.GT.U32.AND P3, PT, R28, R228, PT ;  /* 0x000000e41c00720c */ /* 0x000fe40003f64070 */
[----:B------:R-:W-:Y:S02]  /*c210*/  @!P6 IADD3 R223, R223, -R28, RZ ;  /* 0x8000001cdfdfe210 */ /* 0x000fe40007ffe0ff */
[----:B------:R-:W4:Y:S02]  /*c220*/  LDL R28, [R1+0x45c0] ;  /* 0x0045c000011c7983 */ /* 0x000f240000100800 */
[----:B----4-:R-:W-:-:S02]  /*c230*/  ISETP.GE.AND P6, PT, R28, RZ, PT ;  /* 0x000000ff1c00720c */ /* 0x010fc40003fc6270 */
[----:B------:R-:W-:-:S05]  /*c240*/  IABS R28, c[0x0][0x17c] ;  /* 0x00005f00001c7a13 */ /* 0x000fca0000000000 */
[----:B------:R-:W-:Y:S02]  /*c250*/  @!P5 IMAD.IADD R218, R218, 0x1, -R28 ;  /* 0x00000001dadad824 */ /* 0x000fe400078e0a1c */
[----:B------:R-:W4:Y:S02]  /*c260*/  LDL R28, [R1+0x45c8] ;  /* 0x0045c800011c7983 */ /* 0x000f240000100800 */
[----:B----4-:R-:W-:Y:S02]  /*c270*/  ISETP.GE.AND P5, PT, R28, RZ, PT ;  /* 0x000000ff1c00720c */ /* 0x010fe40003fa6270 */
[----:B------:R-:W-:-:S05]  /*c280*/  IABS R28, c[0x0][0x17c] ;  /* 0x00005f00001c7a13 */ /* 0x000fca0000000000 */
[----:B------:R-:W-:Y:S02]  /*c290*/  @!P4 IMAD.IADD R221, R221, 0x1, -R28 ;  /* 0x00000001ddddc824 */ /* 0x000fe400078e0a1c */
[----:B------:R-:W4:Y:S02]  /*c2a0*/  LDL R28, [R1+0x45e4] ;  /* 0x0045e400011c7983 */ /* 0x000f240000100800 */
[----:B----4-:R-:W-:Y:S02]  /*c2b0*/  ISETP.GE.AND P4, PT, R28, RZ, PT ;  /* 0x000000ff1c00720c */ /* 0x010fe40003f86270 */
[----:B------:R-:W-:-:S04]  /*c2c0*/  IABS R28, c[0x0][0x17c] ;  /* 0x00005f00001c7a13 */ /* 0x000fc80000000000 */
[----:B------:R-:W-:Y:S02]  /*c2d0*/  @!P1 IADD3 R219, R219, -R28, RZ ;  /* 0x8000001cdbdb9210 */ /* 0x000fe40007ffe0ff */
[----:B------:R-:W4:Y:S01]  /*c2e0*/  LDL R28, [R1+0x45cc] ;  /* 0x0045cc00011c7983 */ /* 0x000f220000100800 */
[----:B------:R-:W-:Y:S02]  /*c2f0*/  @!P6 IMAD.MOV R18, RZ, RZ, -R18 ;  /* 0x000000ffff12e224 */ /* 0x000fe400078e0a12 */
[----:B------:R-:W-:Y:S02]  /*c300*/  @!P5 IMAD.MOV R51, RZ, RZ, -R51 ;  /* 0x000000ffff33d224 */ /* 0x000fe400078e0a33 */
[----:B------:R-:W-:Y:S02]  /*c310*/  @!P4 IADD3 R220, -R220, RZ, RZ ;  /* 0x000000ffdcdcc210 */ /* 0x000fe40007ffe1ff */
[----:B----4-:R-:W-:Y:S02]  /*c320*/  ISETP.GE.AND P1, PT, R28, RZ, PT ;  /* 0x000000ff1c00720c */ /* 0x010fe40003f26270 */
[----:B------:R-:W-:-:S04]  /*c330*/  IABS R28, c[0x0][0x17c] ;  /* 0x00005f00001c7a13 */ /* 0x000fc80000000000 */
[----:B------:R-:W-:Y:S01]  /*c340*/  @!P3 IADD3 R228, R228, -R28, RZ ;  /* 0x8000001ce4e4b210 */ /* 0x000fe20007ffe0ff */
[--C-:B------:R-:W-:Y:S01]  /*c350*/  @!P0 IMAD.IADD R52, R52, 0x1, -R28.reuse ;  /* 0x0000000134348824 */ /* 0x100fe200078e0a1c */
[----:B--2---:R-:W-:Y:S01]  /*c360*/  ISETP.GE.AND P0, PT, R65, RZ, PT ;  /* 0x000000ff4100720c */ /* 0x004fe20003f06270 */
[----:B------:R-:W-:Y:S01]  /*c370*/  @!P2 IMAD.IADD R227, R227, 0x1, -R28 ;  /* 0x00000001e3e3a824 */ /* 0x000fe200078e0a1c */
[----:B---3--:R-:W-:Y:S01]  /*c380*/  ISETP.GE.AND P2, PT, R67, RZ, PT ;  /* 0x000000ff4300720c */ /* 0x008fe20003f46270 */
[----:B------:R-:W2:Y:S01]  /*c390*/  LDL R65, [R1+0x4614] ;  /* 0x0046140001417983 */ /* 0x000ea20000100800 */
[C---:B------:R-:W-:Y:S01]  /*c3a0*/  ISETP.GT.U32.AND P3, PT, R28.reuse, R218, PT ;  /* 0x000000da1c00720c */ /* 0x040fe20003f64070 */
[----:B------:R-:W-:Y:S01]  /*c3b0*/  @!P1 IMAD.MOV R214, RZ, RZ, -R214 ;  /* 0x000000ffffd69224 */ /* 0x000fe200078e0ad6 */
[C---:B------:R-:W-:Y:S01]  /*c3c0*/  ISETP.GT.U32.AND P5, PT, R28.reuse, R221, PT ;  /* 0x000000dd1c00720c */ /* 0x040fe20003fa4070 */
[----:B------:R-:W3:Y:S01]  /*c3d0*/  LDL R67, [R1+0x45f4] ;  /* 0x0045f40001437983 */ /* 0x000ee20000100800 */
[----:B------:R-:W-:-:S02]  /*c3e0*/  ISETP.GT.U32.AND P4, PT, R28, R219, PT ;  /* 0x000000db1c00720c */ /* 0x000fc40003f84070 */
[C---:B------:R-:W-:Y:S02]  /*c3f0*/  ISETP.GT.U32.AND P1, PT, R28.reuse, R52, PT ;  /* 0x000000341c00720c */ /* 0x040fe40003f24070 */
[C---:B------:R-:W-:Y:S01]  /*c400*/  ISETP.GT.U32.AND P6, PT, R28.reuse, R227, PT ;  /* 0x000000e31c00720c */ /* 0x040fe20003fc4070 */
[----:B------:R-:W-:Y:S01]  /*c410*/  @!P0 IMAD.MOV R215, RZ, RZ, -R215 ;  /* 0x000000ffffd78224 */ /* 0x000fe200078e0ad7 */
[----:B------:R-:W-:Y:S02]  /*c420*/  ISETP.GT.U32.AND P0, PT, R28, R228, PT ;  /* 0x000000e41c00720c */ /* 0x000fe40003f04070 */
[----:B------:R-:W-:Y:S01]  /*c430*/  @!P2 IADD3 R223, -R223, RZ, RZ ;  /* 0x000000ffdfdfa210 */ /* 0x000fe20007ffe1ff */
[----:B------:R-:W-:Y:S01]  /*c440*/  @!P3 IMAD.IADD R218, R218, 0x1, -R28 ;  /* 0x00000001dadab824 */ /* 0x000fe200078e0a1c */
[----:B------:R-:W-:Y:S02]  /*c450*/  ISETP.GT.U32.AND P2, PT, R28, R24, PT ;  /* 0x000000181c00720c */ /* 0x000fe40003f44070 */
[----:B------:R-:W4:Y:S02]  /*c460*/  LDL R28, [R1+0x45f8] ;  /* 0x0045f800011c7983 */ /* 0x000f240000100800 */
[----:B----4-:R-:W-:-:S02]  /*c470*/  ISETP.GE.AND P3, PT, R28, RZ, PT ;  /* 0x000000ff1c00720c */ /* 0x010fc40003f66270 */
[----:B------:R-:W-:-:S04]  /*c480*/  IABS R28, c[0x0][0x17c] ;  /* 0x00005f00001c7a13 */ /* 0x000fc80000000000 */
[----:B------:R-:W-:Y:S01]  /*c490*/  @!P4 IADD3 R219, R219, -R28, RZ ;  /* 0x8000001cdbdbc210 */ /* 0x000fe20007ffe0ff */
[--C-:B------:R-:W-:Y:S01]  /*c4a0*/  @!P5 IMAD.IADD R221, R221, 0x1, -R28.reuse ;  /* 0x00000001ddddd824 */ /* 0x100fe200078e0a1c */
[----:B------:R-:W-:Y:S01]  /*c4b0*/  ISETP.GT.U32.AND P5, PT, R28, R222, PT ;  /* 0x000000de1c00720c */ /* 0x000fe20003fa4070 */
[--C-:B------:R-:W-:Y:S01]  /*c4c0*/  @!P1 IMAD.IADD R52, R52, 0x1, -R28.reuse ;  /* 0x0000000134349824 */ /* 0x100fe200078e0a1c */
[C---:B------:R-:W-:Y:S01]  /*c4d0*/  ISETP.GT.U32.AND P4, PT, R28.reuse, R231, PT ;  /* 0x000000e71c00720c */ /* 0x040fe20003f84070 */
[----:B------:R-:W-:Y:S01]  /*c4e0*/  @!P6 IMAD.IADD R227, R227, 0x1, -R28 ;  /* 0x00000001e3e3e824 */ /* 0x000fe200078e0a1c */
[C---:B------:R-:W-:Y:S02]  /*c4f0*/  ISETP.GT.U32.AND P1, PT, R28.reuse, R232, PT ;  /* 0x000000e81c00720c */ /* 0x040fe40003f24070 */
[----:B------:R-:W-:Y:S02]  /*c500*/  ISETP.GT.U32.AND P6, PT, R28, R225, PT ;  /* 0x000000e11c00720c */ /* 0x000fe40003fc4070 */
[----:B------:R-:W-:-:S02]  /*c510*/  @!P0 IADD3 R228, R228, -R28, RZ ;  /* 0x8000001ce4e48210 */ /* 0x000fc40007ffe0ff */
[----:B------:R-:W4:Y:S02]  /*c520*/  LDL R28, [R1+0x45fc] ;  /* 0x0045fc00011c7983 */ /* 0x000f240000100800 */
[----:B----4-:R-:W-:Y:S02]  /*c530*/  ISETP.GE.AND P0, PT, R28, RZ, PT ;  /* 0x000000ff1c00720c */ /* 0x010fe40003f06270 */
[----:B------:R-:W-:-:S05]  /*c540*/  IABS R28, c[0x0][0x17c] ;  /* 0x00005f00001c7a13 */ /* 0x000fca0000000000 */
[--C-:B------:R-:W-:Y:S01]  /*c550*/  @!P2 IMAD.IADD R24, R24, 0x1, -R28.reuse ;  /* 0x000000011818a824 */ /* 0x100fe200078e0a1c */
[----:B------:R-:W-:Y:S01]  /*c560*/  ISETP.GT.U32.AND P2, PT, R28, R46, PT ;  /* 0x0000002e1c00720c */ /* 0x000fe20003f44070 */
[----:B------:R-:W-:Y:S02]  /*c570*/  @!P5 IMAD.IADD R222, R222, 0x1, -R28 ;  /* 0x00000001deded824 */ /* 0x000fe400078e0a1c */
[----:B------:R-:W4:Y:S02]  /*c580*/  LDL R28, [R1+0x45ec] ;  /* 0x0045ec00011c7983 */ /* 0x000f240000100800 */
[----:B----4-:R-:W-:Y:S02]  /*c590*/  ISETP.GE.AND P5, PT, R28, RZ, PT ;  /* 0x000000ff1c00720c */ /* 0x010fe40003fa6270 */
[----:B------:R-:W-:-:S04]  /*c5a0*/  IABS R28, c[0x0][0x17c] ;  /* 0x00005f00001c7a13 */ /* 0x000fc80000000000 */
[----:B------:R-:W-:Y:S01]  /*c5b0*/  @!P4 IADD3 R231, R231, -R28, RZ ;  /* 0x8000001ce7e7c210 */ /* 0x000fe20007ffe0ff */
[----:B------:R-:W-:Y:S02]  /*c5c0*/  @!P1 IMAD.IADD R232, R232, 0x1, -R28 ;  /* 0x00000001e8e89824 */ /* 0x000fe400078e0a1c */
[----:B------:R-:W4:Y:S01]  /*c5d0*/  LDL R28, [R1+0x4608] ;  /* 0x00460800011c7983 */ /* 0x000f220000100800 */
[----:B---3--:R-:W-:Y:S01]  /*c5e0*/  ISETP.GE.AND P4, PT, R67, RZ, PT ;  /* 0x000000ff4300720c */ /* 0x008fe20003f86270 */
[----:B------:R-:W-:Y:S01]  /*c5f0*/  @!P3 IMAD.MOV R218, RZ, RZ, -R218 ;  /* 0x000000ffffdab224 */ /* 0x000fe200078e0ada */
[----:B-1----:R-:W-:Y:S01]  /*c600*/  IABS R64, R64 ;  /* 0x0000004000407213 */ /* 0x002fe20000000000 */
[----:B------:R-:W-:Y:S01]  /*c610*/  @!P5 IMAD.MOV R219, RZ, RZ, -R219 ;  /* 0x000000ffffdbd224 */ /* 0x000fe200078e0adb */
[----:B------:R-:W-:-:S03]  /*c620*/  @!P0 IADD3 R221, -R221, RZ, RZ ;  /* 0x000000ffdddd8210 */ /* 0x000fc60007ffe1ff */
[----:B------:R-:W-:-:S06]  /*c630*/  IMAD.HI.U32 R67, R237, R64, RZ ;  /* 0x00000040ed437227 */ /* 0x000fcc00078e00ff */
[----:B------:R-:W-:Y:S01]  /*c640*/  @!P4 IMAD.MOV R52, RZ, RZ, -R52 ;  /* 0x000000ffff34c224 */ /* 0x000fe200078e0a34 */
[----:B------:R-:W-:Y:S02]  /*c650*/  IADD3 R67, -R67, RZ, RZ ;  /* 0x000000ff43437210 */ /* 0x000fe40007ffe1ff */
[----:B----4-:R-:W-:Y:S02]  /*c660*/  ISETP.GE.AND P1, PT, R28, RZ, PT ;  /* 0x000000ff1c00720c */ /* 0x010fe40003f26270 */
[----:B------:R-:W-:-:S05]  /*c670*/  IABS R28, c[0x0][0x17c] ;  /* 0x00005f00001c7a13 */ /* 0x000fca0000000000 */
[--C-:B------:R-:W-:Y:S02]  /*c680*/  @!P6 IMAD.IADD R225, R225, 0x1, -R28.reuse ;  /* 0x00000001e1e1e824 */ /* 0x100fe400078e0a1c */
[----:B------:R-:W-:Y:S01]  /*c690*/  @!P2 IMAD.IADD R46, R46, 0x1, -R28 ;  /* 0x000000012e2ea824 */ /* 0x000fe200078e0a1c */
[----:B--2---:R-:W-:Y:S02]  /*c6a0*/  ISETP.GE.AND P6, PT, R65, RZ, PT ;  /* 0x000000ff4100720c */ /* 0x004fe40003fc6270 */
[C---:B------:R-:W-:Y:S02]  /*c6b0*/  ISETP.GT.U32.AND P2, PT, R28.reuse, R24, PT ;  /* 0x000000181c00720c */ /* 0x040fe40003f44070 */
[----:B------:R-:W-:Y:S01]  /*c6c0*/  @!P1 IADD3 R227, -R227, RZ, RZ ;  /* 0x000000ffe3e39210 */ /* 0x000fe20007ffe1ff */
[C---:B------:R-:W-:Y:S01]  /*c6d0*/  IMAD R64, R28.reuse, R67, R64 ;  /* 0x000000431c407224 */ /* 0x040fe200078e0240 */
[C---:B------:R-:W-:Y:S01]  /*c6e0*/  ISETP.GT.U32.AND P0, PT, R28.reuse, R222, PT ;  /* 0x000000de1c00720c */ /* 0x040fe20003f04070 */
[----:B------:R-:W2:Y:S01]  /*c6f0*/  LDL R65, [R1+0x4634] ;  /* 0x0046340001417983 */ /* 0x000ea20000100800 */
[----:B------:R-:W-:-:S02]  /*c700*/  ISETP.GT.U32.AND P3, PT, R28, R231, PT ;  /* 0x000000e71c00720c */ /* 0x000fc40003f64070 */
[C---:B------:R-:W-:Y:S01]  /*c710*/  ISETP.GT.U32.AND P4, PT, R28.reuse, R232, PT ;  /* 0x000000e81c00720c */ /* 0x040fe20003f84070 */
[----:B------:R-:W3:Y:S01]  /*c720*/  LDL R67, [R1+0x462c] ;  /* 0x00462c0001437983 */ /* 0x000ee20000100800 */
[C---:B------:R-:W-:Y:S02]  /*c730*/  ISETP.GT.U32.AND P1, PT, R28.reuse, R225, PT ;  /* 0x000000e11c00720c */ /* 0x040fe40003f24070 */
[C---:B------:R-:W-:Y:S01]  /*c740*/  ISETP.GT.U32.AND P5, PT, R28.reuse, R46, PT ;  /* 0x0000002e1c00720c */ /* 0x040fe20003fa4070 */
[----:B------:R-:W-:Y:S01]  /*c750*/  @!P6 IMAD.MOV R228, RZ, RZ, -R228 ;  /* 0x000000ffffe4e224 */ /* 0x000fe200078e0ae4 */
[----:B------:R-:W-:Y:S01]  /*c760*/  ISETP.GT.U32.AND P6, PT, R28, R19, PT ;  /* 0x000000131c00720c */ /* 0x000fe20003fc4070 */
[--C-:B------:R-:W-:Y:S01]  /*c770*/  @!P2 IMAD.IADD R24, R24, 0x1, -R28.reuse ;  /* 0x000000011818a824 */ /* 0x100fe200078e0a1c */
[----:B------:R-:W-:Y:S02]  /*c780*/  ISETP.GT.U32.AND P2, PT, R28, R235, PT ;  /* 0x000000eb1c00720c */ /* 0x000fe40003f44070 */
[----:B------:R-:W-:Y:S01]  /*c790*/  @!P0 IADD3 R222, R222, -R28, RZ ;  /* 0x8000001cdede8210 */ /* 0x000fe20007ffe0ff */
[--C-:B------:R-:W-:Y:S01]  /*c7a0*/  @!P3 IMAD.IADD R231, R231, 0x1, -R28.reuse ;  /* 0x00000001e7e7b824 */ /* 0x100fe200078e0a1c */
[----:B------:R-:W-:Y:S01]  /*c7b0*/  ISETP.GT.U32.AND P0, PT, R28, R236, PT ;  /* 0x000000ec1c00720c */ /* 0x000fe20003f04070 */
[----:B------:R-:W-:Y:S01]  /*c7c0*/  @!P4 IMAD.IADD R232, R232, 0x1, -R28 ;  /* 0x00000001e8e8c824 */ /* 0x000fe200078e0a1c */
[----:B------:R-:W-:-:S02]  /*c7d0*/  ISETP.GT.U32.AND P3, PT, R28, R229, PT ;  /* 0x000000e51c00720c */ /* 0x000fc40003f64070 */
[----:B------:R-:W-:Y:S01]  /*c7e0*/  @!P1 IADD3 R225, R225, -R28, RZ ;  /* 0x8000001ce1e19210 */ /* 0x000fe20007ffe0ff */
[----:B------:R-:W-:Y:S01]  /*c7f0*/  @!P5 IMAD.IADD R46, R46, 0x1, -R28 ;  /* 0x000000012e2ed824 */ /* 0x000fe200078e0a1c */
[C---:B------:R-:W-:Y:S02]  /*c800*/  ISETP.GT.U32.AND P4, PT, R28.reuse, R230, PT ;  /* 0x000000e61c00720c */ /* 0x040fe40003f84070 */
[----:B------:R-:W-:Y:S02]  /*c810*/  ISETP.GT.U32.AND P1, PT, R28, R239, PT ;  /* 0x000000ef1c00720c */ /* 0x000fe40003f24070 */
        /* <DEDUP_REMOVED lines=8> */
[----:B------:R-:W4:Y:S02]  /*c8a0*/  LDL R28, [R1+0x4620] ;  /* 0x00462000011c7983 */ /* 0x000f240000100800 */
[----:B----4-:R-:W-:Y:S02]  /*c8b0*/  ISETP.GE.AND P2, PT, R28, RZ, PT ;  /* 0x000000ff1c00720c */ /* 0x010fe40003f46270 */
[----:B------:R-:W-:-:S05]  /*c8c0*/  IABS R28, c[0x0][0x17c] ;  /* 0x00005f00001c7a13 */ /* 0x000fca0000000000 */
[----:B------:R-:W-:Y:S02]  /*c8d0*/  @!P0 IMAD.IADD R236, R236, 0x1, -R28 ;  /* 0x00000001ecec8824 */ /* 0x000fe400078e0a1c */
[----:B------:R-:W4:Y:S01]  /*c8e0*/  LDL R28, [R1+0x4628] ;  /* 0x00462800011c7983 */ /* 0x000f220000100800 */
[----:B------:R-:W-:Y:S01]  /*c8f0*/  @!P5 IMAD.MOV R24, RZ, RZ, -R24 ;  /* 0x000000ffff18d224 */ /* 0x000fe200078e0a18 */
[----:B------:R-:W-:Y:S02]  /*c900*/  @!P6 IADD3 R222, -R222, RZ, RZ ;  /* 0x000000ffdedee210 */ /* 0x000fe40007ffe1ff */
[----:B------:R-:W-:Y:S01]  /*c910*/  @!P2 IMAD.MOV R231, RZ, RZ, -R231 ;  /* 0x000000ffffe7a224 */ /* 0x000fe200078e0ae7 */
[----:B----4-:R-:W-:Y:S02]  /*c920*/  ISETP.GE.AND P0, PT, R28, RZ, PT ;  /* 0x000000ff1c00720c */ /* 0x010fe40003f06270 */
[----:B------:R-:W-:-:S04]  /*c930*/  IABS R28, c[0x0][0x17c] ;  /* 0x00005f00001c7a13 */ /* 0x000fc80000000000 */
[----:B------:R-:W-:Y:S01]  /*c940*/  @!P4 IADD3 R230, R230, -R28, RZ ;  /* 0x8000001ce6e6c210 */ /* 0x000fe20007ffe0ff */
[----:B------:R-:W-:Y:S01]  /*c950*/  @!P3 IMAD.IADD R229, R229, 0x1, -R28 ;  /* 0x00000001e5e5b824 */ /* 0x000fe200078e0a1c */
[----:B---3--:R-:W-:Y:S02]  /*c960*/  ISETP.GE.AND P3, PT, R67, RZ, PT ;  /* 0x000000ff4300720c */ /* 0x008fe40003f66270 */
[----:B--2---:R-:W-:Y:S02]  /*c970*/  ISETP.GE.AND P4, PT, R65, RZ, PT ;  /* 0x000000ff4100720c */ /* 0x004fe40003f86270 */
[----:B------:R-:W2:Y:S01]  /*c980*/  LDL R65, [R1+0x4624] ;  /* 0x0046240001417983 */ /* 0x000ea20000100800 */
[----:B------:R-:W-:-:S03]  /*c990*/  IADD3 R67, R242, 0xfe, RZ ;  /* 0x000000fef2437810 */ /* 0x000fc60007ffe0ff */
[----:B------:R-:W3:Y:S01]  /*c9a0*/  LDL.LU R242, [R1+0x4a94] ;  /* 0x004a940001f27983 */ /* 0x000ee20000300800 */
[----:B------:R-:W-:Y:S01]  /*c9b0*/  @!P1 IMAD.IADD R239, R239, 0x1, -R28 ;  /* 0x00000001efef9824 */ /* 0x000fe200078e0a1c */
[C---:B------:R-:W-:Y:S01]  /*c9c0*/  ISETP.GT.U32.AND P1, PT, R28.reuse, R19, PT ;  /* 0x000000131c00720c */ /* 0x040fe20003f24070 */
[----:B------:R-:W-:Y:S01]  /*c9d0*/  @!P0 IMAD.MOV R232, RZ, RZ, -R232 ;  /* 0x000000ffffe88224 */ /* 0x000fe200078e0ae8 */
[C---:B------:R-:W-:Y:S02]  /*c9e0*/  ISETP.GT.U32.AND P5, PT, R28.reuse, R235, PT ;  /* 0x000000eb1c00720c */ /* 0x040fe40003fa4070 */
[----:B------:R-:W-:Y:S02]  /*c9f0*/  @!P3 IADD3 R225, -R225, RZ, RZ ;  /* 0x000000ffe1e1b210 */ /* 0x000fe40007ffe1ff */
[C---:B------:R-:W-:Y:S02]  /*ca00*/  ISETP.GT.U32.AND P2, PT, R28.reuse, R236, PT ;  /* 0x000000ec1c00720c */ /* 0x040fe40003f44070 */
[----:B------:R-:W-:-:S02]  /*ca10*/  ISETP.GT.U32.AND P0, PT, R28, R229, PT ;  /* 0x000000e51c00720c */ /* 0x000fc40003f04070 */
[C---:B------:R-:W-:Y:S02]  /*ca20*/  ISETP.GT.U32.AND P3, PT, R28.reuse, R230, PT ;  /* 0x000000e61c00720c */ /* 0x040fe40003f64070 */
[C---:B------:R-:W-:Y:S01]  /*ca30*/  ISETP.GT.U32.AND P6, PT, R28.reuse, R239, PT ;  /* 0x000000ef1c00720c */ /* 0x040fe20003fc4070 */
[----:B------:R-:W-:Y:S01]  /*ca40*/  @!P4 IMAD.MOV R46, RZ, RZ, -R46 ;  /* 0x000000ffff2ec224 */ /* 0x000fe200078e0a2e */
[C---:B------:R-:W-:Y:S01]  /*ca50*/  ISETP.GT.U32.AND P4, PT, R28.reuse, R49, PT ;  /* 0x000000311c00720c */ /* 0x040fe20003f84070 */
[--C-:B------:R-:W-:Y:S01]  /*ca60*/  @!P1 IMAD.IADD R19, R19, 0x1, -R28.reuse ;  /* 0x0000000113139824 */ /* 0x100fe200078e0a1c */
[----:B------:R-:W-:Y:S01]  /*ca70*/  @!P5 IADD3 R235, R235, -R28, RZ ;  /* 0x8000001cebebd210 */ /* 0x000fe20007ffe0ff */
[----:B------:R1:W-:Y:S01]  /*ca80*/  STL [R1+0x4414], R67 ;  /* 0x0044144301007387 */ /* 0x0003e20000100800 */
[----:B------:R-:W-:Y:S01]  /*ca90*/  ISETP.GT.U32.AND P1, PT, R28, R240, PT ;  /* 0x000000f01c00720c */ /* 0x000fe20003f24070 */
[--C-:B------:R-:W-:Y:S01]  /*caa0*/  @!P2 IMAD.IADD R236, R236, 0x1, -R28.reuse ;  /* 0x00000001ececa824 */ /* 0x100fe200078e0a1c */
[C---:B------:R-:W-:Y:S01]  /*cab0*/  ISETP.GT.U32.AND P5, PT, R28.reuse, R233, PT ;  /* 0x000000e91c00720c */ /* 0x040fe20003fa4070 */
[----:B------:R-:W-:Y:S01]  /*cac0*/  @!P0 IMAD.IADD R229, R229, 0x1, -R28 ;  /* 0x00000001e5e58824 */ /* 0x000fe200078e0a1c */
[----:B------:R-:W-:-:S02]  /*cad0*/  ISETP.GT.U32.AND P2, PT, R28, R234, PT ;  /* 0x000000ea1c00720c */ /* 0x000fc40003f44070 */
[----:B------:R-:W-:Y:S01]  /*cae0*/  @!P3 IADD3 R230, R230, -R28, RZ ;  /* 0x8000001ce6e6b210 */ /* 0x000fe20007ffe0ff */
[----:B------:R-:W-:Y:S01]  /*caf0*/  @!P6 IMAD.IADD R239, R239, 0x1, -R28 ;  /* 0x00000001efefe824 */ /* 0x000fe200078e0a1c */
[C---:B------:R-:W-:Y:S02]  /*cb00*/  ISETP.GT.U32.AND P3, PT, R28.reuse, R243, PT ;  /* 0x000000f31c00720c */ /* 0x040fe40003f64070 */
[----:B---3--:R-:W-:Y:S02]  /*cb10*/  ISETP.GT.U32.AND P0, PT, R28, R242, PT ;  /* 0x000000f21c00720c */ /* 0x008fe40003f04070 */
[----:B------:R-:W3:Y:S02]  /*cb20*/  LDL R28, [R1+0x4630] ;  /* 0x00463000011c7983 */ /* 0x000ee40000100800 */
[----:B---3--:R-:W-:Y:S02]  /*cb30*/  ISETP.GE.AND P6, PT, R28, RZ, PT ;  /* 0x000000ff1c00720c */ /* 0x008fe40003fc6270 */
[----:B------:R-:W-:-:S05]  /*cb40*/  IABS R28, c[0x0][0x17c] ;  /* 0x00005f00001c7a13 */ /* 0x000fca0000000000 */
[----:B------:R-:W-:Y:S02]  /*cb50*/  @!P4 IMAD.IADD R49, R49, 0x1, -R28 ;  /* 0x000000013131c824 */ /* 0x000fe400078e0a1c */
[----:B------:R-:W3:Y:S02]  /*cb60*/  LDL R28, [R1+0x4638] ;  /* 0x00463800011c7983 */ /* 0x000ee40000100800 */
[----:B---3--:R-:W-:Y:S02]  /*cb70*/  ISETP.GE.AND P4, PT, R28, RZ, PT ;  /* 0x000000ff1c00720c */ /* 0x008fe40003f86270 */
[----:B------:R-:W-:-:S04]  /*cb80*/  IABS R28, c[0x0][0x17c] ;  /* 0x00005f00001c7a13 */ /* 0x000fc80000000000 */
[----:B------:R-:W-:Y:S02]  /*cb90*/  @!P1 IADD3 R240, R240, -R28, RZ ;  /* 0x8000001cf0f09210 */ /* 0x000fe40007ffe0ff */
[----:B------:R-:W3:Y:S02]  /*cba0*/  LDL R28, [R1+0x4640] ;  /* 0x00464000011c7983 */ /* 0x000ee40000100800 */
[----:B---3--:R-:W-:Y:S02]  /*cbb0*/  ISETP.GE.AND P1, PT, R28, RZ, PT ;  /* 0x000000ff1c00720c */ /* 0x008fe40003f26270 */
[----:B------:R-:W-:-:S05]  /*cbc0*/  IABS R28, c[0x0][0x17c] ;  /* 0x00005f00001c7a13 */ /* 0x000fca0000000000 */
[----:B------:R-:W-:Y:S02]  /*cbd0*/  @!P5 IMAD.IADD R233, R233, 0x1, -R28 ;  /* 0x00000001e9e9d824 */ /* 0x000fe400078e0a1c */
[----:B------:R-:W3:Y:S02]  /*cbe0*/  LDL R28, [R1+0x463c] ;  /* 0x00463c00011c7983 */ /* 0x000ee40000100800 */
[----:B---3--:R-:W-:Y:S02]  /*cbf0*/  ISETP.GE.AND P5, PT, R28, RZ, PT ;  /* 0x000000ff1c00720c */ /* 0x008fe40003fa6270 */
[----:B------:R-:W-:-:S05]  /*cc00*/  IABS R28, c[0x0][0x17c] ;  /* 0x00005f00001c7a13 */ /* 0x000fca0000000000 */
[----:B------:R-:W-:Y:S02]  /*cc10*/  @!P2 IMAD.IADD R234, R234, 0x1, -R28 ;  /* 0x00000001eaeaa824 */ /* 0x000fe400078e0a1c */
[----:B------:R-:W3:Y:S01]  /*cc20*/  LDL R28, [R1+0x4644] ;  /* 0x00464400011c7983 */ /* 0x000ee20000100800 */
[----:B------:R-:W-:Y:S01]  /*cc30*/  @!P6 IMAD.MOV R19, RZ, RZ, -R19 ;  /* 0x000000ffff13e224 */ /* 0x000fe200078e0a13 */
[----:B------:R-:W-:Y:S01]  /*cc40*/  @!P4 IADD3 R235, -R235, RZ, RZ ;  /* 0x000000ffebebc210 */ /* 0x000fe20007ffe1ff */
[----:B------:R-:W-:Y:S02]  /*cc50*/  @!P1 IMAD.MOV R236, RZ, RZ, -R236 ;  /* 0x000000ffffec9224 */ /* 0x000fe400078e0aec */
[----:B------:R-:W-:Y:S01]  /*cc60*/  @!P5 IMAD.MOV R229, RZ, RZ, -R229 ;  /* 0x000000ffffe5d224 */ /* 0x000fe200078e0ae5 */
[----:B---3--:R-:W-:Y:S02]  /*cc70*/  ISETP.GE.AND P2, PT, R28, RZ, PT ;  /* 0x000000ff1c00720c */ /* 0x008fe40003f46270 */
[----:B------:R-:W-:-:S04]  /*cc80*/  IABS R28, c[0x0][0x17c] ;  /* 0x00005f00001c7a13 */ /* 0x000fc80000000000 */
[----:B------:R-:W-:Y:S01]  /*cc90*/  @!P0 IADD3 R242, R242, -R28, RZ ;  /* 0x8000001cf2f28210 */ /* 0x000fe20007ffe0ff */
[----:B------:R-:W-:Y:S01]  /*cca0*/  @!P3 IMAD.IADD R243, R243, 0x1, -R28 ;  /* 0x00000001f3f3b824 */ /* 0x000fe200078e0a1c */
[----:B--2---:R-:W-:Y:S02]  /*ccb0*/  ISETP.GE.AND P0, PT, R65, RZ, PT ;  /* 0x000000ff4100720c */ /* 0x004fe40003f06270 */
[C---:B------:R-:W-:Y:S01]  /*ccc0*/  ISETP.GT.U32.AND P3, PT, R28.reuse, R49, PT ;  /* 0x000000311c00720c */ /* 0x040fe20003f64070 */
[----:B------:R-:W2:Y:S01]  /*ccd0*/  LDL R65, [R1+0x45d4] ;  /* 0x0045d40001417983 */ /* 0x000ea20000100800 */
[----:B------:R-:W-:Y:S02]  /*cce0*/  ISETP.GT.U32.AND P4, PT, R28, R240, PT ;  /* 0x000000f01c00720c */ /* 0x000fe40003f84070 */
[----:B------:R-:W-:Y:S02]  /*ccf0*/  @!P2 IADD3 R230, -R230, RZ, RZ ;  /* 0x000000ffe6e6a210 */ /* 0x000fe40007ffe1ff */
[----:B------:R-:W-:-:S02]  /*cd00*/  ISETP.GT.U32.AND P1, PT, R28, R233, PT ;  /* 0x000000e91c00720c */ /* 0x000fc40003f24070 */
[C---:B------:R-:W-:Y:S02]  /*cd10*/  ISETP.GT.U32.AND P5, PT, R28.reuse, R234, PT ;  /* 0x000000ea1c00720c */ /* 0x040fe40003fa4070 */
[C---:B------:R-:W-:Y:S01]  /*cd20*/  ISETP.GT.U32.AND P2, PT, R28.reuse, R242, PT ;  /* 0x000000f21c00720c */ /* 0x040fe20003f44070 */
[----:B------:R-:W-:Y:S01]  /*cd30*/  @!P0 IMAD.MOV R239, RZ, RZ, -R239 ;  /* 0x000000ffffef8224 */ /* 0x000fe200078e0aef */
[C---:B------:R-:W-:Y:S01]  /*cd40*/  ISETP.GT.U32.AND P6, PT, R28.reuse, R243, PT ;  /* 0x000000f31c00720c */ /* 0x040fe20003fc4070 */
[----:B------:R-:W-:Y:S01]  /*cd50*/  @!P3 IMAD.IADD R49, R49, 0x1, -R28 ;  /* 0x000000013131b824 */ /* 0x000fe200078e0a1c */
[----:B------:R-:W-:Y:S02]  /*cd60*/  ISETP.GT.U32.AND P0, PT, R28, R23, PT ;  /* 0x000000171c00720c */ /* 0x000fe40003f04070 */
[----:B------:R-:W3:Y:S02]  /*cd70*/  LDL R28, [R1+0x4618] ;  /* 0x00461800011c7983 */ /* 0x000ee40000100800 */
[----:B---3--:R-:W-:-:S02]  /*cd80*/  ISETP.GE.AND P3, PT, R28, RZ, PT ;  /* 0x000000ff1c00720c */ /* 0x008fc40003f66270 */
[----:B------:R-:W-:-:S04]  /*cd90*/  IABS R28, c[0x0][0x17c] ;  /* 0x00005f00001c7a13 */ /* 0x000fc80000000000 */
[-C--:B------:R-:W-:Y:S01]  /*cda0*/  @!P4 IADD3 R240, R240, -R28.reuse, RZ ;  /* 0x8000001cf0f0c210 */ /* 0x080fe20007ffe0ff */
[--C-:B------:R-:W-:Y:S01]  /*cdb0*/  @!P1 IMAD.IADD R233, R233, 0x1, -R28.reuse ;  /* 0x00000001e9e99824 */ /* 0x100fe200078e0a1c */
[----:B------:R-:W-:Y:S01]  /*cdc0*/  @!P2 IADD3 R242, R242, -R28, RZ ;  /* 0x8000001cf2f2a210 */ /* 0x000fe20007ffe0ff */
[--C-:B------:R-:W-:Y:S01]  /*cdd0*/  @!P5 IMAD.IADD R234, R234, 0x1, -R28.reuse ;  /* 0x00000001eaead824 */ /* 0x100fe200078e0a1c */
[C---:B------:R-:W-:Y:S01]  /*cde0*/  ISETP.GT.U32.AND P4, PT, R28.reuse, R238, PT ;  /* 0x000000ee1c00720c */ /* 0x040fe20003f84070 */
[----:B------:R-:W-:Y:S01]  /*cdf0*/  @!P6 IMAD.IADD R243, R243, 0x1, -R28 ;  /* 0x00000001f3f3e824 */ /* 0x000fe200078e0a1c */
[C---:B------:R-:W-:Y:S02]  /*ce00*/  ISETP.GT.U32.AND P1, PT, R28.reuse, R246, PT ;  /* 0x000000f61c00720c */ /* 0x040fe40003f24070 */
[C---:B------:R-:W-:Y:S02]  /*ce10*/  ISETP.GT.U32.AND P5, PT, R28.reuse, R55, PT ;  /* 0x000000371c00720c */ /* 0x040fe40003fa4070 */
[----:B------:R-:W-:-:S02]  /*ce20*/  ISETP.GT.U32.AND P2, PT, R28, R247, PT ;  /* 0x000000f71c00720c */ /* 0x000fc40003f44070 */
[----:B------:R-:W3:Y:S02]  /*ce30*/  LDL R28, [R1+0x4610] ;  /* 0x00461000011c7983 */ /* 0x000ee40000100800 */
[----:B---3--:R-:W-:Y:S02]  /*ce40*/  ISETP.GE.AND P6, PT, R28, RZ, PT ;  /* 0x000000ff1c00720c */ /* 0x008fe40003fc6270 */
[----:B------:R-:W-:-:S04]  /*ce50*/  IABS R28, c[0x0][0x17c] ;  /* 0x00005f00001c7a13 */ /* 0x000fc80000000000 */
[----:B------:R-:W-:Y:S01]  /*ce60*/  @!P4 IADD3 R238, R238, -R28, RZ ;  /* 0x8000001ceeeec210 */ /* 0x000fe20007ffe0ff */
[----:B------:R-:W-:Y:S01]  /*ce70*/  @!P0 IMAD.IADD R23, R23, 0x1, -R28 ;  /* 0x0000000117178824 */ /* 0x000fe200078e0a1c */
[----:B------:R-:W-:Y:S02]  /*ce80*/  ISETP.GT.U32.AND P0, PT, R28, R241, PT ;  /* 0x000000f11c00720c */ /* 0x000fe40003f04070 */
        /* <DEDUP_REMOVED lines=9> */
[----:B------:R-:W-:Y:S01]  /*cf20*/  @!P3 IADD3 R49, -R49, RZ, RZ ;  /* 0x000000ff3131b210 */ /* 0x000fe20007ffe1ff */
[----:B------:R-:W-:Y:S02]  /*cf30*/  @!P6 IMAD.MOV R240, RZ, RZ, -R240 ;  /* 0x000000fffff0e224 */ /* 0x000fe400078e0af0 */
[----:B------:R-:W-:Y:S01]  /*cf40*/  @!P4 IMAD.MOV R233, RZ, RZ, -R233 ;  /* 0x000000ffffe9c224 */ /* 0x000fe200078e0ae9 */
[----:B------:R-:W-:Y:S02]  /*cf50*/  @!P1 IADD3 R234, -R234, RZ, RZ ;  /* 0x000000ffeaea9210 */ /* 0x000fe40007ffe1ff */
[----:B-1----:R-:W-:-:S05]  /*cf60*/  IABS R67, R67 ;  /* 0x0000004300437213 */ /* 0x002fca0000000000 */
[----:B------:R-:W-:-:S04]  /*cf70*/  IMAD.HI.U32 R237, R237, R67, RZ ;  /* 0x00000043eded7227 */ /* 0x000fc800078e00ff */
[----:B------:R-:W-:Y:S01]  /*cf80*/  IMAD.MOV R237, RZ, RZ, -R237 ;  /* 0x000000ffffed7224 */ /* 0x000fe200078e0aed */
[----:B---3--:R-:W-:Y:S02]  /*cf90*/  ISETP.GE.AND P5, PT, R28, RZ, PT ;  /* 0x000000ff1c00720c */ /* 0x008fe40003fa6270 */
[----:B------:R-:W-:-:S04]  /*cfa0*/  IABS R28, c[0x0][0x17c] ;  /* 0x00005f00001c7a13 */ /* 0x000fc80000000000 */
[----:B------:R-:W-:Y:S01]  /*cfb0*/  @!P2 IADD3 R247, R247, -R28, RZ ;  /* 0x8000001cf7f7a210 */ /* 0x000fe20007ffe0ff */
[----:B------:R-:W-:Y:S01]  /*cfc0*/  @!P0 IMAD.IADD R241, R241, 0x1, -R28 ;  /* 0x00000001f1f18824 */ /* 0x000fe200078e0a1c */
[----:B--2---:R-:W-:Y:S02]  /*cfd0*/  ISETP.GE.AND P2, PT, R65, RZ, PT ;  /* 0x000000ff4100720c */ /* 0x004fe40003f46270 */
[----:B------:R-:W-:-:S03]  /*cfe0*/  ISETP.GT.U32.AND P0, PT, R28, R23, PT ;  /* 0x000000171c00720c */ /* 0x000fc60003f04070 */
[----:B------:R-:W-:Y:S01]  /*cff0*/  @!P5 IMAD.MOV R242, RZ, RZ, -R242 ;  /* 0x000000fffff2d224 */ /* 0x000fe200078e0af2 */
[C---:B------:R-:W-:Y:S01]  /*d000*/  ISETP.GT.U32.AND P3, PT, R28.reuse, R238, PT ;  /* 0x000000ee1c00720c */ /* 0x040fe20003f64070 */
[C---:B------:R-:W-:Y:S01]  /*d010*/  IMAD R67, R28.reuse, R237, R67 ;  /* 0x000000ed1c437224 */ /* 0x040fe200078e0243 */
[C---:B------:R-:W-:Y:S01]  /*d020*/  ISETP.GT.U32.AND P4, PT, R28.reuse, R246, PT ;  /* 0x000000f61c00720c */ /* 0x040fe20003f84070 */
[----:B------:R-:W2:Y:S01]  /*d030*/  LDL R237, [R1+0x45bc] ;  /* 0x0045bc0001ed7983 */ /* 0x000ea20000100800 */
[C---:B------:R-:W-:Y:S02]  /*d040*/  ISETP.GT.U32.AND P1, PT, R28.reuse, R55, PT ;  /* 0x000000371c00720c */ /* 0x040fe40003f24070 */
[C---:B------:R-:W-:Y:S01]  /*d050*/  ISETP.GT.U32.AND P6, PT, R28.reuse, R247, PT ;  /* 0x000000f71c00720c */ /* 0x040fe20003fc4070 */
[----:B------:R-:W3:Y:S01]  /*d060*/  LDL R65, [R1+0x45b4] ;  /* 0x0045b40001417983 */ /* 0x000ee20000100800 */
[----:B------:R-:W-:Y:S01]  /*d070*/  ISETP.GT.U32.AND P5, PT, R28, R241, PT ;  /* 0x000000f11c00720c */ /* 0x000fe20003fa4070 */
[----:B------:R-:W-:Y:S01]  /*d080*/  @!P2 IMAD.MOV R243, RZ, RZ, -R243 ;  /* 0x000000fffff3a224 */ /* 0x000fe200078e0af3 */
[----:B------:R-:W-:-:S02]  /*d090*/  @!P0 IADD3 R23, R23, -R28, RZ ;  /* 0x8000001c17178210 */ /* 0x000fc40007ffe0ff */
[----:B------:R-:W-:Y:S01]  /*d0a0*/  ISETP.GT.U32.AND P2, PT, R28, R20, PT ;  /* 0x000000141c00720c */ /* 0x000fe20003f44070 */
[--C-:B------:R-:W-:Y:S01]  /*d0b0*/  @!P3 IMAD.IADD R238, R238, 0x1, -R28.reuse ;  /* 0x00000001eeeeb824 */ /* 0x100fe200078e0a1c */
[----:B------:R-:W-:Y:S01]  /*d0c0*/  ISETP.GT.U32.AND P0, PT, R28, R68, PT ;  /* 0x000000441c00720c */ /* 0x000fe20003f04070 */
[--C-:B------:R-:W-:Y:S01]  /*d0d0*/  @!P4 IMAD.IADD R246, R246, 0x1, -R28.reuse ;  /* 0x00000001f6f6c824 */ /* 0x100fe200078e0a1c */
[C---:B------:R-:W-:Y:S02]  /*d0e0*/  ISETP.GT.U32.AND P3, PT, R28.reuse, R66, PT ;  /* 0x000000421c00720c */ /* 0x040fe40003f64070 */
[----:B------:R-:W-:Y:S01]  /*d0f0*/  @!P1 IADD3 R55, R55, -R28, RZ ;  /* 0x8000001c37379210 */ /* 0x000fe20007ffe0ff */
[--C-:B------:R-:W-:Y:S01]  /*d100*/  @!P6 IMAD.IADD R247, R247, 0x1, -R28.reuse ;  /* 0x00000001f7f7e824 */ /* 0x100fe200078e0a1c */
[C---:B------:R-:W-:Y:S01]  /*d110*/  ISETP.GT.U32.AND P4, PT, R28.reuse, R244, PT ;  /* 0x000000f41c00720c */ /* 0x040fe20003f84070 */
[----:B------:R-:W-:Y:S01]  /*d120*/  @!P5 IMAD.IADD R241, R241, 0x1, -R28 ;  /* 0x00000001f1f1d824 */ /* 0x000fe200078e0a1c */
[----:B------:R-:W-:-:S02]  /*d130*/  ISETP.GT.U32.AND P1, PT, R28, R245, PT ;  /* 0x000000f51c00720c */ /* 0x000fc40003f24070 */
[----:B------:R-:W-:Y:S02]  /*d140*/  ISETP.GT.U32.AND P6, PT, R28, R56, PT ;  /* 0x000000381c00720c */ /* 0x000fe40003fc4070 */
        /* <DEDUP_REMOVED lines=8> */
[----:B------:R-:W4:Y:S02]  /*d1d0*/  LDL R28, [R1+0x45f0] ;  /* 0x0045f000011c7983 */ /* 0x000f240000100800 */
[----:B----4-:R-:W-:Y:S02]  /*d1e0*/  ISETP.GE.AND P0, PT, R28, RZ, PT ;  /* 0x000000ff1c00720c */ /* 0x010fe40003f06270 */
[----:B------:R-:W-:-:S05]  /*d1f0*/  IABS R28, c[0x0][0x17c] ;  /* 0x00005f00001c7a13 */ /* 0x000fca0000000000 */
[----:B------:R-:W-:Y:S02]  /*d200*/  @!P3 IMAD.IADD R66, R66, 0x1, -R28 ;  /* 0x000000014242b824 */ /* 0x000fe400078e0a1c */
[----:B------:R-:W4:Y:S01]  /*d210*/  LDL R28, [R1+0x45a0] ;  /* 0x0045a000011c7983 */ /* 0x000f220000100800 */
[----:B------:R-:W-:Y:S01]  /*d220*/  @!P5 IADD3 R23, -R23, RZ, RZ ;  /* 0x000000ff1717d210 */ /* 0x000fe20007ffe1ff */
[----:B------:R-:W-:Y:S02]  /*d230*/  @!P2 IMAD.MOV R238, RZ, RZ, -R238 ;  /* 0x000000ffffeea224 */ /* 0x000fe400078e0aee */
[----:B------:R-:W-:Y:S01]  /*d240*/  @!P0 IMAD.MOV R246, RZ, RZ, -R246 ;  /* 0x000000fffff68224 */ /* 0x000fe200078e0af6 */
[----:B----4-:R-:W-:Y:S02]  /*d250*/  ISETP.GE.AND P3, PT, R28, RZ, PT ;  /* 0x000000ff1c00720c */ /* 0x010fe40003f66270 */
[----:B------:R-:W-:-:S04]  /*d260*/  IABS R28, c[0x0][0x17c] ;  /* 0x00005f00001c7a13 */ /* 0x000fc80000000000 */
[----:B------:R-:W-:Y:S02]  /*d270*/  @!P4 IADD3 R244, R244, -R28, RZ ;  /* 0x8000001cf4f4c210 */ /* 0x000fe40007ffe0ff */
[----:B--2---:R-:W-:Y:S01]  /*d280*/  ISETP.GE.AND P4, PT, R237, RZ, PT ;  /* 0x000000ffed00720c */ /* 0x004fe20003f86270 */
[--C-:B------:R-:W-:Y:S02]  /*d290*/  @!P1 IMAD.IADD R245, R245, 0x1, -R28.reuse ;  /* 0x00000001f5f59824 */ /* 0x100fe400078e0a1c */
[----:B------:R-:W-:Y:S01]  /*d2a0*/  @!P6 IMAD.IADD R56, R56, 0x1, -R28 ;  /* 0x000000013838e824 */ /* 0x000fe200078e0a1c */
[----:B---3--:R-:W-:Y:S01]  /*d2b0*/  ISETP.GE.AND P1, PT, R65, RZ, PT ;  /* 0x000000ff4100720c */ /* 0x008fe20003f26270 */
[----:B------:R-:W2:Y:S01]  /*d2c0*/  LDL R237, [R1+0x4568] ;  /* 0x0045680001ed7983 */ /* 0x000ea20000100800 */
[----:B------:R-:W-:Y:S02]  /*d2d0*/  @!P3 IADD3 R55, -R55, RZ, RZ ;  /* 0x000000ff3737b210 */ /* 0x000fe40007ffe1ff */
[----:B------:R-:W-:-:S02]  /*d2e0*/  ISETP.GT.U32.AND P5, PT, R28, R20, PT ;  /* 0x000000141c00720c */ /* 0x000fc40003fa4070 */
[C---:B------:R-:W-:Y:S02]  /*d2f0*/  ISETP.GT.U32.AND P2, PT, R28.reuse, R68, PT ;  /* 0x000000441c00720c */ /* 0x040fe40003f44070 */
[C---:B------:R-:W-:Y:S01]  /*d300*/  ISETP.GT.U32.AND P0, PT, R28.reuse, R66, PT ;  /* 0x000000421c00720c */ /* 0x040fe20003f04070 */
[----:B------:R-:W-:Y:S01]  /*d310*/  @!P4 IMAD.MOV R247, RZ, RZ, -R247 ;  /* 0x000000fffff7c224 */ /* 0x000fe200078e0af7 */
[C---:B------:R-:W-:Y:S02]  /*d320*/  ISETP.GT.U32.AND P3, PT, R28.reuse, R244, PT ;  /* 0x000000f41c00720c */ /* 0x040fe40003f64070 */
[C---:B------:R-:W-:Y:S02]  /*d330*/  ISETP.GT.U32.AND P4, PT, R28.reuse, R245, PT ;  /* 0x000000f51c00720c */ /* 0x040fe40003f84070 */
[----:B------:R-:W-:Y:S02]  /*d340*/  ISETP.GT.U32.AND P6, PT, R28, R56, PT ;  /* 0x000000381c00720c */ /* 0x000fe40003fc4070 */
[----:B------:R-:W-:Y:S01]  /*d350*/  @!P1 IADD3 R241, -R241, RZ, RZ ;  /* 0x000000fff1f19210 */ /* 0x000fe20007ffe1ff */
[--C-:B------:R-:W-:Y:S01]  /*d360*/  @!P5 IMAD.IADD R20, R20, 0x1, -R28.reuse ;  /* 0x000000011414d824 */ /* 0x100fe200078e0a1c */
[----:B------:R-:W-:Y:S01]  /*d370*/  ISETP.GT.U32.AND P1, PT, R28, R53, PT ;  /* 0x000000351c00720c */ /* 0x000fe20003f24070 */
[----:B------:R-:W-:Y:S01]  /*d380*/  @!P2 IMAD.IADD R68, R68, 0x1, -R28 ;  /* 0x000000014444a824 */ /* 0x000fe200078e0a1c */
[----:B------:R-:W-:-:S02]  /*d390*/  ISETP.GT.U32.AND P5, PT, R28, R100, PT ;  /* 0x000000641c00720c */ /* 0x000fc40003fa4070 */
[----:B------:R-:W-:Y:S01]  /*d3a0*/  @!P0 IADD3 R66, R66, -R28, RZ ;  /* 0x8000001c42428210 */ /* 0x000fe20007ffe0ff */
[--C-:B------:R-:W-:Y:S01]  /*d3b0*/  @!P3 IMAD.IADD R244, R244, 0x1, -R28.reuse ;  /* 0x00000001f4f4b824 */ /* 0x100fe200078e0a1c */
[C---:B------:R-:W-:Y:S01]  /*d3c0*/  ISETP.GT.U32.AND P2, PT, R28.reuse, R248, PT ;  /* 0x000000f81c00720c */ /* 0x040fe20003f44070 */
[----:B------:R-:W-:Y:S01]  /*d3d0*/  @!P4 IMAD.IADD R245, R245, 0x1, -R28 ;  /* 0x00000001f5f5c824 */ /* 0x000fe200078e0a1c */
[C---:B------:R-:W-:Y:S02]  /*d3e0*/  ISETP.GT.U32.AND P0, PT, R28.reuse, R5, PT ;  /* 0x000000051c00720c */ /* 0x040fe40003f04070 */
[C---:B------:R-:W-:Y:S02]  /*d3f0*/  ISETP.GT.U32.AND P3, PT, R28.reuse, R4, PT ;  /* 0x000000041c00720c */ /* 0x040fe40003f64070 */
[----:B------:R-:W-:Y:S02]  /*d400*/  ISETP.GT.U32.AND P4, PT, R28, R249, PT ;  /* 0x000000f91c00720c */ /* 0x000fe40003f84070 */
[----:B------:R-:W-:-:S02]  /*d410*/  @!P6 IADD3 R56, R56, -R28, RZ ;  /* 0x8000001c3838e210 */ /* 0x000fc40007ffe0ff */
        /* <DEDUP_REMOVED lines=16> */
[----:B------:R-:W3:Y:S01]  /*d520*/  LDL R28, [R1+0x4570] ;  /* 0x00457000011c7983 */ /* 0x000ee20000100800 */
[----:B------:R-:W-:Y:S01]  /*d530*/  @!P1 IMAD.MOV R68, RZ, RZ, -R68 ;  /* 0x000000ffff449224 */ /* 0x000fe200078e0a44 */
[----:B------:R-:W-:Y:S02]  /*d540*/  @!P5 IADD3 R66, -R66, RZ, RZ ;  /* 0x000000ff4242d210 */ /* 0x000fe40007ffe1ff */
[----:B------:R-:W-:Y:S02]  /*d550*/  @!P2 IMAD.MOV R244, RZ, RZ, -R244 ;  /* 0x000000fffff4a224 */ /* 0x000fe400078e0af4 */
[----:B------:R-:W-:Y:S01]  /*d560*/  @!P6 IMAD.MOV R20, RZ, RZ, -R20 ;  /* 0x000000ffff14e224 */ /* 0x000fe200078e0a14 */
[----:B---3--:R-:W-:Y:S02]  /*d570*/  ISETP.GE.AND P0, PT, R28, RZ, PT ;  /* 0x000000ff1c00720c */ /* 0x008fe40003f06270 */
[----:B------:R-:W-:-:S05]  /*d580*/  IABS R28, c[0x0][0x17c] ;  /* 0x00005f00001c7a13 */ /* 0x000fca0000000000 */
[----:B------:R-:W-:Y:S01]  /*d590*/  @!P3 IMAD.IADD R4, R4, 0x1, -R28 ;  /* 0x000000010404b824 */ /* 0x000fe200078e0a1c */
[----:B------:R-:W-:Y:S02]  /*d5a0*/  @!P4 IADD3 R249, R249, -R28, RZ ;  /* 0x8000001cf9f9c210 */ /* 0x000fe40007ffe0ff */
[----:B--2---:R-:W-:Y:S02]  /*d5b0*/  ISETP.GE.AND P3, PT, R237, RZ, PT ;  /* 0x000000ffed00720c */ /* 0x004fe40003f66270 */
[C---:B------:R-:W-:Y:S01]  /*d5c0*/  ISETP.GT.U32.AND P4, PT, R28.reuse, R53, PT ;  /* 0x000000351c00720c */ /* 0x040fe20003f84070 */
[----:B------:R-:W-:Y:S01]  /*d5d0*/  @!P0 IMAD.MOV R245, RZ, RZ, -R245 ;  /* 0x000000fffff58224 */ /* 0x000fe200078e0af5 */
[C---:B------:R-:W-:Y:S02]  /*d5e0*/  ISETP.GT.U32.AND P1, PT, R28.reuse, R100, PT ;  /* 0x000000641c00720c */ /* 0x040fe40003f24070 */
[C---:B------:R-:W-:Y:S02]  /*d5f0*/  ISETP.GT.U32.AND P5, PT, R28.reuse, R248, PT ;  /* 0x000000f81c00720c */ /* 0x040fe40003fa4070 */
[----:B------:R-:W-:-:S02]  /*d600*/  ISETP.GT.U32.AND P2, PT, R28, R5, PT ;  /* 0x000000051c00720c */ /* 0x000fc40003f44070 */
[C---:B------:R-:W-:Y:S02]  /*d610*/  ISETP.GT.U32.AND P0, PT, R28.reuse, R4, PT ;  /* 0x000000041c00720c */ /* 0x040fe40003f04070 */
[----:B------:R-:W-:Y:S02]  /*d620*/  ISETP.GT.U32.AND P6, PT, R28, R249, PT ;  /* 0x000000f91c00720c */ /* 0x000fe40003fc4070 */
[----:B------:R-:W-:Y:S01]  /*d630*/  @!P3 IADD3 R56, -R56, RZ, RZ ;  /* 0x000000ff3838b210 */ /* 0x000fe20007ffe1ff */
[--C-:B------:R-:W-:Y:S01]  /*d640*/  @!P4 IMAD.IADD R53, R53, 0x1, -R28.reuse ;  /* 0x000000013535c824 */ /* 0x100fe200078e0a1c */
        /* <DEDUP_REMOVED lines=8> */
[----:B------:R-:W-:Y:S02]  /*d6d0*/  ISETP.GT.U32.AND P2, PT, R28, R54, PT ;  /* 0x000000361c00720c */ /* 0x000fe40003f44070 */
[----:B------:R-:W2:Y:S02]  /*d6e0*/  LDL R28, [R1+0x4564] ;  /* 0x00456400011c7983 */ /* 0x000ea40000100800 */
[----:B--2---:R-:W-:Y:S02]  /*d6f0*/  ISETP.GE.AND P0, PT, R28, RZ, PT ;  /* 0x000000ff1c00720c */ /* 0x004fe40003f06270 */
[----:B------:R-:W-:-:S04]  /*d700*/  IABS R28, c[0x0][0x17c] ;  /* 0x00005f00001c7a13 */ /* 0x000fc80000000000 */
        /* <DEDUP_REMOVED lines=17> */
[----:B------:R-:W2:Y:S01]  /*d820*/  LDL R28, [R1+0x451c] ;  /* 0x00451c00011c7983 */ /* 0x000ea20000100800 */
[----:B------:R-:W-:Y:S01]  /*d830*/  @!P0 IADD3 R53, -R53, RZ, RZ ;  /* 0x000000ff35358210 */ /* 0x000fe20007ffe1ff */
[----:B------:R-:W-:Y:S01]  /*d840*/  @!P6 IMAD.MOV R100, RZ, RZ, -R100 ;  /* 0x000000ffff64e224 */ /* 0x000fe200078e0a64 */
[----:B------:R-:W-:Y:S01]  /*d850*/  @!P4 IADD3 R5, -R5, RZ, RZ ;  /* 0x000000ff0505c210 */ /* 0x000fe20007ffe1ff */
[----:B------:R-:W-:Y:S02]  /*d860*/  @!P3 IMAD.MOV R248, RZ, RZ, -R248 ;  /* 0x000000fffff8b224 */ /* 0x000fe400078e0af8 */
[----:B------:R-:W-:Y:S01]  /*d870*/  @!P1 IMAD.MOV R4, RZ, RZ, -R4 ;  /* 0x000000ffff049224 */ /* 0x000fe200078e0a04 */
[----:B--2---:R-:W-:Y:S02]  /*d880*/  ISETP.GE.AND P5, PT, R28, RZ, PT ;  /* 0x000000ff1c00720c */ /* 0x004fe40003fa6270 */
[----:B------:R-:W-:-:S04]  /*d890*/  IABS R28, c[0x0][0x17c] ;  /* 0x00005f00001c7a13 */ /* 0x000fc80000000000 */
[----:B------:R-:W-:Y:S01]  /*d8a0*/  ISETP.GT.U32.AND P0, PT, R28, R7, PT ;  /* 0x000000071c00720c */ /* 0x000fe20003f04070 */
[----:B------:R-:W-:Y:S01]  /*d8b0*/  @!P2 IMAD.IADD R54, R54, 0x1, -R28 ;  /* 0x000000013636a824 */ /* 0x000fe200078e0a1c */
[C---:B------:R-:W-:Y:S02]  /*d8c0*/  ISETP.GT.U32.AND P2, PT, R28.reuse, R22, PT ;  /* 0x000000161c00720c */ /* 0x040fe40003f44070 */
[C---:B------:R-:W-:Y:S02]  /*d8d0*/  ISETP.GT.U32.AND P3, PT, R28.reuse, R25, PT ;  /* 0x000000191c00720c */ /* 0x040fe40003f64070 */
[C---:B------:R-:W-:Y:S01]  /*d8e0*/  ISETP.GT.U32.AND P6, PT, R28.reuse, R27, PT ;  /* 0x0000001b1c00720c */ /* 0x040fe20003fc4070 */
[----:B------:R-:W-:Y:S01]  /*d8f0*/  @!P5 IMAD.MOV R249, RZ, RZ, -R249 ;  /* 0x000000fffff9d224 */ /* 0x000fe200078e0af9 */
[C---:B------:R-:W-:Y:S02]  /*d900*/  ISETP.GT.U32.AND P4, PT, R28.reuse, R54, PT ;  /* 0x000000361c00720c */ /* 0x040fe40003f84070 */
        /* <DEDUP_REMOVED lines=9> */
[----:B------:R-:W-:-:S04]  /*d9a0*/  IABS R28, c[0x0][0x17c] ;  /* 0x00005f00001c7a13 */ /* 0x000fc80000000000 */
[----:B------:R-:W-:Y:S01]  /*d9b0*/  @!P6 IADD3 R27, R27, -R28, RZ ;  /* 0x8000001c1b1be210 */ /* 0x000fe20007ffe0ff */
[----:B------:R-:W-:Y:S01]  /*d9c0*/  @!P3 IMAD.IADD R25, R25, 0x1, -R28 ;  /* 0x000000011919b824 */ /* 0x000fe200078e0a1c */
[----:B------:R-:W-:Y:S02]  /*d9d0*/  ISETP.GT.U32.AND P3, PT, R28, R59, PT ;  /* 0x0000003b1c00720c */ /* 0x000fe40003f64070 */
[----:B------:R-:W2:Y:S01]  /*d9e0*/  LDL R28, [R1+0x44dc] ;  /* 0x0044dc00011c7983 */ /* 0x000ea20000100800 */
[----:B------:R-:W-:Y:S02]  /*d9f0*/  @!P0 IMAD.MOV R7, RZ, RZ, -R7 ;  /* 0x000000ffff078224 */ /* 0x000fe400078e0a07 */
[----:B------:R-:W-:Y:S02]  /*da00*/  @!P2 IADD3 R22, -R22, RZ, RZ ;  /* 0x000000ff1616a210 */ /* 0x000fe40007ffe1ff */
[----:B--2---:R-:W-:Y:S02]  /*da10*/  ISETP.GE.AND P6, PT, R28, RZ, PT ;  /* 0x000000ff1c00720c */ /* 0x004fe40003fc6270 */
[----:B------:R-:W-:-:S05]  /*da20*/  IABS R28, c[0x0][0x17c] ;  /* 0x00005f00001c7a13 */ /* 0x000fca0000000000 */
[--C-:B------:R-:W-:Y:S01]  /*da30*/  @!P1 IMAD.IADD R57, R57, 0x1, -R28.reuse ;  /* 0x0000000139399824 */ /* 0x100fe200078e0a1c */
[----:B------:R-:W-:Y:S02]  /*da40*/  ISETP.GE.AND P1, PT, R250, RZ, PT ;  /* 0x000000fffa00720c */ /* 0x000fe40003f26270 */
[----:B------:R-:W2:Y:S01]  /*da50*/  LDL R250, [R1+0x180c] ;  /* 0x00180c0001fa7983 */ /* 0x000ea20000100800 */
[----:B------:R-:W-:Y:S01]  /*da60*/  @!P4 IMAD.IADD R54, R54, 0x1, -R28 ;  /* 0x000000013636c824 */ /* 0x000fe200078e0a1c */
[----:B------:R-:W-:Y:S02]  /*da70*/  ISETP.GE.AND P4, PT, R252, RZ, PT ;  /* 0x000000fffc00720c */ /* 0x000fe40003f86270 */
[----:B------:R-:W3:Y:S01]  /*da80*/  LDL R252, [R1+0x1804] ;  /* 0x0018040001fc7983 */ /* 0x000ee20000100800 */
[----:B------:R-:W-:Y:S02]  /*da90*/  @!P5 IADD3 R58, R58, -R28, RZ ;  /* 0x8000001c3a3ad210 */ /* 0x000fe40007ffe0ff */
[----:B------:R-:W-:-:S02]  /*daa0*/  ISETP.GT.U32.AND P0, PT, R28, R57, PT ;  /* 0x000000391c00720c */ /* 0x000fc40003f04070 */
[C---:B------:R-:W-:Y:S01]  /*dab0*/  ISETP.GT.U32.AND P5, PT, R28.reuse, R60, PT ;  /* 0x0000003c1c00720c */ /* 0x040fe20003fa4070 */
[----:B------:R-:W-:Y:S01]  /*dac0*/  @!P3 IMAD.IADD R59, R59, 0x1, -R28 ;  /* 0x000000013b3bb824 */ /* 0x000fe200078e0a1c */
[----:B------:R-:W-:Y:S01]  /*dad0*/  ISETP.GE.AND P3, PT, R251, RZ, PT ;  /* 0x000000fffb00720c */ /* 0x000fe20003f66270 */
[----:B------:R-:W-:Y:S01]  /*dae0*/  @!P6 IMAD.MOV R25, RZ, RZ, -R25 ;  /* 0x000000ffff19e224 */ /* 0x000fe200078e0a19 */
[C---:B------:R-:W-:Y:S01]  /*daf0*/  ISETP.GT.U32.AND P2, PT, R28.reuse, R58, PT ;  /* 0x0000003a1c00720c */ /* 0x040fe20003f44070 */
[----:B------:R-:W-:Y:S01]  /*db00*/  @!P1 IMAD.MOV R54, RZ, RZ, -R54 ;  /* 0x000000ffff369224 */ /* 0x000fe200078e0a36 */
[----:B------:R-:W-:Y:S01]  /*db10*/  ISETP.GT.U32.AND P6, PT, R28, R59, PT ;  /* 0x0000003b1c00720c */ /* 0x000fe20003fc4070 */
[----:B------:R-:W-:-:S04]  /*db20*/  @!P4 IMAD.MOV R27, RZ, RZ, -R27 ;  /* 0x000000ffff1bc224 */ /* 0x000fc800078e0a1b */
[----:B------:R-:W-:Y:S01]  /*db30*/  @!P0 IADD3 R57, R57, -R28, RZ ;  /* 0x8000001c39398210 */ /* 0x000fe20007ffe0ff */
[----:B------:R-:W4:Y:S01]  /*db40*/  LDL R251, [R1+0x1810] ;  /* 0x0018100001fb7983 */ /* 0x000f220000100800 */
[----:B------:R-:W-:Y:S01]  /*db50*/  @!P5 IMAD.IADD R60, R60, 0x1, -R28 ;  /* 0x000000013c3cd824 */ /* 0x000fe200078e0a1c */
[----:B------:R-:W-:Y:S02]  /*db60*/  ISETP.GE.AND P5, PT, R82, RZ, PT ;  /* 0x000000ff5200720c */ /* 0x000fe40003fa6270 */
[----:B------:R-:W-:Y:S01]  /*db70*/  @!P3 IMAD.MOV R57, RZ, RZ, -R57 ;  /* 0x000000ffff39b224 */ /* 0x000fe200078e0a39 */
[C---:B------:R-:W-:Y:S02]  /*db80*/  ISETP.GT.U32.AND P3, PT, R28.reuse, R63, PT ;  /* 0x0000003f1c00720c */ /* 0x040fe40003f64070 */
[C---:B------:R-:W-:Y:S02]  /*db90*/  ISETP.GT.U32.AND P1, PT, R28.reuse, R60, PT ;  /* 0x0000003c1c00720c */ /* 0x040fe40003f24070 */
[----:B------:R-:W-:-:S02]  /*dba0*/  ISETP.GT.U32.AND P0, PT, R28, R47, PT ;  /* 0x0000002f1c00720c */ /* 0x000fc40003f04070 */
[----:B------:R-:W-:Y:S01]  /*dbb0*/  ISETP.GE.AND P4, PT, R224, RZ, PT ;  /* 0x000000ffe000720c */ /* 0x000fe20003f86270 */
[----:B------:R-:W-:Y:S01]  /*dbc0*/  @!P6 IMAD.IADD R59, R59, 0x1, -R28 ;  /* 0x000000013b3be824 */ /* 0x000fe200078e0a1c */
[----:B------:R-:W-:-:S03]  /*dbd0*/  @!P2 IADD3 R58, R58, -R28, RZ ;  /* 0x8000001c3a3aa210 */ /* 0x000fc60007ffe0ff */
[----:B------:R-:W-:Y:S01]  /*dbe0*/  @!P5 IMAD.MOV R59, RZ, RZ, -R59 ;  /* 0x000000ffff3bd224 */ /* 0x000fe200078e0a3b */
[----:B------:R-:W-:Y:S01]  /*dbf0*/  ISETP.GT.U32.AND P5, PT, R28, R64, PT ;  /* 0x000000401c00720c */ /* 0x000fe20003fa4070 */
[----:B------:R-:W-:Y:S02]  /*dc00*/  @!P3 IMAD.IADD R63, R63, 0x1, -R28 ;  /* 0x000000013f3fb824 */ /* 0x000fe400078e0a1c */
[-C--:B------:R-:W-:Y:S02]  /*dc10*/  @!P1 IADD3 R60, R60, -R28.reuse, RZ ;  /* 0x8000001c3c3c9210 */ /* 0x080fe40007ffe0ff */
[----:B------:R-:W-:Y:S02]  /*dc20*/  @!P0 IADD3 R47, R47, -R28, RZ ;  /* 0x8000001c2f2f8210 */ /* 0x000fe40007ffe0ff */
[C---:B------:R-:W-:Y:S01]  /*dc30*/  ISETP.GT.U32.AND P1, PT, R28.reuse, R67, PT ;  /* 0x000000431c00720c */ /* 0x040fe20003f24070 */
[----:B------:R-:W-:Y:S01]  /*dc40*/  @!P4 IMAD.MOV R58, RZ, RZ, -R58 ;  /* 0x000000ffff3ac224 */ /* 0x000fe200078e0a3a */
[----:B------:R-:W-:-:S02]  /*dc50*/  ISETP.GT.U32.AND P0, PT, R28, R47, PT ;  /* 0x0000002f1c00720c */ /* 0x000fc40003f04070 */
[----:B------:R-:W-:Y:S02]  /*dc60*/  ISETP.GT.U32.AND P3, PT, R28, R63, PT ;  /* 0x0000003f1c00720c */ /* 0x000fe40003f64070 */
[----:B------:R-:W-:-:S07]  /*dc70*/  @!P5 IMAD.IADD R64, R64, 0x1, -R28 ;  /* 0x000000014040d824 */ /* 0x000fce00078e0a1c */
[----:B------:R-:W-:Y:S02]  /*dc80*/  @!P1 IADD3 R67, R67, -R28, RZ ;  /* 0x8000001c43439210 */ /* 0x000fe40007ffe0ff */
[--C-:B------:R-:W-:Y:S01]  /*dc90*/  @!P0 IMAD.IADD R47, R47, 0x1, -R28.reuse ;  /* 0x000000012f2f8824 */ /* 0x100fe200078e0a1c */
[----:B------:R-:W-:Y:S01]  /*dca0*/  ISETP.GT.U32.AND P1, PT, R28, R64, PT ;  /* 0x000000401c00720c */ /* 0x000fe20003f24070 */
[----:B------:R-:W-:Y:S01]  /*dcb0*/  @!P3 IMAD.IADD R63, R63, 0x1, -R28 ;  /* 0x000000013f3fb824 */ /* 0x000fe200078e0a1c */
[----:B--2---:R-:W-:Y:S02]  /*dcc0*/  ISETP.GE.AND P4, PT, R250, RZ, PT ;  /* 0x000000fffa00720c */ /* 0x004fe40003f86270 */
[----:B---3--:R-:W-:Y:S02]  /*dcd0*/  ISETP.GE.AND P6, PT, R252, RZ, PT ;  /* 0x000000fffc00720c */ /* 0x008fe40003fc6270 */
[----:B------:R-:W2:Y:S09]  /*dce0*/  LDL R252, [R1+0x1814] ;  /* 0x0018140001fc7983 */ /* 0x000eb20000100800 */
[----:B------:R-:W-:Y:S01]  /*dcf0*/  @!P4 IMAD.MOV R2, RZ, RZ, -R2 ;  /* 0x000000ffff02c224 */ /* 0x000fe200078e0a02 */
[----:B------:R-:W-:-:S02]  /*dd00*/  ISETP.GT.U32.AND P4, PT, R28, R67, PT ;  /* 0x000000431c00720c */ /* 0x000fc40003f84070 */
[----:B------:R-:W3:Y:S01]  /*dd10*/  LDL R28, [R1+0x441c] ;  /* 0x00441c00011c7983 */ /* 0x000ee20000100800 */
[----:B------:R-:W-:Y:S01]  /*dd20*/  ISETP.GE.AND P0, PT, R62, RZ, PT ;  /* 0x000000ff3e00720c */ /* 0x000fe20003f06270 */
[----:B------:R-:W-:Y:S01]  /*dd30*/  IMAD.MOV.U32 R65, RZ, RZ, c[0x0][0x180] ;  /* 0x00006000ff417624 */ /* 0x000fe200078e00ff */
[----:B------:R-:W-:Y:S01]  /*dd40*/  ISETP.GE.AND P2, PT, R71, RZ, PT ;  /* 0x000000ff4700720c */ /* 0x000fe20003f46270 */
[----:B------:R-:W-:Y:S01]  /*dd50*/  @!P6 IMAD.MOV R3, RZ, RZ, -R3 ;  /* 0x000000ffff03e224 */ /* 0x000fe200078e0a03 */
[----:B------:R-:W3:Y:S02]  /*dd60*/  LDL.LU R71, [R1+0x24] ;  /* 0x0000240001477983 */ /* 0x000ee40000300800 */
[----:B------:R-:W-:-:S04]  /*dd70*/  IADD3 R237, R65, -0x1, RZ ;  /* 0xffffffff41ed7810 */ /* 0x000fc80007ffe0ff */
[----:B------:R-:W-:Y:S02]  /*dd80*/  ISETP.GE.U32.AND P6, PT, R237, 0x7fffff80, PT ;  /* 0x7fffff80ed00780c */ /* 0x000fe40003fc6070 */
[----:B------:R-:W-:Y:S01]  /*dd90*/  IADD3 R237, R65, -0x5, RZ ;  /* 0xfffffffb41ed7810 */ /* 0x000fe20007ffe0ff */
[----:B------:R-:W-:Y:S01]  /*dda0*/  @!P0 IMAD.MOV R47, RZ, RZ, -R47 ;  /* 0x000000ffff2f8224 */ /* 0x000fe200078e0a2f */
[----:B------:R-:W3:Y:S01]  /*ddb0*/  LDL.LU R65, [R1+0x20] ;  /* 0x0000200001417983 */ /* 0x000ee20000300800 */
[----:B------:R-:W-:-:S03]  /*ddc0*/  ISETP.GE.AND P5, PT, R8, RZ, PT ;  /* 0x000000ff0800720c */ /* 0x000fc60003fa6270 */
[----:B------:R-:W3:Y:S01]  /*ddd0*/  LDL.LU R62, [R1+0x1c] ;  /* 0x00001c00013e7983 */ /* 0x000ee20000300800 */
[----:B------:R-:W-:-:S03]  /*dde0*/  @!P2 IADD3 R60, -R60, RZ, RZ ;  /* 0x000000ff3c3ca210 */ /* 0x000fc60007ffe1ff */
[----:B------:R-:W3:Y:S01]  /*ddf0*/  LDL.LU R8, [R1+0x18] ;  /* 0x0000180001087983 */ /* 0x000ee20000300800 */
[----:B----4-:R-:W-:-:S03]  /*de00*/  ISETP.GE.AND P2, PT, R251, RZ, PT ;  /* 0x000000fffb00720c */ /* 0x010fc60003f46270 */
[----:B------:R-:W4:Y:S04]  /*de10*/  LDL.LU R82, [R1+0x14] ;  /* 0x0000140001527983 */ /* 0x000f280000300800 */
[----:B------:R-:W4:Y:S04]  /*de20*/  LDL.LU R224, [R1+0x10] ;  /* 0x0000100001e07983 */ /* 0x000f280000300800 */
[----:B------:R-:W4:Y:S04]  /*de30*/  LDL.LU R250, [R1+0xc] ;  /* 0x00000c0001fa7983 */ /* 0x000f280000300800 */
[----:B------:R-:W4:Y:S01]  /*de40*/  LDL.LU R251, [R1+0x8] ;  /* 0x0000080001fb7983 */ /* 0x000f220000300800 */
[----:B--2---:R-:W-:-:S03]  /*de50*/  ISETP.GE.AND P3, PT, R252, RZ, PT ;  /* 0x000000fffc00720c */ /* 0x004fc60003f66270 */
[----:B------:R-:W2:Y:S01]  /*de60*/  LDL.LU R252, [R1+0x4] ;  /* 0x0000040001fc7983 */ /* 0x000ea20000300800 */
[----:B---3--:R-:W-:Y:S02]  /*de70*/  ISETP.GE.AND P0, PT, R28, RZ, PT ;  /* 0x000000ff1c00720c */ /* 0x008fe40003f06270 */
[----:B------:R-:W-:-:S05]  /*de80*/  IABS R28, c[0x0][0x17c] ;  /* 0x00005f00001c7a13 */ /* 0x000fca0000000000 */
[----:B------:R-:W-:Y:S02]  /*de90*/  @!P1 IMAD.IADD R64, R64, 0x1, -R28 ;  /* 0x0000000140409824 */ /* 0x000fe400078e0a1c */
[----:B------:R-:W3:Y:S01]  /*dea0*/  LDL R28, [R1+0x4414] ;  /* 0x00441400011c7983 */ /* 0x000ee20000100800 */
[----:B------:R-:W-:Y:S02]  /*deb0*/  @!P2 IADD3 R6, -R6, RZ, RZ ;  /* 0x000000ff0606a210 */ /* 0x000fe40007ffe1ff */
[----:B------:R-:W-:Y:S01]  /*dec0*/  ISETP.GE.U32.AND P2, PT, R237, 0x7fffff7c, PT ;  /* 0x7fffff7ced00780c */ /* 0x000fe20003f46070 */
[----:B------:R-:W-:Y:S01]  /*ded0*/  IMAD.MOV.U32 R237, RZ, RZ, c[0x0][0x180] ;  /* 0x00006000ffed7624 */ /* 0x000fe200078e00ff */
[----:B------:R-:W-:-:S04]  /*dee0*/  @!P5 IADD3 R63, -R63, RZ, RZ ;  /* 0x000000ff3f3fd210 */ /* 0x000fc80007ffe1ff */
[----:B------:R-:W-:-:S04]  /*def0*/  IADD3 R237, R237, -0x9, RZ ;  /* 0xfffffff7eded7810 */ /* 0x000fc80007ffe0ff */
[----:B------:R-:W-:Y:S01]  /*df00*/  ISETP.GE.U32.AND P5, PT, R237, 0x7fffff78, PT ;  /* 0x7fffff78ed00780c */ /* 0x000fe20003fa6070 */
[----:B------:R-:W-:Y:S02]  /*df10*/  IMAD.MOV.U32 R237, RZ, RZ, c[0x0][0x180] ;  /* 0x00006000ffed7624 */ /* 0x000fe400078e00ff */
[----:B------:R-:W-:Y:S02]  /*df20*/  @!P3 IMAD.MOV R0, RZ, RZ, -R0 ;  /* 0x000000ffff00b224 */ /* 0x000fe400078e0a00 */
[----:B------:R-:W-:Y:S01]  /*df30*/  @!P0 IMAD.MOV R64, RZ, RZ, -R64 ;  /* 0x000000ffff408224 */ /* 0x000fe200078e0a40 */
[----:B------:R-:W-:Y:S02]  /*df40*/  ISETP.NE.AND P0, PT, RZ, c[0x0][0x17c], PT ;  /* 0x00005f00ff007a0c */ /* 0x000fe40003f05270 */
[----:B---3--:R-:W-:Y:S02]  /*df50*/  ISETP.GE.AND P1, PT, R28, RZ, PT ;  /* 0x000000ff1c00720c */ /* 0x008fe40003f26270 */
[----:B------:R-:W-:-:S04]  /*df60*/  IABS R28, c[0x0][0x17c] ;  /* 0x00005f00001c7a13 */ /* 0x000fc80000000000 */
[----:B------:R-:W-:Y:S02]  /*df70*/  @!P4 IADD3 R67, R67, -R28, RZ ;  /* 0x8000001c4343c210 */ /* 0x000fe40007ffe0ff */
[----:B------:R-:W-:-:S04]  /*df80*/  IADD3 R28, R237, -0xd, RZ ;  /* 0xfffffff3ed1c7810 */ /* 0x000fc80007ffe0ff */
[----:B------:R-:W-:Y:S02]  /*df90*/  ISETP.GE.U32.AND P3, PT, R28, 0x7fffff74, PT ;  /* 0x7fffff741c00780c */ /* 0x000fe40003f66070 */
[----:B------:R-:W-:Y:S02]  /*dfa0*/  LOP3.LUT R28, RZ, c[0x0][0x17c], RZ, 0x33, !PT ;  /* 0x00005f00ff1c7a12 */ /* 0x000fe400078e33ff */
[----:B------:R-:W-:Y:S02]  /*dfb0*/  IADD3 R237, R237, -0x11, RZ ;  /* 0xffffffefeded7810 */ /* 0x000fe40007ffe0ff */
[C---:B------:R-:W-:Y:S02]  /*dfc0*/  SEL R71, R28.reuse, R71, !P0 ;  /* 0x000000471c477207 */ /* 0x040fe40004000000 */
[----:B------:R-:W-:Y:S02]  /*dfd0*/  SEL R65, R28, R65, !P0 ;  /* 0x000000411c417207 */ /* 0x000fe40004000000 */
[----:B------:R-:W-:-:S02]  /*dfe0*/  ISETP.GE.U32.AND P4, PT, R237, 0x7fffff70, PT ;  /* 0x7fffff70ed00780c */ /* 0x000fc40003f86070 */
[----:B------:R-:W3:Y:S01]  /*dff0*/  LDL.LU R237, [R1] ;  /* 0x0000000001ed7983 */ /* 0x000ee20000300800 */
[C---:B------:R-:W-:Y:S02]  /*e000*/  SEL R62, R28.reuse, R62, !P0 ;  /* 0x0000003e1c3e7207 */ /* 0x040fe40004000000 */
[C---:B------:R-:W-:Y:S01]  /*e010*/  SEL R8, R28.reuse, R8, !P0 ;  /* 0x000000081c087207 */ /* 0x040fe20004000000 */
[----:B------:R1:W-:Y:S01]  /*e020*/  STL [R1+0x1028], R71 ;  /* 0x0010284701007387 */ /* 0x0003e20000100800 */
[C---:B----4-:R-:W-:Y:S02]  /*e030*/  SEL R82, R28.reuse, R82, !P0 ;  /* 0x000000521c527207 */ /* 0x050fe40004000000 */
[C---:B------:R-:W-:Y:S01]  /*e040*/  SEL R224, R28.reuse, R224, !P0 ;  /* 0x000000e01ce07207 */ /* 0x040fe20004000000 */
[----:B-1----:R-:W4:Y:S04]  /*e050*/  LDL.LU R71, [R1+0x4a90] ;  /* 0x004a900001477983 */ /* 0x002f280000300800 */
[----:B------:R1:W-:Y:S01]  /*e060*/  STL [R1+0x102c], R65 ;  /* 0x00102c4101007387 */ /* 0x0003e20000100800 */
[----:B------:R-:W-:-:S02]  /*e070*/  SEL R250, R28, R250, !P0 ;  /* 0x000000fa1cfa7207 */ /* 0x000fc40004000000 */
[C---:B------:R-:W-:Y:S01]  /*e080*/  SEL R251, R28.reuse, R251, !P0 ;  /* 0x000000fb1cfb7207 */ /* 0x040fe20004000000 */
[----:B-1----:R-:W4:Y:S04]  /*e090*/  LDL.LU R65, [R1+0x4a8c] ;  /* 0x004a8c0001417983 */ /* 0x002f280000300800 */
[----:B------:R1:W-:Y:S01]  /*e0a0*/  STL [R1+0x1024], R62 ;  /* 0x0010243e01007387 */ /* 0x0003e20000100800 */
[----:B--2---:R-:W-:-:S03]  /*e0b0*/  SEL R252, R28, R252, !P0 ;  /* 0x000000fc1cfc7207 */ /* 0x004fc60004000000 */
[----:B-1----:R-:W2:Y:S04]  /*e0c0*/  LDL.LU R62, [R1+0x4a88] ;  /* 0x004a8800013e7983 */ /* 0x002ea80000300800 */
[----:B------:R1:W-:Y:S04]  /*e0d0*/  STL [R1+0x1020], R8 ;  /* 0x0010200801007387 */ /* 0x0003e80000100800 */
        /* <DEDUP_REMOVED lines=10> */
[----:B-1----:R-:W2:Y:S01]  /*e180*/  LDL.LU R252, [R1+0x4a70] ;  /* 0x004a700001fc7983 */ /* 0x002ea20000300800 */
[----:B------:R-:W-:-:S02]  /*e190*/  SEL R9, R28, R9, !P0 ;  /* 0x000000091c097207 */ /* 0x000fc40004000000 */
[----:B---3--:R-:W-:-:S05]  /*e1a0*/  SEL R237, R28, R237, !P0 ;  /* 0x000000ed1ced7207 */ /* 0x008fca0004000000 */
[----:B------:R-:W-:Y:S01]  /*e1b0*/  STL [R1+0x1008], R237 ;  /* 0x001008ed01007387 */ /* 0x000fe20000100800 */
[C---:B----4-:R-:W-:Y:S02]  /*e1c0*/  SEL R65, R28.reuse, R65, !P0 ;  /* 0x000000411c417207 */ /* 0x050fe40004000000 */
[----:B--2---:R-:W-:-:S05]  /*e1d0*/  SEL R252, R28, R252, !P0 ;  /* 0x000000fc1cfc7207 */ /* 0x004fca0004000000 */
[----:B------:R1:W-:Y:S02]  /*e1e0*/  STL [R1+0x1004], R252 ;  /* 0x001004fc01007387 */ /* 0x0003e40000100800 */
[C---:B-1----:R-:W-:Y:S02]  /*e1f0*/  SEL R252, R28.reuse, R251, !P0 ;  /* 0x000000fb1cfc7207 */ /* 0x042fe40004000000 */
[C---:B------:R-:W-:Y:S02]  /*e200*/  SEL R251, R28.reuse, R250, !P0 ;  /* 0x000000fa1cfb7207 */ /* 0x040fe40004000000 */
[C---:B------:R-:W-:Y:S02]  /*e210*/  SEL R250, R28.reuse, R224, !P0 ;  /* 0x000000e01cfa7207 */ /* 0x040fe40004000000 */
[C---:B------:R-:W-:Y:S01]  /*e220*/  SEL R224, R28.reuse, R82, !P0 ;  /* 0x000000521ce07207 */ /* 0x040fe20004000000 */
[----:B------:R-:W-:Y:S01]  /*e230*/  STL [R1+0x1000], R252 ;  /* 0x001000fc01007387 */ /* 0x000fe20000100800 */
[----:B------:R-:W-:-:S02]  /*e240*/  SEL R82, R28, R8, !P0 ;  /* 0x000000081c527207 */ /* 0x000fc40004000000 */
[C---:B------:R-:W-:Y:S01]  /*e250*/  SEL R8, R28.reuse, R62, !P0 ;  /* 0x0000003e1c087207 */ /* 0x040fe20004000000 */
[----:B------:R-:W-:Y:S01]  /*e260*/  STL [R1+0xffc], R251 ;  /* 0x000ffcfb01007387 */ /* 0x000fe20000100800 */
[----:B------:R-:W-:-:S03]  /*e270*/  SEL R62, R28, R71, !P0 ;  /* 0x000000471c3e7207 */ /* 0x000fc60004000000 */
[----:B------:R-:W-:Y:S04]  /*e280*/  STL [R1+0xff8], R250 ;  /* 0x000ff8fa01007387 */ /* 0x000fe80000100800 */
[----:B------:R-:W-:Y:S04]  /*e290*/  STL [R1+0xff4], R224 ;  /* 0x000ff4e001007387 */ /* 0x000fe80000100800 */
[----:B------:R-:W-:Y:S04]  /*e2a0*/  STL [R1+0xff0], R82 ;  /* 0x000ff05201007387 */ /* 0x000fe80000100800 */
[----:B------:R1:W-:Y:S04]  /*e2b0*/  STL [R1+0xfec], R8 ;  /* 0x000fec0801007387 */ /* 0x0003e80000100800 */
[----:B------:R2:W-:Y:S01]  /*e2c0*/  STL [R1+0xfe8], R65 ;  /* 0x000fe84101007387 */ /* 0x0005e20000100800 */
[----:B-1----:R-:W-:-:S03]  /*e2d0*/  SEL R8, R28, R72, !P0 ;  /* 0x000000481c087207 */ /* 0x002fc60004000000 */
[----:B------:R1:W-:Y:S01]  /*e2e0*/  STL [R1+0xfe4], R62 ;  /* 0x000fe43e01007387 */ /* 0x0003e20000100800 */
[----:B--2---:R-:W-:-:S03]  /*e2f0*/  SEL R65, R28, R226, !P0 ;  /* 0x000000e21c417207 */ /* 0x004fc60004000000 */
[----:B------:R2:W-:Y:S01]  /*e300*/  STL [R1+0xfe0], R8 ;  /* 0x000fe00801007387 */ /* 0x0005e20000100800 */
[----:B-1----:R-:W-:-:S03]  /*e310*/  SEL R62, R28, R69, !P0 ;  /* 0x000000451c3e7207 */ /* 0x002fc60004000000 */
[----:B------:R1:W-:Y:S01]  /*e320*/  STL [R1+0xfdc], R65 ;  /* 0x000fdc4101007387 */ /* 0x0003e20000100800 */
[----:B--2---:R-:W-:-:S03]  /*e330*/  SEL R8, R28, R79, !P0 ;  /* 0x0000004f1c087207 */ /* 0x004fc60004000000 */
[----:B------:R2:W-:Y:S04]  /*e340*/  STL [R1+0xfd8], R62 ;  /* 0x000fd83e01007387 */ /* 0x0005e80000100800 */
[----:B------:R3:W-:Y:S01]  /*e350*/  STL [R1+0xfd4], R8 ;  /* 0x000fd40801007387 */ /* 0x0007e20000100800 */
[C---:B-1----:R-:W-:Y:S02]  /*e360*/  SEL R65, R28.reuse, R75, !P0 ;  /* 0x0000004b1c417207 */ /* 0x042fe40004000000 */
[----:B--2---:R-:W-:-:S03]  /*e370*/  SEL R62, R28, R76, !P0 ;  /* 0x0000004c1c3e7207 */ /* 0x004fc60004000000 */
[----:B------:R1:W-:Y:S01]  /*e380*/  STL [R1+0xfd0], R65 ;  /* 0x000fd04101007387 */ /* 0x0003e20000100800 */
[----:B---3--:R-:W-:-:S03]  /*e390*/  SEL R8, R28, R70, !P0 ;  /* 0x000000461c087207 */ /* 0x008fc60004000000 */
[----:B------:R2:W-:Y:S04]  /*e3a0*/  STL [R1+0xfcc], R62 ;  /* 0x000fcc3e01007387 */ /* 0x0005e80000100800 */
[----:B------:R3:W-:Y:S01]  /*e3b0*/  STL [R1+0xfc8], R8 ;  /* 0x000fc80801007387 */ /* 0x0007e20000100800 */
[C---:B-1----:R-:W-:Y:S02]  /*e3c0*/  SEL R65, R28.reuse, R73, !P0 ;  /* 0x000000491c417207 */ /* 0x042fe40004000000 */
[----:B--2---:R-:W-:-:S03]  /*e3d0*/  SEL R62, R28, R50, !P0 ;  /* 0x000000321c3e7207 */ /* 0x004fc60004000000 */
[----:B------:R-:W-:Y:S01]  /*e3e0*/  STL [R1+0xfc4], R65 ;  /* 0x000fc44101007387 */ /* 0x000fe20000100800 */
[----:B---3--:R-:W-:-:S03]  /*e3f0*/  SEL R8, R28, R173, !P0 ;  /* 0x000000ad1c087207 */ /* 0x008fc60004000000 */
[----:B------:R1:W-:Y:S01]  /*e400*/  STL [R1+0xfc0], R62 ;  /* 0x000fc03e01007387 */ /* 0x0003e20000100800 */
[----:B------:R-:W-:-:S03]  /*e410*/  SEL R50, R28, R80, !P0 ;  /* 0x000000501c327207 */ /* 0x000fc60004000000 */
[----:B------:R2:W-:Y:S01]  /*e420*/  STL [R1+0xfbc], R8 ;  /* 0x000fbc0801007387 */ /* 0x0005e20000100800 */
[----:B-1----:R-:W-:-:S03]  /*e430*/  SEL R62, R28, R74, !P0 ;  /* 0x0000004a1c3e7207 */ /* 0x002fc60004000000 */
[----:B------:R1:W-:Y:S01]  /*e440*/  STL [R1+0xfb8], R50 ;  /* 0x000fb83201007387 */ /* 0x0003e20000100800 */
[----:B--2---:R-:W-:-:S03]  /*e450*/  SEL R8, R28, R77, !P0 ;  /* 0x0000004d1c087207 */ /* 0x004fc60004000000 */
[----:B------:R-:W-:Y:S04]  /*e460*/  STL [R1+0xfb4], R62 ;  /* 0x000fb43e01007387 */ /* 0x000fe80000100800 */
[----:B------:R2:W-:Y:S01]  /*e470*/  STL [R1+0xfb0], R8 ;  /* 0x000fb00801007387 */ /* 0x0005e20000100800 */
[----:B-1----:R-:W-:-:S05]  /*e480*/  SEL R50, R28, R83, !P0 ;  /* 0x000000531c327207 */ /* 0x002fca0004000000 */
[----:B------:R1:W-:Y:S01]  /*e490*/  STL [R1+0xfac], R50 ;  /* 0x000fac3201007387 */ /* 0x0003e20000100800 */
[----:B--2---:R-:W-:-:S03]  /*e4a0*/  SEL R8, R28, R78, !P0 ;  /* 0x0000004e1c087207 */ /* 0x004fc60004000000 */
        /* <DEDUP_REMOVED lines=411> */
[C---:B--2---:R-:W-:Y:S02]  /*fe60*/  SEL R9, R28.reuse, R5, !P0 ;  /* 0x000000051c097207 */ /* 0x044fe40004000000 */
[C---:B------:R-:W-:Y:S02]  /*fe70*/  SEL R5, R28.reuse, R249, !P0 ;  /* 0x000000f91c057207 */ /* 0x040fe40004000000 */
[C---:B---3--:R-:W-:Y:S01]  /*fe80*/  SEL R8, R28.reuse, R4, !P0 ;  /* 0x000000041c087207 */ /* 0x048fe20004000000 */
[----:B------:R-:W-:Y:S01]  /*fe90*/  STL [R1+0xbf8], R10 ;  /* 0x000bf80a01007387 */ /* 0x000fe20000100800 */
[----:B------:R-:W-:-:S03]  /*fea0*/  SEL R4, R28, R7, !P0 ;  /* 0x000000071c047207 */ /* 0x000fc60004000000 */
[----:B------:R-:W-:Y:S01]  /*feb0*/  STL [R1+0xbf4], R9 ;  /* 0x000bf40901007387 */ /* 0x000fe20000100800 */
[----:B------:R-:W-:-:S03]  /*fec0*/  SEL R7, R28, R22, !P0 ;  /* 0x000000161c077207 */ /* 0x000fc60004000000 */
[----:B------:R-:W-:Y:S04]  /*fed0*/  STL [R1+0xbf0], R8 ;  /* 0x000bf00801007387 */ /* 0x000fe80000100800 */
[----:B------:R1:W-:Y:S04]  /*fee0*/  STL [R1+0xbec], R5 ;  /* 0x000bec0501007387 */ /* 0x0003e80000100800 */
[----:B------:R2:W-:Y:S01]  /*fef0*/  STL [R1+0xbe8], R4 ;  /* 0x000be80401007387 */ /* 0x0005e20000100800 */
[----:B-1----:R-:W-:-:S03]  /*ff00*/  SEL R5, R28, R25, !P0 ;  /* 0x000000191c057207 */ /* 0x002fc60004000000 */
[----:B------:R1:W-:Y:S01]  /*ff10*/  STL [R1+0xbe4], R7 ;  /* 0x000be40701007387 */ /* 0x0003e20000100800 */
[----:B--2---:R-:W-:-:S03]  /*ff20*/  SEL R4, R28, R27, !P0 ;  /* 0x0000001b1c047207 */ /* 0x004fc60004000000 */
[----:B------:R2:W-:Y:S01]  /*ff30*/  STL [R1+0xbe0], R5 ;  /* 0x000be00501007387 */ /* 0x0005e20000100800 */
[----:B------:R-:W-:-:S03]  /*ff40*/  @!P1 IADD3 R67, -R67, RZ, RZ ;  /* 0x000000ff43439210 */ /* 0x000fc60007ffe1ff */
[----:B------:R3:W-:Y:S01]  /*ff50*/  STL [R1+0xbcc], R4 ;  /* 0x000bcc0401007387 */ /* 0x0007e20000100800 */
[----:B-1----:R-:W-:-:S03]  /*ff60*/  SEL R7, R28, R54, !P0 ;  /* 0x000000361c077207 */ /* 0x002fc60004000000 */
[----:B------:R-:W1:Y:S01]  /*ff70*/  S2R R252, SR_TID.X ;  /* 0x0000000000fc7919 */ /* 0x000e620000002100 */
[C---:B--2---:R-:W-:Y:S02]  /*ff80*/  SEL R5, R28.reuse, R57, !P0 ;  /* 0x000000391c057207 */ /* 0x044fe40004000000 */
[C---:B---3--:R-:W-:Y:S01]  /*ff90*/  SEL R4, R28.reuse, R58, !P0 ;  /* 0x0000003a1c047207 */ /* 0x048fe20004000000 */
[----:B------:R2:W-:Y:S01]  /*ffa0*/  STL [R1+0xbc8], R7 ;  /* 0x000bc80701007387 */ /* 0x0005e20000100800 */
[----:B------:R-:W-:Y:S02]  /*ffb0*/  ISETP.NE.AND P1, PT, RZ, c[0x0][0x178], PT ;  /* 0x00005e00ff007a0c */ /* 0x000fe40003f25270 */
[----:B------:R-:W-:Y:S01]  /*ffc0*/  LOP3.LUT R237, RZ, c[0x0][0x178], RZ, 0x33, !PT ;  /* 0x00005e00ffed7a12 */ /* 0x000fe200078e33ff */
[----:B------:R3:W-:Y:S04]  /*ffd0*/  STL [R1+0xbc4], R5 ;  /* 0x000bc40501007387 */ /* 0x0007e80000100800 */
[----:B------:R4:W-:Y:S01]  /*ffe0*/  STL [R1+0xbc0], R4 ;  /* 0x000bc00401007387 */ /* 0x0009e20000100800 */
[----:B--2---:R-:W-:-:S02]  /*fff0*/  SEL R7, R28, R59, !P0 ;  /* 0x0000003b1c077207 */ /* 0x004fc40004000000 */
[----:B------:R-:W-:Y:S02]  /*10000*/  SEL R3, R237, R3, !P1 ;  /* 0x00000003ed037207 */ /* 0x000fe40004800000 */
[C---:B---3--:R-:W-:Y:S01]  /*10010*/  SEL R5, R28.reuse, R60, !P0 ;  /* 0x0000003c1c057207 */ /* 0x048fe20004000000 */
[----:B------:R2:W-:Y:S01]  /*10020*/  STL [R1+0xb9c], R7 ;  /* 0x000b9c0701007387 */ /* 0x0005e20000100800 */
[----:B----4-:R-:W-:-:S03]  /*10030*/  SEL R4, R28, R47, !P0 ;  /* 0x0000002f1c047207 */ /* 0x010fc60004000000 */
[----:B------:R3:W-:Y:S01]  /*10040*/  STL [R1+0xb98], R5 ;  /* 0x000b980501007387 */ /* 0x0007e20000100800 */
[----:B------:R-:W-:Y:S01]  /*10050*/  SEL R0, R237, R0, !P1 ;  /* 0x00000000ed007207 */ /* 0x000fe20004800000 */
[----:B------:R-:W-:Y:S02]  /*10060*/  IMAD R3, R3, c[0x0][0x184], RZ ;  /* 0x0000610003037a24 */ /* 0x000fe400078e02ff */
[----:B------:R4:W-:Y:S01]  /*10070*/  STL [R1+0xb94], R4 ;  /* 0x000b940401007387 */ /* 0x0009e20000100800 */
[----:B--2---:R-:W-:Y:S01]  /*10080*/  SEL R7, R28, R63, !P0 ;  /* 0x0000003f1c077207 */ /* 0x004fe20004000000 */
[----:B------:R-:W-:Y:S01]  /*10090*/  IMAD R0, R0, c[0x0][0x184], RZ ;  /* 0x0000610000007a24 */ /* 0x000fe200078e02ff */
[----:B---3--:R-:W-:Y:S02]  /*100a0*/  SEL R5, R28, R64, !P0 ;  /* 0x000000401c057207 */ /* 0x008fe40004000000 */
[C---:B----4-:R-:W-:Y:S02]  /*100b0*/  SEL R4, R237.reuse, R2, !P1 ;  /* 0x00000002ed047207 */ /* 0x050fe40004800000 */
[----:B------:R-:W-:-:S02]  /*100c0*/  SEL R2, R237, R6, !P1 ;  /* 0x00000006ed027207 */ /* 0x000fc40004800000 */
[C---:B------:R-:W-:Y:S01]  /*100d0*/  LEA R84, P1, R3.reuse, c[0x0][0x160], 0x2 ;  /* 0x0000580003547a11 */ /* 0x040fe200078210ff */
[----:B------:R-:W-:Y:S01]  /*100e0*/  IMAD R4, R4, c[0x0][0x184], RZ ;  /* 0x0000610004047a24 */ /* 0x000fe200078e02ff */
[----:B------:R-:W-:Y:S01]  /*100f0*/  STL [R1+0xb90], R7 ;  /* 0x000b900701007387 */ /* 0x000fe20000100800 */
[----:B------:R-:W-:Y:S01]  /*10100*/  IMAD R2, R2, c[0x0][0x184], RZ ;  /* 0x0000610002027a24 */ /* 0x000fe200078e02ff */
[----:B------:R-:W-:Y:S02]  /*10110*/  LEA.HI.X.SX32 R85, R3, c[0x0][0x164], 0x2, P1 ;  /* 0x0000590003557a11 */ /* 0x000fe400008f16ff */
[----:B------:R2:W-:Y:S01]  /*10120*/  STL [R1+0xb74], R5 ;  /* 0x000b740501007387 */ /* 0x0005e20000100800 */
[----:B------:R-:W-:Y:S01]  /*10130*/  LEA R88, P1, R0, c[0x0][0x160], 0x2 ;  /* 0x0000580000587a11 */ /* 0x000fe200078210ff */
[----:B------:R-:W-:Y:S01]  /*10140*/  IMAD.MOV.U32 R251, RZ, RZ, c[0x0][0x180] ;  /* 0x00006000fffb7624 */ /* 0x000fe200078e00ff */
[----:B-1----:R-:W-:Y:S02]  /*10150*/  LOP3.LUT R252, R252, 0x3f, RZ, 0xc0, !PT ;  /* 0x0000003ffcfc7812 */ /* 0x002fe400078ec0ff */
[----:B------:R-:W-:-:S02]  /*10160*/  LEA.HI.X.SX32 R89, R0, c[0x0][0x164], 0x2, P1 ;  /* 0x0000590000597a11 */ /* 0x000fc400008f16ff */
[----:B--2---:R-:W-:Y:S02]  /*10170*/  SEL R5, R28, R67, !P0 ;  /* 0x000000431c057207 */ /* 0x004fe40004000000 */
[----:B------:R-:W-:Y:S01]  /*10180*/  LEA R86, P0, R4, c[0x0][0x160], 0x2 ;  /* 0x0000580004567a11 */ /* 0x000fe200078010ff */
[----:B------:R-:W-:-:S03]  /*10190*/  IMAD.MOV.U32 R0, RZ, RZ, c[0x0][0x188] ;  /* 0x00006200ff007624 */ /* 0x000fc600078e00ff */
[----:B------:R-:W-:Y:S02]  /*101a0*/  LEA.HI.X.SX32 R87, R4, c[0x0][0x164], 0x2, P0 ;  /* 0x0000590004577a11 */ /* 0x000fe400000f16ff */
[----:B------:R-:W-:Y:S01]  /*101b0*/  LEA R90, P0, R2, c[0x0][0x160], 0x2 ;  /* 0x00005800025a7a11 */ /* 0x000fe200078010ff */
[----:B------:R-:W-:Y:S01]  /*101c0*/  IMAD.SHL.U32 R4, R252, 0x4, RZ ;  /* 0x00000004fc047824 */ /* 0x000fe200078e00ff */
[----:B------:R-:W-:Y:S02]  /*101d0*/  IADD3 R3, R251, -0x19, RZ ;  /* 0xffffffe7fb037810 */ /* 0x000fe40007ffe0ff */
[----:B------:R-:W-:Y:S01]  /*101e0*/  LEA.HI.X.SX32 R91, R2, c[0x0][0x164], 0x2, P0 ;  /* 0x00005900025b7a11 */ /* 0x000fe200000f16ff */
[----:B------:R-:W-:Y:S01]  /*101f0*/  ULDC.64 UR4, c[0x0][0x118] ;  /* 0x0000460000047ab9 */ /* 0x000fe20000000a00 */
[----:B------:R-:W-:Y:S01]  /*10200*/  SHF.L.U32 R2, R0, 0x2, RZ ;  /* 0x0000000200027819 */ /* 0x000fe200000006ff */
[----:B------:R1:W-:Y:S01]  /*10210*/  LDGSTS.E [R4], [R84.64], !P6 ;  /* 0x0000000054047fae */ /* 0x0003e2000f121844 */
[----:B------:R-:W-:-:S02]  /*10220*/  ISETP.GE.U32.AND P0, PT, R3, 0x7fffff68, PT ;  /* 0x7fffff680300780c */ /* 0x000fc40003f06070 */
[----:B------:R-:W-:Y:S01]  /*10230*/  IADD3 R3, R251, -0x1d, RZ ;  /* 0xffffffe3fb037810 */ /* 0x000fe20007ffe0ff */
[----:B------:R1:W-:Y:S01]  /*10240*/  LDGSTS.E [R4+0x100], [R86.64], !P6 ;  /* 0x0010000056047fae */ /* 0x0003e2000f121844 */
[----:B------:R-:W-:-:S03]  /*10250*/  IMAD.WIDE R12, R2, 0x4, R84 ;  /* 0x00000004020c7825 */ /* 0x000fc600078e0254 */
[----:B------:R1:W-:Y:S01]  /*10260*/  LDGSTS.E [R4+0x200], [R88.64], !P6 ;  /* 0x0020000058047fae */ /* 0x0003e2000f121844 */
[----:B------:R-:W-:-:S03]  /*10270*/  IMAD.WIDE R10, R2, 0x4, R86 ;  /* 0x00000004020a7825 */ /* 0x000fc600078e0256 */
[----:B------:R1:W-:Y:S01]  /*10280*/  LDGSTS.E [R4+0x300], [R90.64], !P6 ;  /* 0x003000005a047fae */ /* 0x0003e2000f121844 */
[----:B------:R-:W-:Y:S01]  /*10290*/  ISETP.GE.U32.AND P6, PT, R3, 0x7fffff64, PT ;  /* 0x7fffff640300780c */ /* 0x000fe20003fc6070 */
[----:B------:R-:W-:Y:S02]  /*102a0*/  IMAD.WIDE R8, R2, 0x4, R88 ;  /* 0x0000000402087825 */ /* 0x000fe400078e0258 */
[----:B------:R-:W-:Y:S02]  /*102b0*/  STL [R1+0xb6c], R5 ;  /* 0x000b6c0501007387 */ /* 0x000fe40000100800 */
[----:B------:R-:W-:Y:S02]  /*102c0*/  IMAD.SHL.U32 R3, R0, 0x8, RZ ;  /* 0x0000000800037824 */ /* 0x000fe400078e00ff */
[----:B------:R-:W-:Y:S01]  /*102d0*/  IMAD.WIDE R6, R2, 0x4, R90 ;  /* 0x0000000402067825 */ /* 0x000fe200078e025a */
[----:B------:R-:W-:Y:S01]  /*102e0*/  IADD3 R2, R251, -0x21, RZ ;  /* 0xffffffdffb027810 */ /* 0x000fe20007ffe0ff */
[----:B------:R2:W-:Y:S04]  /*102f0*/  LDGSTS.E [R4+0x1000], [R12.64], !P2 ;  /* 0x010000000c047fae */ /* 0x0005e8000d121844 */
[----:B------:R2:W-:Y:S04]  /*10300*/  STL.64 [R1+0x940], R12 ;  /* 0x0009400c01007387 */ /* 0x0005e80000100a00 */
[----:B------:R3:W-:Y:S04]  /*10310*/  LDGSTS.E [R4+0x1100], [R10.64], !P2 ;  /* 0x011000000a047fae */ /* 0x0007e8000d121844 */
[----:B------:R3:W-:Y:S04]  /*10320*/  STL.64 [R1+0x938], R10 ;  /* 0x0009380a01007387 */ /* 0x0007e80000100a00 */
[----:B------:R4:W-:Y:S01]  /*10330*/  LDGSTS.E [R4+0x1200], [R8.64], !P2 ;  /* 0x0120000008047fae */ /* 0x0009e2000d121844 */
[----:B--2---:R-:W-:-:S03]  /*10340*/  IMAD.WIDE R12, R3, 0x4, R84 ;  /* 0x00000004030c7825 */ /* 0x004fc600078e0254 */
[----:B------:R4:W-:Y:S04]  /*10350*/  STL.64 [R1+0x930], R8 ;  /* 0x0009300801007387 */ /* 0x0009e80000100a00 */
[----:B------:R2:W-:Y:S01]  /*10360*/  LDGSTS.E [R4+0x1300], [R6.64], !P2 ;  /* 0x0130000006047fae */ /* 0x0005e2000d121844 */
[C---:B---3--:R-:W-:Y:S01]  /*10370*/  IMAD.WIDE R10, R3.reuse, 0x4, R86 ;  /* 0x00000004030a7825 */ /* 0x048fe200078e0256 */
[----:B------:R-:W-:Y:S02]  /*10380*/  ISETP.GE.U32.AND P2, PT, R2, 0x7fffff60, PT ;  /* 0x7fffff600200780c */ /* 0x000fe40003f46070 */
[----:B------:R2:W-:Y:S01]  /*10390*/  STL.64 [R1+0x928], R6 ;  /* 0x0009280601007387 */ /* 0x0005e20000100a00 */
[----:B------:R-:W-:Y:S02]  /*103a0*/  IMAD R2, R0, 0xc, RZ ;  /* 0x0000000c00027824 */ /* 0x000fe400078e02ff */
[----:B----4-:R-:W-:Y:S01]  /*103b0*/  IMAD.WIDE R8, R3, 0x4, R88 ;  /* 0x0000000403087825 */ /* 0x010fe200078e0258 */
[----:B------:R3:W-:Y:S01]  /*103c0*/  LDGSTS.E [R4+0x2000], [R12.64], !P5 ;  /* 0x020000000c047fae */ /* 0x0007e2000e921844 */
[----:B------:R-:W-:-:S03]  /*103d0*/  IADD3 R5, R251, -0x15, RZ ;  /* 0xffffffebfb057810 */ /* 0x000fc60007ffe0ff */
[----:B------:R3:W-:Y:S01]  /*103e0*/  STL.64 [R1+0x8c0], R12 ;  /* 0x0008c00c01007387 */ /* 0x0007e20000100a00 */
[----:B--2---:R-:W-:Y:S01]  /*103f0*/  IMAD.WIDE R6, R3, 0x4, R90 ;  /* 0x0000000403067825 */ /* 0x004fe200078e025a */
[----:B------:R-:W-:Y:S02]  /*10400*/  IADD3 R3, R251, -0x25, RZ ;  /* 0xffffffdbfb037810 */ /* 0x000fe40007ffe0ff */
[----:B------:R2:W-:Y:S04]  /*10410*/  LDGSTS.E [R4+0x2100], [R10.64], !P5 ;  /* 0x021000000a047fae */ /* 0x0005e8000e921844 */
[----:B------:R2:W-:Y:S01]  /*10420*/  STL.64 [R1+0x8b8], R10 ;  /* 0x0008b80a01007387 */ /* 0x0005e20000100a00 */
[----:B---3--:R-:W-:-:S03]  /*10430*/  IMAD.WIDE R12, R2, 0x4, R84 ;  /* 0x00000004020c7825 */ /* 0x008fc600078e0254 */
[----:B------:R3:W-:Y:S04]  /*10440*/  LDGSTS.E [R4+0x2200], [R8.64], !P5 ;  /* 0x0220000008047fae */ /* 0x0007e8000e921844 */
[----:B------:R3:W-:Y:S04]  /*10450*/  STL.64 [R1+0x8b0], R8 ;  /* 0x0008b00801007387 */ /* 0x0007e80000100a00 */
[----:B------:R4:W-:Y:S01]  /*10460*/  LDGSTS.E [R4+0x2300], [R6.64], !P5 ;  /* 0x0230000006047fae */ /* 0x0009e2000e921844 */
[----:B--2---:R-:W-:Y:S01]  /*10470*/  IMAD.WIDE R10, R2, 0x4, R86 ;  /* 0x00000004020a7825 */ /* 0x004fe200078e0256 */
[----:B------:R-:W-:-:S02]  /*10480*/  ISETP.GE.U32.AND P5, PT, R3, 0x7fffff5c, PT ;  /* 0x7fffff5c0300780c */ /* 0x000fc40003fa6070 */
[----:B------:R4:W-:Y:S01]  /*10490*/  STL.64 [R1+0x8a8], R6 ;  /* 0x0008a80601007387 */ /* 0x0009e20000100a00 */
[----:B------:R-:W-:Y:S01]  /*104a0*/  SHF.L.U32 R3, R0, 0x4, RZ ;  /* 0x0000000400037819 */ /* 0x000fe200000006ff */
[----:B---3--:R-:W-:Y:S02]  /*104b0*/  IMAD.WIDE R8, R2, 0x4, R88 ;  /* 0x0000000402087825 */ /* 0x008fe400078e0258 */
[----:B------:R2:W-:Y:S01]  /*104c0*/  LDGSTS.E [R4+0x3000], [R12.64], !P3 ;  /* 0x030000000c047fae */ /* 0x0005e2000d921844 */
[----:B------:R-:W-:-:S03]  /*104d0*/  ISETP.GE.U32.AND P1, PT, R5, 0x7fffff6c, PT ;  /* 0x7fffff6c0500780c */ /* 0x000fc60003f26070 */
[----:B------:R3:W-:Y:S01]  /*104e0*/  LDGSTS.E [R4+0x3100], [R10.64], !P3 ;  /* 0x031000000a047fae */ /* 0x0007e2000d921844 */
[----:B----4-:R-:W-:Y:S01]  /*104f0*/  IMAD.WIDE R6, R2, 0x4, R90 ;  /* 0x0000000402067825 */ /* 0x010fe200078e025a */
[----:B------:R-:W-:Y:S02]  /*10500*/  IADD3 R2, R251, -0x29, RZ ;  /* 0xffffffd7fb027810 */ /* 0x000fe40007ffe0ff */
[----:B------:R2:W-:Y:S04]  /*10510*/  STL.64 [R1+0x840], R12 ;  /* 0x0008400c01007387 */ /* 0x0005e80000100a00 */
[----:B------:R4:W-:Y:S04]  /*10520*/  LDGSTS.E [R4+0x3200], [R8.64], !P3 ;  /* 0x0320000008047fae */ /* 0x0009e8000d921844 */
[----:B------:R3:W-:Y:S04]  /*10530*/  STL.64 [R1+0x838], R10 ;  /* 0x0008380a01007387 */ /* 0x0007e80000100a00 */
[----:B------:R1:W-:Y:S01]  /*10540*/  LDGSTS.E [R4+0x3300], [R6.64], !P3 ;  /* 0x0330000006047fae */ /* 0x0003e2000d921844 */
[----:B--2---:R-:W-:Y:S01]  /*10550*/  IMAD.WIDE R12, R3, 0x4, R84 ;  /* 0x00000004030c7825 */ /* 0x004fe200078e0254 */
[----:B------:R-:W-:-:S02]  /*10560*/  ISETP.GE.U32.AND P3, PT, R2, 0x7fffff58, PT ;  /* 0x7fffff580200780c */ /* 0x000fc40003f66070 */
[----:B------:R4:W-:Y:S01]  /*10570*/  STL.64 [R1+0x830], R8 ;  /* 0x0008300801007387 */ /* 0x0009e20000100a00 */
[----:B------:R-:W-:Y:S02]  /*10580*/  IMAD R2, R0, 0x14, RZ ;  /* 0x0000001400027824 */ /* 0x000fe400078e02ff */
[C---:B---3--:R-:W-:Y:S01]  /*10590*/  IMAD.WIDE R10, R3.reuse, 0x4, R86 ;  /* 0x00000004030a7825 */ /* 0x048fe200078e0256 */
[----:B------:R1:W-:Y:S04]  /*105a0*/  STL.64 [R1+0x828], R6 ;  /* 0x0008280601007387 */ /* 0x0003e80000100a00 */
[----:B------:R2:W-:Y:S01]  /*105b0*/  STL.64 [R1+0x7c0], R12 ;  /* 0x0007c00c01007387 */ /* 0x0005e20000100a00 */
[----:B----4-:R-:W-:-:S03]  /*105c0*/  IMAD.WIDE R8, R3, 0x4, R88 ;  /* 0x0000000403087825 */ /* 0x010fc600078e0258 */
[----:B------:R2:W-:Y:S01]  /*105d0*/  LDGSTS.E [R4+0x4000], [R12.64], !P4 ;  /* 0x040000000c047fae */ /* 0x0005e2000e121844 */
[----:B-1----:R-:W-:Y:S01]  /*105e0*/  IMAD.WIDE R6, R3, 0x4, R90 ;  /* 0x0000000403067825 */ /* 0x002fe200078e025a */
[----:B------:R-:W-:Y:S02]  /*105f0*/  IADD3 R3, R251, -0x2d, RZ ;  /* 0xffffffd3fb037810 */ /* 0x000fe40007ffe0ff */
[----:B------:R1:W-:Y:S04]  /*10600*/  STL.64 [R1+0x7b8], R10 ;  /* 0x0007b80a01007387 */ /* 0x0003e80000100a00 */
[----:B------:R1:W-:Y:S01]  /*10610*/  LDGSTS.E [R4+0x4100], [R10.64], !P4 ;  /* 0x041000000a047fae */ /* 0x0003e2000e121844 */
[----:B--2---:R-:W-:-:S03]  /*10620*/  IMAD.WIDE R12, R2, 0x4, R84 ;  /* 0x00000004020c7825 */ /* 0x004fc600078e0254 */
[----:B------:R2:W-:Y:S04]  /*10630*/  STL.64 [R1+0x7b0], R8 ;  /* 0x0007b00801007387 */ /* 0x0005e80000100a00 */
[----:B------:R2:W-:Y:S01]  /*10640*/  LDGSTS.E [R4+0x4200], [R8.64], !P4 ;  /* 0x0420000008047fae */ /* 0x0005e2000e121844 */
[----:B-1----:R-:W-:-:S03]  /*10650*/  IMAD.WIDE R10, R2, 0x4, R86 ;  /* 0x00000004020a7825 */ /* 0x002fc600078e0256 */
[----:B------:R1:W-:Y:S04]  /*10660*/  STL.64 [R1+0x7a8], R6 ;  /* 0x0007a80601007387 */ /* 0x0003e80000100a00 */
[----:B------:R1:W-:Y:S01]  /*10670*/  LDGSTS.E [R4+0x4300], [R6.64], !P4 ;  /* 0x0430000006047fae */ /* 0x0003e2000e121844 */
[----:B------:R-:W-:Y:S01]  /*10680*/  ISETP.GE.U32.AND P4, PT, R3, 0x7fffff54, PT ;  /* 0x7fffff540300780c */ /* 0x000fe20003f86070 */
[----:B--2---:R-:W-:Y:S02]  /*10690*/  IMAD.WIDE R8, R2, 0x4, R88 ;  /* 0x0000000402087825 */ /* 0x004fe400078e0258 */
[----:B------:R2:W-:Y:S02]  /*106a0*/  LDGSTS.E [R4+0x5000], [R12.64], !P1 ;  /* 0x050000000c047fae */ /* 0x0005e4000c921844 */
[----:B------:R-:W-:-:S02]  /*106b0*/  IMAD R3, R0, 0x18, RZ ;  /* 0x0000001800037824 */ /* 0x000fc400078e02ff */
[----:B------:R3:W-:Y:S01]  /*106c0*/  LDGSTS.E [R4+0x5100], [R10.64], !P1 ;  /* 0x051000000a047fae */ /* 0x0007e2000c921844 */
[----:B-1----:R-:W-:Y:S01]  /*106d0*/  IMAD.WIDE R6, R2, 0x4, R90 ;  /* 0x0000000402067825 */ /* 0x002fe200078e025a */
        /* <DEDUP_REMOVED lines=12> */
[----:B-1----:R-:W-:-:S03]  /*107a0*/  IMAD.WIDE R8, R3, 0x4, R88 ;  /* 0x0000000403087825 */ /* 0x002fc600078e0258 */
[----:B------:R2:W-:Y:S01]  /*107b0*/  LDGSTS.E [R4+0x6000], [R12.64], !P0 ;  /* 0x060000000c047fae */ /* 0x0005e2000c121844 */
[----:B----4-:R-:W-:Y:S01]  /*107c0*/  IMAD.WIDE R6, R3, 0x4, R90 ;  /* 0x0000000403067825 */ /* 0x010fe200078e025a */
        /* <DEDUP_REMOVED lines=12> */
[----:B------:R-:W-:-:S02]  /*10890*/  IMAD.SHL.U32 R3, R0, 0x20, RZ ;  /* 0x0000002000037824 */ /* 0x000fc400078e00ff */
        /* <DEDUP_REMOVED lines=196> */
[----:B----4-:R-:W-:-:S03]  /*114e0*/  IMAD.WIDE R6, R3, 0x4, R90 ;  /* 0x0000000403067825 */ /* 0x010fc600078e025a */
        /* <DEDUP_REMOVED lines=8> */
[----:B--2---:R-:W-:-:S03]  /*11570*/  IMAD.WIDE R8, R2, 0x4, R88 ;  /* 0x0000000402087825 */ /* 0x004fc600078e0258 */
[----:B------:R-:W-:Y:S01]  /*11580*/  STL.64 [R1+0x60], R12 ;  /* 0x0000600c01007387 */ /* 0x000fe20000100a00 */
[----:B------:R-:W-:-:S03]  /*11590*/  IMAD R96, R0, 0x58, RZ ;  /* 0x0000005800607824 */ /* 0x000fc600078e02ff */
[----:B------:R2:W-:Y:S01]  /*115a0*/  LDGSTS.E [R4+0x15000], [R12.64], !P6 ;  /* 0x150000000c047fae */ /* 0x0005e2000f121844 */
[----:B-1----:R-:W-:-:S03]  /*115b0*/  IMAD.WIDE R6, R2, 0x4, R90 ;  /* 0x0000000402067825 */ /* 0x002fc600078e025a */
[----:B------:R-:W-:Y:S04]  /*115c0*/  STL.64 [R1+0x58], R10 ;  /* 0x0000580a01007387 */ /* 0x000fe80000100a00 */
[----:B------:R2:W-:Y:S01]  /*115d0*/  LDGSTS.E [R4+0x15100], [R10.64], !P6 ;  /* 0x151000000a047fae */ /* 0x0005e2000f121844 */
[----:B------:R-:W-:-:S03]  /*115e0*/  IMAD.WIDE R92, R96, 0x4, R86 ;  /* 0x00000004605c7825 */ /* 0x000fc600078e0256 */
[----:B------:R-:W-:Y:S04]  /*115f0*/  STL.64 [R1+0x50], R8 ;  /* 0x0000500801007387 */ /* 0x000fe80000100a00 */
[----:B------:R2:W-:Y:S04]  /*11600*/  LDGSTS.E [R4+0x15200], [R8.64], !P6 ;  /* 0x1520000008047fae */ /* 0x0005e8000f121844 */
[----:B------:R1:W-:Y:S04]  /*11610*/  STL.64 [R1+0x48], R6 ;  /* 0x0000480601007387 */ /* 0x0003e80000100a00 */
[----:B------:R1:W-:Y:S01]  /*11620*/  LDGSTS.E [R4+0x15300], [R6.64], !P6 ;  /* 0x1530000006047fae */ /* 0x0003e2000f121844 */
[----:B------:R-:W-:-:S02]  /*11630*/  IMAD R104, R0, 0x5c, RZ ;  /* 0x0000005c00687824 */ /* 0x000fc400078e02ff */
[----:B------:R-:W-:-:S04]  /*11640*/  IMAD.WIDE R94, R96, 0x4, R88 ;  /* 0x00000004605e7825 */ /* 0x000fc800078e0258 */
[----:B-1----:R-:W-:-:S04]  /*11650*/  IMAD.WIDE R6, R96, 0x4, R84 ;  /* 0x0000000460067825 */ /* 0x002fc800078e0254 */
[----:B------:R-:W-:Y:S01]  /*11660*/  IMAD.WIDE R96, R96, 0x4, R90 ;  /* 0x0000000460607825 */ /* 0x000fe200078e025a */
[----:B------:R-:W-:Y:S03]  /*11670*/  STL.64 [R1], R6 ;  /* 0x0000000601007387 */ /* 0x000fe60000100a00 */
[C---:B------:R-:W-:Y:S01]  /*11680*/  IMAD.WIDE R98, R104.reuse, 0x4, R84 ;  /* 0x0000000468627825 */ /* 0x040fe200078e0254 */
[----:B------:R-:W-:Y:S04]  /*11690*/  STL [R1+0x4650], R92 ;  /* 0x0046505c01007387 */ /* 0x000fe80000100800 */
[----:B------:R1:W-:Y:S01]  /*116a0*/  STL [R1+0x464c], R93 ;  /* 0x00464c5d01007387 */ /* 0x0003e20000100800 */
[----:B------:R-:W-:-:S03]  /*116b0*/  IMAD.WIDE R100, R104, 0x4, R86 ;  /* 0x0000000468647825 */ /* 0x000fc600078e0256 */
[----:B------:R3:W-:Y:S01]  /*116c0*/  STL [R1+0x4658], R94 ;  /* 0x0046585e01007387 */ /* 0x0007e20000100800 */
[----:B------:R-:W-:-:S03]  /*116d0*/  IMAD R112, R0, 0x60, RZ ;  /* 0x0000006000707824 */ /* 0x000fc600078e02ff */
[----:B------:R-:W-:Y:S01]  /*116e0*/  STL [R1+0x4654], R95 ;  /* 0x0046545f01007387 */ /* 0x000fe20000100800 */
[----:B------:R-:W-:-:S03]  /*116f0*/  IMAD.WIDE R102, R104, 0x4, R88 ;  /* 0x0000000468667825 */ /* 0x000fc600078e0258 */
[----:B------:R-:W-:Y:S01]  /*11700*/  STL [R1+0x4660], R96 ;  /* 0x0046606001007387 */ /* 0x000fe20000100800 */
[----:B------:R-:W-:-:S03]  /*11710*/  IMAD.WIDE R104, R104, 0x4, R90 ;  /* 0x0000000468687825 */ /* 0x000fc600078e025a */
[----:B------:R-:W-:Y:S01]  /*11720*/  STL [R1+0x465c], R97 ;  /* 0x00465c6101007387 */ /* 0x000fe20000100800 */
[----:B------:R-:W-:-:S03]  /*11730*/  IMAD.WIDE R106, R112, 0x4, R84 ;  /* 0x00000004706a7825 */ /* 0x000fc600078e0254 */
[----:B------:R-:W-:Y:S04]  /*11740*/  STL [R1+0x4668], R98 ;  /* 0x0046686201007387 */ /* 0x000fe80000100800 */
[----:B------:R-:W-:Y:S01]  /*11750*/  STL [R1+0x4664], R99 ;  /* 0x0046646301007387 */ /* 0x000fe20000100800 */
[----:B------:R-:W-:-:S03]  /*11760*/  IMAD.WIDE R108, R112, 0x4, R86 ;  /* 0x00000004706c7825 */ /* 0x000fc600078e0256 */
[----:B------:R-:W-:Y:S04]  /*11770*/  STL [R1+0x4670], R100 ;  /* 0x0046706401007387 */ /* 0x000fe80000100800 */
[----:B------:R-:W-:Y:S01]  /*11780*/  STL [R1+0x466c], R101 ;  /* 0x00466c6501007387 */ /* 0x000fe20000100800 */
[----:B------:R-:W-:-:S03]  /*11790*/  IMAD R120, R0, 0x64, RZ ;  /* 0x0000006400787824 */ /* 0x000fc600078e02ff */
        /* <DEDUP_REMOVED lines=9> */
[----:B------:R-:W-:-:S03]  /*11830*/  IMAD.WIDE R116, R120, 0x4, R86 ;  /* 0x0000000478747825 */ /* 0x000fc600078e0256 */
[----:B------:R-:W-:Y:S01]  /*11840*/  STL [R1+0x4690], R108 ;  /* 0x0046906c01007387 */ /* 0x000fe20000100800 */
[----:B------:R-:W-:-:S03]  /*11850*/  IADD3 R2, R251, -0x71, RZ ;  /* 0xffffff8ffb027810 */ /* 0x000fc60007ffe0ff */
[----:B------:R-:W-:Y:S01]  /*11860*/  STL [R1+0x468c], R109 ;  /* 0x00468c6d01007387 */ /* 0x000fe20000100800 */
[----:B------:R-:W-:-:S03]  /*11870*/  IMAD R128, R0, 0x68, RZ ;  /* 0x0000006800807824 */ /* 0x000fc600078e02ff */
[----:B------:R-:W-:Y:S01]  /*11880*/  STL [R1+0x4698], R110 ;  /* 0x0046986e01007387 */ /* 0x000fe20000100800 */
[----:B------:R-:W-:-:S03]  /*11890*/  IMAD.WIDE R118, R120, 0x4, R88 ;  /* 0x0000000478767825 */ /* 0x000fc600078e0258 */
[----:B------:R-:W-:Y:S01]  /*118a0*/  STL [R1+0x4694], R111 ;  /* 0x0046946f01007387 */ /* 0x000fe20000100800 */
[----:B------:R-:W-:-:S03]  /*118b0*/  IMAD.WIDE R120, R120, 0x4, R90 ;  /* 0x0000000478787825 */ /* 0x000fc600078e025a */
[----:B------:R2:W-:Y:S04]  /*118c0*/  LDGSTS.E [R4+0x16000], [R6.64], !P2 ;  /* 0x1600000006047fae */ /* 0x0005e8000d121844 */
[----:B------:R-:W-:Y:S01]  /*118d0*/  STL [R1+0x46a0], R112 ;  /* 0x0046a07001007387 */ /* 0x000fe20000100800 */
[----:B------:R-:W-:-:S03]  /*118e0*/  ISETP.GE.U32.AND P6, PT, R2, 0x7fffff10, PT ;  /* 0x7fffff100200780c */ /* 0x000fc60003fc6070 */
[----:B------:R1:W-:Y:S04]  /*118f0*/  LDGSTS.E [R4+0x16100], [R92.64], !P2 ;  /* 0x161000005c047fae */ /* 0x0003e8000d121844 */
[----:B------:R-:W-:Y:S01]  /*11900*/  STL [R1+0x469c], R113 ;  /* 0x00469c7101007387 */ /* 0x000fe20000100800 */
[----:B------:R-:W-:-:S03]  /*11910*/  IADD3 R2, R251, -0x75, RZ ;  /* 0xffffff8bfb027810 */ /* 0x000fc60007ffe0ff */
[----:B------:R3:W-:Y:S01]  /*11920*/  LDGSTS.E [R4+0x16200], [R94.64], !P2 ;  /* 0x162000005e047fae */ /* 0x0007e2000d121844 */
[----:B------:R-:W-:-:S03]  /*11930*/  IMAD.WIDE R122, R128, 0x4, R84 ;  /* 0x00000004807a7825 */ /* 0x000fc600078e0254 */
[----:B------:R-:W-:Y:S01]  /*11940*/  STL [R1+0x46a8], R114 ;  /* 0x0046a87201007387 */ /* 0x000fe20000100800 */
[----:B-1----:R-:W-:-:S03]  /*11950*/  IMAD.MOV.U32 R93, RZ, RZ, c[0x0][0x180] ;  /* 0x00006000ff5d7624 */ /* 0x002fc600078e00ff */
[----:B------:R-:W-:Y:S01]  /*11960*/  STL [R1+0x46a4], R115 ;  /* 0x0046a47301007387 */ /* 0x000fe20000100800 */
[----:B---3--:R-:W-:-:S03]  /*11970*/  SHF.L.U32 R94, R252, 0x2, RZ ;  /* 0x00000002fc5e7819 */ /* 0x008fc600000006ff */
[----:B------:R-:W-:Y:S01]  /*11980*/  STL [R1+0x46b0], R116 ;  /* 0x0046b07401007387 */ /* 0x000fe20000100800 */
[----:B------:R-:W-:-:S03]  /*11990*/  IMAD.WIDE R124, R128, 0x4, R86 ;  /* 0x00000004807c7825 */ /* 0x000fc600078e0256 */
[----:B------:R-:W-:Y:S01]  /*119a0*/  STL [R1+0x46ac], R117 ;  /* 0x0046ac7501007387 */ /* 0x000fe20000100800 */
[----:B------:R-:W-:-:S03]  /*119b0*/  IMAD R136, R0, 0x6c, RZ ;  /* 0x0000006c00887824 */ /* 0x000fc600078e02ff */
[----:B------:R-:W-:Y:S01]  /*119c0*/  STL [R1+0x46b8], R118 ;  /* 0x0046b87601007387 */ /* 0x000fe20000100800 */
[----:B------:R-:W-:-:S03]  /*119d0*/  IMAD.WIDE R126, R128, 0x4, R88 ;  /* 0x00000004807e7825 */ /* 0x000fc600078e0258 */
[----:B------:R-:W-:Y:S01]  /*119e0*/  STL [R1+0x46b4], R119 ;  /* 0x0046b47701007387 */ /* 0x000fe20000100800 */
[----:B------:R-:W-:-:S03]  /*119f0*/  IMAD.WIDE R128, R128, 0x4, R90 ;  /* 0x0000000480807825 */ /* 0x000fc600078e025a */
[----:B------:R1:W-:Y:S01]  /*11a00*/  LDGSTS.E [R94+0x16300], [R96.64], !P2 ;  /* 0x16300000605e7fae */ /* 0x0003e2000d121844 */
[----:B------:R-:W-:-:S03]  /*11a10*/  ISETP.GE.U32.AND P2, PT, R2, 0x7fffff0c, PT ;  /* 0x7fffff0c0200780c */ /* 0x000fc60003f46070 */
[----:B------:R-:W-:Y:S01]  /*11a20*/  STL [R1+0x46c0], R120 ;  /* 0x0046c07801007387 */ /* 0x000fe20000100800 */
[----:B------:R-:W-:-:S03]  /*11a30*/  IADD3 R2, R93, -0x79, RZ ;  /* 0xffffff875d027810 */ /* 0x000fc60007ffe0ff */
[----:B------:R-:W-:Y:S01]  /*11a40*/  STL [R1+0x46bc], R121 ;  /* 0x0046bc7901007387 */ /* 0x000fe20000100800 */
[----:B------:R-:W-:-:S03]  /*11a50*/  IADD3 R3, R251, -0x6d, RZ ;  /* 0xffffff93fb037810 */ /* 0x000fc60007ffe0ff */
[----:B------:R3:W-:Y:S01]  /*11a60*/  LDGSTS.E [R94+0x17000], [R98.64], !P5 ;  /* 0x17000000625e7fae */ /* 0x0007e2000e921844 */
[----:B------:R-:W-:-:S03]  /*11a70*/  IMAD.WIDE R130, R136, 0x4, R84 ;  /* 0x0000000488827825 */ /* 0x000fc600078e0254 */
[----:B------:R-:W-:Y:S04]  /*11a80*/  STL [R1+0x46c8], R122 ;  /* 0x0046c87a01007387 */ /* 0x000fe80000100800 */
[----:B------:R4:W-:Y:S04]  /*11a90*/  LDGSTS.E [R94+0x17100], [R100.64], !P5 ;  /* 0x17100000645e7fae */ /* 0x0009e8000e921844 */
[----:B------:R-:W-:Y:S01]  /*11aa0*/  STL [R1+0x46c4], R123 ;  /* 0x0046c47b01007387 */ /* 0x000fe20000100800 */
[----:B------:R-:W-:-:S03]  /*11ab0*/  IMAD.WIDE R132, R136, 0x4, R86 ;  /* 0x0000000488847825 */ /* 0x000fc600078e0256 */
[----:B------:R1:W-:Y:S04]  /*11ac0*/  LDGSTS.E [R94+0x17200], [R102.64], !P5 ;  /* 0x17200000665e7fae */ /* 0x0003e8000e921844 */
[----:B------:R-:W-:Y:S04]  /*11ad0*/  STL [R1+0x46d0], R124 ;  /* 0x0046d07c01007387 */ /* 0x000fe80000100800 */
[----:B------:R1:W-:Y:S01]  /*11ae0*/  LDGSTS.E [R94+0x17300], [R104.64], !P5 ;  /* 0x17300000685e7fae */ /* 0x0003e2000e921844 */
[----:B------:R-:W-:-:S03]  /*11af0*/  ISETP.GE.U32.AND P5, PT, R2, 0x7fffff08, PT ;  /* 0x7fffff080200780c */ /* 0x000fc60003fa6070 */
[----:B------:R-:W-:Y:S01]  /*11b00*/  STL [R1+0x46cc], R125 ;  /* 0x0046cc7d01007387 */ /* 0x000fe20000100800 */
[----:B------:R-:W-:-:S03]  /*11b10*/  IADD3 R2, R93, -0x7d, RZ ;  /* 0xffffff835d027810 */ /* 0x000fc60007ffe0ff */
[----:B------:R-:W-:Y:S01]  /*11b20*/  STL [R1+0x46d8], R126 ;  /* 0x0046d87e01007387 */ /* 0x000fe20000100800 */
[----:B------:R-:W-:Y:S01]  /*11b30*/  ISETP.GE.U32.AND P0, PT, R3, 0x7fffff14, PT ;  /* 0x7fffff140300780c */ /* 0x000fe20003f06070 */
[----:B------:R-:W-:Y:S02]  /*11b40*/  IMAD R144, R0, 0x70, RZ ;  /* 0x0000007000907824 */ /* 0x000fe400078e02ff */
[----:B------:R3:W-:Y:S01]  /*11b50*/  LDGSTS.E [R94+0x18000], [R106.64], !P3 ;  /* 0x180000006a5e7fae */ /* 0x0007e2000d921844 */
[----:B------:R-:W-:-:S03]  /*11b60*/  IMAD.WIDE R134, R136, 0x4, R88 ;  /* 0x0000000488867825 */ /* 0x000fc600078e0258 */
[----:B------:R-:W-:Y:S01]  /*11b70*/  STL [R1+0x46d4], R127 ;  /* 0x0046d47f01007387 */ /* 0x000fe20000100800 */
[----:B------:R-:W-:-:S03]  /*11b80*/  IMAD.WIDE R136, R136, 0x4, R90 ;  /* 0x0000000488887825 */ /* 0x000fc600078e025a */
[----:B------:R3:W-:Y:S04]  /*11b90*/  LDGSTS.E [R94+0x18100], [R108.64], !P3 ;  /* 0x181000006c5e7fae */ /* 0x0007e8000d921844 */
[----:B------:R-:W-:Y:S04]  /*11ba0*/  STL [R1+0x46e0], R128 ;  /* 0x0046e08001007387 */ /* 0x000fe80000100800 */
[----:B------:R3:W-:Y:S04]  /*11bb0*/  LDGSTS.E [R94+0x18200], [R110.64], !P3 ;  /* 0x182000006e5e7fae */ /* 0x0007e8000d921844 */
[----:B------:R-:W-:Y:S01]  /*11bc0*/  STL [R1+0x46dc], R129 ;  /* 0x0046dc8101007387 */ /* 0x000fe20000100800 */
[----:B------:R-:W-:-:S03]  /*11bd0*/  IMAD.WIDE R138, R144, 0x4, R84 ;  /* 0x00000004908a7825 */ /* 0x000fc600078e0254 */
[----:B------:R3:W-:Y:S01]  /*11be0*/  LDGSTS.E [R94+0x18300], [R112.64], !P3 ;  /* 0x18300000705e7fae */ /* 0x0007e2000d921844 */
[----:B------:R-:W-:-:S03]  /*11bf0*/  ISETP.GE.U32.AND P3, PT, R2, 0x7fffff04, PT ;  /* 0x7fffff040200780c */ /* 0x000fc60003f66070 */
[----:B------:R-:W-:Y:S01]  /*11c00*/  STL [R1+0x46e8], R130 ;  /* 0x0046e88201007387 */ /* 0x000fe20000100800 */
[----:B------:R-:W-:-:S03]  /*11c10*/  IADD3 R2, R93, -0x2, RZ ;  /* 0xfffffffe5d027810 */ /* 0x000fc60007ffe0ff */
[----:B------:R-:W-:Y:S01]  /*11c20*/  STL [R1+0x46e4], R131 ;  /* 0x0046e48301007387 */ /* 0x000fe20000100800 */
[----:B------:R-:W-:-:S03]  /*11c30*/  IMAD.WIDE R140, R144, 0x4, R86 ;  /* 0x00000004908c7825 */ /* 0x000fc600078e0256 */
[----:B------:R3:W-:Y:S04]  /*11c40*/  LDGSTS.E [R94+0x19000], [R114.64], !P4 ;  /* 0x19000000725e7fae */ /* 0x0007e8000e121844 */
[----:B------:R-:W-:Y:S04]  /*11c50*/  STL [R1+0x46f0], R132 ;  /* 0x0046f08401007387 */ /* 0x000fe80000100800 */
[----:B------:R3:W-:Y:S04]  /*11c60*/  LDGSTS.E [R94+0x19100], [R116.64], !P4 ;  /* 0x19100000745e7fae */ /* 0x0007e8000e121844 */
[----:B------:R-:W-:Y:S01]  /*11c70*/  STL [R1+0x46ec], R133 ;  /* 0x0046ec8501007387 */ /* 0x000fe20000100800 */
[----:B------:R-:W-:-:S03]  /*11c80*/  IMAD R152, R0, 0x74, RZ ;  /* 0x0000007400987824 */ /* 0x000fc600078e02ff */
[----:B------:R3:W-:Y:S01]  /*11c90*/  LDGSTS.E [R94+0x19200], [R118.64], !P4 ;  /* 0x19200000765e7fae */ /* 0x0007e2000e121844 */
[----:B------:R-:W-:-:S03]  /*11ca0*/  IMAD.WIDE R142, R144, 0x4, R88 ;  /* 0x00000004908e7825 */ /* 0x000fc600078e0258 */
[----:B------:R-:W-:Y:S04]  /*11cb0*/  STL [R1+0x46f8], R134 ;  /* 0x0046f88601007387 */ /* 0x000fe80000100800 */
[----:B------:R3:W-:Y:S01]  /*11cc0*/  LDGSTS.E [R94+0x19300], [R120.64], !P4 ;  /* 0x19300000785e7fae */ /* 0x0007e2000e121844 */
[----:B------:R-:W-:-:S03]  /*11cd0*/  ISETP.GE.U32.AND P4, PT, R2, 0x7fffff7f, PT ;  /* 0x7fffff7f0200780c */ /* 0x000fc60003f86070 */
[----:B------:R-:W-:Y:S01]  /*11ce0*/  STL [R1+0x46f4], R135 ;  /* 0x0046f48701007387 */ /* 0x000fe20000100800 */
[----:B------:R-:W-:-:S03]  /*11cf0*/  IADD3 R2, R93, -0x6, RZ ;  /* 0xfffffffa5d027810 */ /* 0x000fc60007ffe0ff */
[----:B------:R-:W-:Y:S01]  /*11d00*/  STL [R1+0x4700], R136 ;  /* 0x0047008801007387 */ /* 0x000fe20000100800 */
[----:B------:R-:W-:-:S03]  /*11d10*/  IMAD.WIDE R144, R144, 0x4, R90 ;  /* 0x0000000490907825 */ /* 0x000fc600078e025a */
[----:B------:R3:W-:Y:S04]  /*11d20*/  LDGSTS.E [R94+0x1a000], [R122.64], !P1 ;  /* 0x1a0000007a5e7fae */ /* 0x0007e8000c921844 */
        /* <DEDUP_REMOVED lines=12> */
[----:B------:R-:W-:-:S03]  /*11df0*/  IMAD R160, R0, 0x78, RZ ;  /* 0x0000007800a07824 */ /* 0x000fc600078e02ff */
        /* <DEDUP_REMOVED lines=23> */
[----:B------:R-:W-:-:S03]  /*11f70*/  ISETP.GE.U32.AND P6, PT, R2, 0x7fffff73, PT ;  /* 0x7fffff730200780c */ /* 0x000fc60003fc6070 */
[----:B------:R-:W-:Y:S01]  /*11f80*/  STL [R1+0x4738], R150 ;  /* 0x0047389601007387 */ /* 0x000fe20000100800 */
[----:B------:R-:W-:Y:S01]  /*11f90*/  IADD3 R2, R93, -0x12, RZ ;  /* 0xffffffee5d027810 */ /* 0x000fe20007ffe0ff */
[C---:B------:R-:W-:Y:S02]  /*11fa0*/  IMAD.WIDE R158, R160.reuse, 0x4, R88 ;  /* 0x00000004a09e7825 */ /* 0x040fe400078e0258 */
[----:B------:R-:W-:Y:S04]  /*11fb0*/  STL [R1+0x4734], R151 ;  /* 0x0047349701007387 */ /* 0x000fe80000100800 */
[----:B------:R3:W-:Y:S01]  /*11fc0*/  LDGSTS.E [R94+0x1d000], [R146.64], !P2 ;  /* 0x1d000000925e7fae */ /* 0x0007e2000d121844 */
[----:B------:R-:W-:-:S03]  /*11fd0*/  IMAD.WIDE R160, R160, 0x4, R90 ;  /* 0x00000004a0a07825 */ /* 0x000fc600078e025a */
[----:B------:R-:W-:Y:S04]  /*11fe0*/  STL [R1+0x4740], R152 ;  /* 0x0047409801007387 */ /* 0x000fe80000100800 */
[----:B------:R3:W-:Y:S04]  /*11ff0*/  LDGSTS.E [R94+0x1d100], [R148.64], !P2 ;  /* 0x1d100000945e7fae */ /* 0x0007e8000d121844 */
[----:B------:R-:W-:Y:S01]  /*12000*/  STL [R1+0x473c], R153 ;  /* 0x00473c9901007387 */ /* 0x000fe20000100800 */
[----:B------:R-:W-:-:S03]  /*12010*/  IMAD.WIDE R162, R168, 0x4, R84 ;  /* 0x00000004a8a27825 */ /* 0x000fc600078e0254 */
        /* <DEDUP_REMOVED lines=9> */
[----:B------:R3:W-:Y:S01]  /*120b0*/  LDGSTS.E [R94+0x1e000], [R154.64], !P5 ;  /* 0x1e0000009a5e7fae */ /* 0x0007e2000e921844 */
[----:B------:R-:W-:-:S03]  /*120c0*/  IMAD.WIDE R168, R168, 0x4, R90 ;  /* 0x00000004a8a87825 */ /* 0x000fc600078e025a */
[----:B------:R-:W-:Y:S04]  /*120d0*/  STL [R1+0x474c], R157 ;  /* 0x00474c9d01007387 */ /* 0x000fe80000100800 */
[----:B------:R3:W-:Y:S04]  /*120e0*/  LDGSTS.E [R94+0x1e100], [R156.64], !P5 ;  /* 0x1e1000009c5e7fae */ /* 0x0007e8000e921844 */
[----:B------:R-:W-:Y:S04]  /*120f0*/  STL [R1+0x4758], R158 ;  /* 0x0047589e01007387 */ /* 0x000fe80000100800 */
[----:B------:R3:W-:Y:S04]  /*12100*/  LDGSTS.E [R94+0x1e200], [R158.64], !P5 ;  /* 0x1e2000009e5e7fae */ /* 0x0007e8000e921844 */
[----:B------:R-:W-:Y:S04]  /*12110*/  STL [R1+0x4754], R159 ;  /* 0x0047549f01007387 */ /* 0x000fe80000100800 */
[----:B------:R3:W-:Y:S01]  /*12120*/  LDGSTS.E [R94+0x1e300], [R160.64], !P5 ;  /* 0x1e300000a05e7fae */ /* 0x0007e2000e921844 */
[----:B------:R-:W-:-:S03]  /*12130*/  ISETP.GE.U32.AND P5, PT, R2, 0x7fffff6b, PT ;  /* 0x7fffff6b0200780c */ /* 0x000fc60003fa6070 */
[----:B------:R-:W-:Y:S01]  /*12140*/  STL [R1+0x4760], R160 ;  /* 0x004760a001007387 */ /* 0x000fe20000100800 */
[----:B------:R-:W-:-:S03]  /*12150*/  IADD3 R2, R93, -0x1a, RZ ;  /* 0xffffffe65d027810 */ /* 0x000fc60007ffe0ff */
[----:B------:R-:W-:Y:S01]  /*12160*/  STL [R1+0x475c], R161 ;  /* 0x00475ca101007387 */ /* 0x000fe20000100800 */
[----:B--2---:R-:W-:-:S03]  /*12170*/  LOP3.LUT R4, R94, 0x20, RZ, 0x3c, !PT ;  /* 0x000000205e047812 */ /* 0x004fc600078e3cff */
[----:B------:R3:W-:Y:S01]  /*12180*/  LDGSTS.E [R94+0x1f000], [R162.64], !P3 ;  /* 0x1f000000a25e7fae */ /* 0x0007e2000d921844 */
[----:B------:R-:W-:-:S03]  /*12190*/  IMAD.WIDE R12, R0, 0x4, R84 ;  /* 0x00000004000c7825 */ /* 0x000fc600078e0254 */
[----:B------:R-:W-:Y:S01]  /*121a0*/  STL [R1+0x4768], R162 ;  /* 0x004768a201007387 */ /* 0x000fe20000100800 */
[----:B------:R-:W-:-:S03]  /*121b0*/  IMAD.WIDE R10, R0, 0x4, R86 ;  /* 0x00000004000a7825 */ /* 0x000fc600078e0256 */
[----:B------:R-:W-:Y:S04]  /*121c0*/  STL [R1+0x4764], R163 ;  /* 0x004764a301007387 */ /* 0x000fe80000100800 */
[----:B------:R3:W-:Y:S01]  /*121d0*/  LDGSTS.E [R94+0x1f100], [R164.64], !P3 ;  /* 0x1f100000a45e7fae */ /* 0x0007e2000d921844 */
[----:B------:R-:W-:-:S03]  /*121e0*/  IMAD.WIDE R8, R0, 0x4, R88 ;  /* 0x0000000400087825 */ /* 0x000fc600078e0258 */
[----:B------:R-:W-:Y:S04]  /*121f0*/  STL [R1+0x4770], R164 ;  /* 0x004770a401007387 */ /* 0x000fe80000100800 */
[----:B------:R3:W-:Y:S01]  /*12200*/  LDGSTS.E [R94+0x1f200], [R166.64], !P3 ;  /* 0x1f200000a65e7fae */ /* 0x0007e2000d921844 */
[----:B------:R-:W-:-:S03]  /*12210*/  IMAD.WIDE R6, R0, 0x4, R90 ;  /* 0x0000000400067825 */ /* 0x000fc600078e025a */
[----:B------:R-:W-:Y:S04]  /*12220*/  STL [R1+0x476c], R165 ;  /* 0x00476ca501007387 */ /* 0x000fe80000100800 */
[----:B------:R3:W-:Y:S01]  /*12230*/  LDGSTS.E [R94+0x1f300], [R168.64], !P3 ;  /* 0x1f300000a85e7fae */ /* 0x0007e2000d921844 */
[----:B------:R-:W-:Y:S01]  /*12240*/  ISETP.GE.U32.AND P3, PT, R2, 0x7fffff67, PT ;  /* 0x7fffff670200780c */ /* 0x000fe20003f66070 */
[----:B------:R-:W-:Y:S02]  /*12250*/  IMAD R2, R0, 0x5, RZ ;  /* 0x0000000500027824 */ /* 0x000fe400078e02ff */
[----:B------:R-:W-:Y:S01]  /*12260*/  STL [R1+0x4778], R166 ;  /* 0x004778a601007387 */ /* 0x000fe20000100800 */
[----:B------:R-:W-:-:S03]  /*12270*/  IADD3 R3, R93, -0x1e, RZ ;  /* 0xffffffe25d037810 */ /* 0x000fc60007ffe0ff */
[----:B------:R-:W-:Y:S04]  /*12280*/  STL [R1+0x4774], R167 ;  /* 0x004774a701007387 */ /* 0x000fe80000100800 */
[----:B------:R-:W-:Y:S04]  /*12290*/  STL [R1+0x4780], R168 ;  /* 0x004780a801007387 */ /* 0x000fe80000100800 */
[----:B------:R-:W-:Y:S04]  /*122a0*/  STL [R1+0x477c], R169 ;  /* 0x00477ca901007387 */ /* 0x000fe80000100800 */
[----:B------:R2:W-:Y:S04]  /*122b0*/  STL.64 [R1+0x9a0], R12 ;  /* 0x0009a00c01007387 */ /* 0x0005e80000100a00 */
[----:B------:R2:W-:Y:S04]  /*122c0*/  LDGSTS.E [R4+0x400], [R12.64], !P4 ;  /* 0x004000000c047fae */ /* 0x0005e8000e121844 */
        /* <DEDUP_REMOVED lines=9> */
[----:B------:R-:W-:Y:S02]  /*12360*/  IMAD R3, R0, 0x9, RZ ;  /* 0x0000000900037824 */ /* 0x000fe400078e02ff */
[C---:B--2---:R-:W-:Y:S01]  /*12370*/  IMAD.WIDE R8, R2.reuse, 0x4, R88 ;  /* 0x0000000402087825 */ /* 0x044fe200078e0258 */
[----:B------:R2:W-:Y:S04]  /*12380*/  LDGSTS.E [R4+0x1400], [R12.64], !P1 ;  /* 0x014000000c047fae */ /* 0x0005e8000c921844 */
[----:B------:R2:W-:Y:S01]  /*12390*/  LDGSTS.E [R4+0x1500], [R10.64], !P1 ;  /* 0x015000000a047fae */ /* 0x0005e2000c921844 */
[----:B-1----:R-:W-:Y:S01]  /*123a0*/  IMAD.WIDE R6, R2, 0x4, R90 ;  /* 0x0000000402067825 */ /* 0x002fe200078e025a */
[----:B------:R-:W-:-:S02]  /*123b0*/  IADD3 R2, R93, -0x22, RZ ;  /* 0xffffffde5d027810 */ /* 0x000fc40007ffe0ff */
        /* <DEDUP_REMOVED lines=8> */
[C---:B-1----:R-:W-:Y:S01]  /*12440*/  IMAD.WIDE R10, R3.reuse, 0x4, R86 ;  /* 0x00000004030a7825 */ /* 0x042fe200078e0256 */
[----:B------:R3:W-:Y:S04]  /*12450*/  STL.64 [R1+0x908], R6 ;  /* 0x0009080601007387 */ /* 0x0007e80000100a00 */
[----:B------:R1:W-:Y:S01]  /*12460*/  STL.64 [R1+0x8a0], R12 ;  /* 0x0008a00c01007387 */ /* 0x0003e20000100a00 */
[----:B--2---:R-:W-:-:S03]  /*12470*/  IMAD.WIDE R8, R3, 0x4, R88 ;  /* 0x0000000403087825 */ /* 0x004fc600078e0258 */
[----:B------:R1:W-:Y:S01]  /*12480*/  LDGSTS.E [R4+0x2400], [R12.64], !P0 ;  /* 0x024000000c047fae */ /* 0x0003e2000c121844 */
[----:B---3--:R-:W-:Y:S01]  /*12490*/  IMAD.WIDE R6, R3, 0x4, R90 ;  /* 0x0000000403067825 */ /* 0x008fe200078e025a */
[----:B------:R-:W-:Y:S02]  /*124a0*/  IADD3 R3, R93, -0x26, RZ ;  /* 0xffffffda5d037810 */ /* 0x000fe40007ffe0ff */
[----:B------:R2:W-:Y:S04]  /*124b0*/  STL.64 [R1+0x898], R10 ;  /* 0x0008980a01007387 */ /* 0x0005e80000100a00 */
[----:B------:R2:W-:Y:S01]  /*124c0*/  LDGSTS.E [R4+0x2500], [R10.64], !P0 ;  /* 0x025000000a047fae */ /* 0x0005e2000c121844 */
[----:B-1----:R-:W-:-:S03]  /*124d0*/  IMAD.WIDE R12, R2, 0x4, R84 ;  /* 0x00000004020c7825 */ /* 0x002fc600078e0254 */
[----:B------:R1:W-:Y:S04]  /*124e0*/  STL.64 [R1+0x890], R8 ;  /* 0x0008900801007387 */ /* 0x0003e80000100a00 */
[----:B------:R1:W-:Y:S01]  /*124f0*/  LDGSTS.E [R4+0x2600], [R8.64], !P0 ;  /* 0x0260000008047fae */ /* 0x0003e2000c121844 */
[----:B--2---:R-:W-:-:S03]  /*12500*/  IMAD.WIDE R10, R2, 0x4, R86 ;  /* 0x00000004020a7825 */ /* 0x004fc600078e0256 */
[----:B------:R2:W-:Y:S04]  /*12510*/  STL.64 [R1+0x888], R6 ;  /* 0x0008880601007387 */ /* 0x0005e80000100a00 */
[----:B------:R2:W-:Y:S01]  /*12520*/  LDGSTS.E [R4+0x2700], [R6.64], !P0 ;  /* 0x0270000006047fae */ /* 0x0005e2000c121844 */
[----:B------:R-:W-:Y:S01]  /*12530*/  ISETP.GE.U32.AND P0, PT, R3, 0x7fffff5b, PT ;  /* 0x7fffff5b0300780c */ /* 0x000fe20003f06070 */
[----:B-1----:R-:W-:Y:S02]  /*12540*/  IMAD.WIDE R8, R2, 0x4, R88 ;  /* 0x0000000402087825 */ /* 0x002fe400078e0258 */
[----:B------:R1:W-:Y:S02]  /*12550*/  LDGSTS.E [R4+0x3400], [R12.64], !P6 ;  /* 0x034000000c047fae */ /* 0x0003e4000f121844 */
[----:B------:R-:W-:-:S02]  /*12560*/  IMAD R3, R0, 0x11, RZ ;  /* 0x0000001100037824 */ /* 0x000fc400078e02ff */
[----:B------:R3:W-:Y:S01]  /*12570*/  LDGSTS.E [R4+0x3500], [R10.64], !P6 ;  /* 0x035000000a047fae */ /* 0x0007e2000f121844 */
[----:B--2---:R-:W-:Y:S01]  /*12580*/  IMAD.WIDE R6, R2, 0x4, R90 ;  /* 0x0000000402067825 */ /* 0x004fe200078e025a */
[----:B------:R-:W-:Y:S02]  /*12590*/  IADD3 R2, R93, -0x2a, RZ ;  /* 0xffffffd65d027810 */ /* 0x000fe40007ffe0ff */
[----:B------:R1:W-:Y:S04]  /*125a0*/  STL.64 [R1+0x820], R12 ;  /* 0x0008200c01007387 */ /* 0x0003e80000100a00 */
[----:B------:R2:W-:Y:S04]  /*125b0*/  LDGSTS.E [R4+0x3600], [R8.64], !P6 ;  /* 0x0360000008047fae */ /* 0x0005e8000f121844 */
[----:B------:R3:W-:Y:S04]  /*125c0*/  STL.64 [R1+0x818], R10 ;  /* 0x0008180a01007387 */ /* 0x0007e80000100a00 */
[----:B------:R2:W-:Y:S01]  /*125d0*/  LDGSTS.E [R4+0x3700], [R6.64], !P6 ;  /* 0x0370000006047fae */ /* 0x0005e2000f121844 */
[----:B-1----:R-:W-:Y:S01]  /*125e0*/  IMAD.WIDE R12, R3, 0x4, R84 ;  /* 0x00000004030c7825 */ /* 0x002fe200078e0254 */
[----:B------:R-:W-:-:S02]  /*125f0*/  ISETP.GE.U32.AND P6, PT, R2, 0x7fffff57, PT ;  /* 0x7fffff570200780c */ /* 0x000fc40003fc6070 */
[----:B------:R2:W-:Y:S01]  /*12600*/  STL.64 [R1+0x810], R8 ;  /* 0x0008100801007387 */ /* 0x0005e20000100a00 */
[----:B------:R-:W-:Y:S02]  /*12610*/  IMAD R2, R0, 0x15, RZ ;  /* 0x0000001500027824 */ /* 0x000fe400078e02ff */
[C---:B---3--:R-:W-:Y:S01]  /*12620*/  IMAD.WIDE R10, R3.reuse, 0x4, R86 ;  /* 0x00000004030a7825 */ /* 0x048fe200078e0256 */
[----:B------:R1:W-:Y:S04]  /*12630*/  STL.64 [R1+0x808], R6 ;  /* 0x0008080601007387 */ /* 0x0003e80000100a00 */
[----:B------:R3:W-:Y:S01]  /*12640*/  STL.64 [R1+0x7a0], R12 ;  /* 0x0007a00c01007387 */ /* 0x0007e20000100a00 */
[----:B--2---:R-:W-:-:S03]  /*12650*/  IMAD.WIDE R8, R3, 0x4, R88 ;  /* 0x0000000403087825 */ /* 0x004fc600078e0258 */
[----:B------:R3:W-:Y:S01]  /*12660*/  LDGSTS.E [R4+0x4400], [R12.64], !P2 ;  /* 0x044000000c047fae */ /* 0x0007e2000d121844 */
[----:B-1----:R-:W-:Y:S01]  /*12670*/  IMAD.WIDE R6, R3, 0x4, R90 ;  /* 0x0000000403067825 */ /* 0x002fe200078e025a */
[----:B------:R-:W-:Y:S02]  /*12680*/  IADD3 R3, R93, -0x2e, RZ ;  /* 0xffffffd25d037810 */ /* 0x000fe40007ffe0ff */
[----:B------:R1:W-:Y:S04]  /*12690*/  STL.64 [R1+0x798], R10 ;  /* 0x0007980a01007387 */ /* 0x0003e80000100a00 */
[----:B------:R1:W-:Y:S01]  /*126a0*/  LDGSTS.E [R4+0x4500], [R10.64], !P2 ;  /* 0x045000000a047fae */ /* 0x0003e2000d121844 */
[----:B---3--:R-:W-:-:S03]  /*126b0*/  IMAD.WIDE R12, R2, 0x4, R84 ;  /* 0x00000004020c7825 */ /* 0x008fc600078e0254 */
        /* <DEDUP_REMOVED lines=25> */
[----:B--2---:R-:W-:Y:S01]  /*12850*/  IMAD.WIDE R6, R3, 0x4, R90 ;  /* 0x0000000403067825 */ /* 0x004fe200078e025a */
        /* <DEDUP_REMOVED lines=203> */
[C---:B------:R-:W-:Y:S02]  /*13510*/  IMAD R2, R0.reuse, 0x55, RZ ;  /* 0x0000005500027824 */ /* 0x040fe400078e02ff */
[C---:B---3--:R-:W-:Y:S01]  /*13520*/  IMAD.WIDE R10, R3.reuse, 0x4, R86 ;  /* 0x00000004030a7825 */ /* 0x048fe200078e0256 */
[----:B------:R2:W-:Y:S03]  /*13530*/  STL.64 [R1+0xe8], R6 ;  /* 0x0000e80601007387 */ /* 0x0005e60000100a00 */
[----:B------:R-:W-:Y:S01]  /*13540*/  IMAD R176, R0, 0x59, RZ ;  /* 0x0000005900b07824 */ /* 0x000fe200078e02ff */
[----:B------:R3:W-:Y:S01]  /*13550*/  STL.64 [R1+0xa0], R12 ;  /* 0x0000a00c01007387 */ /* 0x0007e20000100a00 */
[----:B-1----:R-:W-:-:S03]  /*13560*/  IMAD.WIDE R8, R3, 0x4, R88 ;  /* 0x0000000403087825 */ /* 0x002fc600078e0258 */
[----:B------:R3:W-:Y:S01]  /*13570*/  LDGSTS.E [R4+0x14400], [R12.64], !P3 ;  /* 0x144000000c047fae */ /* 0x0007e2000d921844 */
[----:B--2---:R-:W-:-:S03]  /*13580*/  IMAD.WIDE R6, R3, 0x4, R90 ;  /* 0x0000000403067825 */ /* 0x004fc600078e025a */
[----:B------:R1:W-:Y:S04]  /*13590*/  STL.64 [R1+0x98], R10 ;  /* 0x0000980a01007387 */ /* 0x0003e80000100a00 */
[----:B------:R1:W-:Y:S01]  /*135a0*/  LDGSTS.E [R4+0x14500], [R10.64], !P3 ;  /* 0x145000000a047fae */ /* 0x0003e2000d921844 */
[----:B---3--:R-:W-:-:S03]  /*135b0*/  IMAD.WIDE R12, R2, 0x4, R84 ;  /* 0x00000004020c7825 */ /* 0x008fc600078e0254 */
[----:B------:R2:W-:Y:S04]  /*135c0*/  STL.64 [R1+0x90], R8 ;  /* 0x0000900801007387 */ /* 0x0005e80000100a00 */
[----:B------:R2:W-:Y:S01]  /*135d0*/  LDGSTS.E [R4+0x14600], [R8.64], !P3 ;  /* 0x1460000008047fae */ /* 0x0005e2000d921844 */
[----:B------:R-:W-:-:S03]  /*135e0*/  IMAD.WIDE R170, R176, 0x4, R84 ;  /* 0x00000004b0aa7825 */ /* 0x000fc600078e0254 */
[----:B------:R3:W-:Y:S01]  /*135f0*/  STL.64 [R1+0x88], R6 ;  /* 0x0000880601007387 */ /* 0x0007e20000100a00 */
[----:B-1----:R-:W-:-:S03]  /*13600*/  IMAD.WIDE R10, R2, 0x4, R86 ;  /* 0x00000004020a7825 */ /* 0x002fc600078e0256 */
[----:B------:R3:W-:Y:S01]  /*13610*/  LDGSTS.E [R4+0x14700], [R6.64], !P3 ;  /* 0x1470000006047fae */ /* 0x0007e2000d921844 */
[----:B--2---:R-:W-:-:S03]  /*13620*/  IMAD.WIDE R8, R2, 0x4, R88 ;  /* 0x0000000402087825 */ /* 0x004fc600078e0258 */
[----:B------:R-:W-:Y:S01]  /*13630*/  STL.64 [R1+0x40], R12 ;  /* 0x0000400c01007387 */ /* 0x000fe20000100a00 */
[----:B------:R-:W-:-:S03]  /*13640*/  IMAD.WIDE R172, R176, 0x4, R86 ;  /* 0x00000004b0ac7825 */ /* 0x000fc600078e0256 */
[----:B------:R1:W-:Y:S01]  /*13650*/  STL.64 [R1+0x38], R10 ;  /* 0x0000380a01007387 */ /* 0x0003e20000100a00 */
[----:B---3--:R-:W-:-:S03]  /*13660*/  IMAD.WIDE R6, R2, 0x4, R90 ;  /* 0x0000000402067825 */ /* 0x008fc600078e025a */
[----:B------:R2:W-:Y:S01]  /*13670*/  STL.64 [R1+0x30], R8 ;  /* 0x0000300801007387 */ /* 0x0005e20000100a00 */
[----:B------:R-:W-:-:S03]  /*13680*/  IMAD R184, R0, 0x5d, RZ ;  /* 0x0000005d00b87824 */ /* 0x000fc600078e02ff */
[----:B------:R3:W-:Y:S01]  /*13690*/  STL.64 [R1+0x28], R6 ;  /* 0x0000280601007387 */ /* 0x0007e20000100a00 */
[----:B------:R-:W-:-:S03]  /*136a0*/  IMAD.WIDE R174, R176, 0x4, R88 ;  /* 0x00000004b0ae7825 */ /* 0x000fc600078e0258 */
[----:B------:R-:W-:Y:S01]  /*136b0*/  STL [R1+0x4788], R170 ;  /* 0x004788aa01007387 */ /* 0x000fe20000100800 */
[----:B------:R-:W-:-:S03]  /*136c0*/  IMAD.WIDE R176, R176, 0x4, R90 ;  /* 0x00000004b0b07825 */ /* 0x000fc600078e025a */
[----:B------:R-:W-:Y:S01]  /*136d0*/  STL [R1+0x4784], R171 ;  /* 0x004784ab01007387 */ /* 0x000fe20000100800 */
[----:B------:R-:W-:-:S03]  /*136e0*/  IMAD.WIDE R178, R184, 0x4, R84 ;  /* 0x00000004b8b27825 */ /* 0x000fc600078e0254 */
        /* <DEDUP_REMOVED lines=26> */
[----:B------:R-:W-:-:S03]  /*13890*/  IADD3 R2, R93, -0x72, RZ ;  /* 0xffffff8e5d027810 */ /* 0x000fc60007ffe0ff */
[----:B------:R-:W-:Y:S01]  /*138a0*/  STL [R1+0x47d0], R188 ;  /* 0x0047d0bc01007387 */ /* 0x000fe20000100800 */
[----:B------:R-:W-:-:S03]  /*138b0*/  IMAD.WIDE R196, R200, 0x4, R86 ;  /* 0x00000004c8c47825 */ /* 0x000fc600078e0256 */
[----:B------:R-:W-:Y:S01]  /*138c0*/  STL [R1+0x47cc], R189 ;  /* 0x0047ccbd01007387 */ /* 0x000fe20000100800 */
[----:B------:R-:W-:-:S03]  /*138d0*/  IMAD R208, R0, 0x69, RZ ;  /* 0x0000006900d07824 */ /* 0x000fc600078e02ff */
        /* <DEDUP_REMOVED lines=30> */
[----:B------:R1:W-:Y:S01]  /*13ac0*/  LDGSTS.E [R4+0x17400], [R178.64], !P0 ;  /* 0x17400000b2047fae */ /* 0x0003e2000c121844 */
[----:B------:R-:W-:-:S03]  /*13ad0*/  IADD3 R3, R93, -0x6e, RZ ;  /* 0xffffff925d037810 */ /* 0x000fc60007ffe0ff */
        /* <DEDUP_REMOVED lines=12> */
[----:B------:R-:W-:-:S03]  /*13ba0*/  ISETP.GE.U32.AND P3, PT, R3, 0x7fffff13, PT ;  /* 0x7fffff130300780c */ /* 0x000fc60003f66070 */
[----:B------:R1:W-:Y:S01]  /*13bb0*/  LDGSTS.E [R4+0x18400], [R186.64], !P6 ;  /* 0x18400000ba047fae */ /* 0x0003e2000f121844 */
        /* <DEDUP_REMOVED lines=93> */
[----:B------:R-:W-:-:S03]  /*14190*/  IADD3 R3, R93, -0x1b, RZ ;  /* 0xffffffe55d037810 */ /* 0x000fc60007ffe0ff */
[----:B------:R-:W-:Y:S04]  /*141a0*/  STL [R1+0x4894], R239 ;  /* 0x004894ef01007387 */ /* 0x000fe80000100800 */
[----:B------:R1:W-:Y:S01]  /*141b0*/  LDGSTS.E [R4+0x1e700], [R240.64], !P0 ;  /* 0x1e700000f0047fae */ /* 0x0003e2000c121844 */
[----:B------:R-:W-:Y:S01]  /*141c0*/  ISETP.GE.U32.AND P0, PT, R2, 0x7fffff6a, PT ;  /* 0x7fffff6a0200780c */ /* 0x000fe20003f06070 */
[----:B------:R-:W-:Y:S02]  /*141d0*/  IMAD.SHL.U32 R2, R0, 0x2, RZ ;  /* 0x0000000200027824 */ /* 0x000fe400078e00ff */
[----:B------:R-:W-:Y:S04]  /*141e0*/  STL [R1+0x48a0], R240 ;  /* 0x0048a0f001007387 */ /* 0x000fe80000100800 */
[----:B------:R-:W-:Y:S01]  /*141f0*/  STL [R1+0x489c], R241 ;  /* 0x00489cf101007387 */ /* 0x000fe20000100800 */
[----:B------:R-:W-:-:S03]  /*14200*/  LOP3.LUT R96, R94, 0x40, RZ, 0x3c, !PT ;  /* 0x000000405e607812 */ /* 0x000fc600078e3cff */
[----:B------:R3:W-:Y:S01]  /*14210*/  LDGSTS.E [R4+0x1f400], [R242.64], !P6 ;  /* 0x1f400000f2047fae */ /* 0x0007e2000f121844 */
[----:B-1----:R-:W-:-:S03]  /*14220*/  IMAD.WIDE R10, R2, 0x4, R84 ;  /* 0x00000004020a7825 */ /* 0x002fc600078e0254 */
[----:B------:R-:W-:Y:S01]  /*14230*/  STL [R1+0x48a8], R242 ;  /* 0x0048a8f201007387 */ /* 0x000fe20000100800 */
[----:B--2---:R-:W-:-:S03]  /*14240*/  IMAD.WIDE R8, R2, 0x4, R86 ;  /* 0x0000000402087825 */ /* 0x004fc600078e0256 */
[----:B------:R-:W-:Y:S04]  /*14250*/  STL [R1+0x48a4], R243 ;  /* 0x0048a4f301007387 */ /* 0x000fe80000100800 */
[----:B------:R1:W-:Y:S01]  /*14260*/  LDGSTS.E [R4+0x1f500], [R244.64], !P6 ;  /* 0x1f500000f4047fae */ /* 0x0003e2000f121844 */
[----:B---3--:R-:W-:-:S03]  /*14270*/  IMAD.WIDE R6, R2, 0x4, R88 ;  /* 0x0000000402067825 */ /* 0x008fc600078e0258 */
[----:B------:R-:W-:Y:S04]  /*14280*/  STL [R1+0x48b0], R244 ;  /* 0x0048b0f401007387 */ /* 0x000fe80000100800 */
[----:B------:R1:W-:Y:S04]  /*14290*/  LDGSTS.E [R4+0x1f600], [R246.64], !P6 ;  /* 0x1f600000f6047fae */ /* 0x0003e8000f121844 */
[----:B------:R-:W-:Y:S04]  /*142a0*/  STL [R1+0x48ac], R245 ;  /* 0x0048acf501007387 */ /* 0x000fe80000100800 */
[----:B------:R1:W-:Y:S01]  /*142b0*/  LDGSTS.E [R4+0x1f700], [R248.64], !P6 ;  /* 0x1f700000f8047fae */ /* 0x0003e2000f121844 */
[----:B------:R-:W-:Y:S01]  /*142c0*/  ISETP.GE.U32.AND P6, PT, R3, 0x7fffff66, PT ;  /* 0x7fffff660300780c */ /* 0x000fe20003fc6070 */
[----:B------:R-:W-:-:S02]  /*142d0*/  IMAD R3, R0, 0x6, RZ ;  /* 0x0000000600037824 */ /* 0x000fc400078e02ff */
[----:B------:R-:W-:Y:S04]  /*142e0*/  STL [R1+0x48b8], R246 ;  /* 0x0048b8f601007387 */ /* 0x000fe80000100800 */
[----:B------:R-:W-:Y:S04]  /*142f0*/  STL [R1+0x48b4], R247 ;  /* 0x0048b4f701007387 */ /* 0x000fe80000100800 */
[----:B------:R-:W-:Y:S01]  /*14300*/  STL [R1+0x48c0], R248 ;  /* 0x0048c0f801007387 */ /* 0x000fe20000100800 */
[----:B-1----:R-:W-:Y:S01]  /*14310*/  IMAD.WIDE R4, R2, 0x4, R90 ;  /* 0x0000000402047825 */ /* 0x002fe200078e025a */
[----:B------:R-:W-:-:S02]  /*14320*/  IADD3 R2, R93, -0x1f, RZ ;  /* 0xffffffe15d027810 */ /* 0x000fc40007ffe0ff */
[----:B------:R-:W-:Y:S04]  /*14330*/  STL [R1+0x48bc], R249 ;  /* 0x0048bcf901007387 */ /* 0x000fe80000100800 */
[----:B------:R1:W-:Y:S04]  /*14340*/  STL.64 [R1+0x980], R10 ;  /* 0x0009800a01007387 */ /* 0x0003e80000100a00 */
[----:B------:R1:W-:Y:S04]  /*14350*/  LDGSTS.E [R96+0x800], [R10.64], !P2 ;  /* 0x008000000a607fae */ /* 0x0003e8000d121844 */
        /* <DEDUP_REMOVED lines=9> */
[----:B------:R-:W-:Y:S02]  /*143f0*/  IMAD R2, R0, 0xa, RZ ;  /* 0x0000000a00027824 */ /* 0x000fe400078e02ff */
[C---:B-1----:R-:W-:Y:S01]  /*14400*/  IMAD.WIDE R6, R3.reuse, 0x4, R88 ;  /* 0x0000000403067825 */ /* 0x042fe200078e0258 */
[----:B------:R1:W-:Y:S04]  /*14410*/  LDGSTS.E [R96+0x1800], [R10.64], !P5 ;  /* 0x018000000a607fae */ /* 0x0003e8000e921844 */
[----:B------:R3:W-:Y:S01]  /*14420*/  LDGSTS.E [R96+0x1900], [R8.64], !P5 ;  /* 0x0190000008607fae */ /* 0x0007e2000e921844 */
[----:B--2---:R-:W-:Y:S01]  /*14430*/  IMAD.WIDE R4, R3, 0x4, R90 ;  /* 0x0000000403047825 */ /* 0x004fe200078e025a */
[----:B------:R-:W-:-:S02]  /*14440*/  IADD3 R3, R93, -0x23, RZ ;  /* 0xffffffdd5d037810 */ /* 0x000fc40007ffe0ff */
        /* <DEDUP_REMOVED lines=264> */
[----:B--2---:R-:W-:Y:S01]  /*154d0*/  IMAD.WIDE R6, R3, 0x4, R88 ;  /* 0x0000000403067825 */ /* 0x004fe200078e0258 */
[----:B------:R-:W-:Y:S01]  /*154e0*/  IADD3 R2, R93, -0x6b, RZ ;  /* 0xffffff955d027810 */ /* 0x000fe20007ffe0ff */
[----:B------:R2:W-:Y:S04]  /*154f0*/  LDGSTS.E [R96+0x13800], [R10.64], !P0 ;  /* 0x138000000a607fae */ /* 0x0005e8000c121844 */
[----:B------:R3:W-:Y:S01]  /*15500*/  LDGSTS.E [R96+0x13900], [R8.64], !P0 ;  /* 0x1390000008607fae */ /* 0x0007e2000c121844 */
[----:B-1----:R-:W-:-:S03]  /*15510*/  IMAD.WIDE R4, R3, 0x4, R90 ;  /* 0x0000000403047825 */ /* 0x002fc600078e025a */
[----:B------:R1:W-:Y:S04]  /*15520*/  LDGSTS.E [R96+0x13a00], [R6.64], !P0 ;  /* 0x13a0000006607fae */ /* 0x0003e8000c121844 */
[----:B------:R1:W-:Y:S01]  /*15530*/  LDGSTS.E [R96+0x13b00], [R4.64], !P0 ;  /* 0x13b0000004607fae */ /* 0x0003e2000c121844 */
[----:B------:R-:W-:Y:S01]  /*15540*/  ISETP.GE.U32.AND P0, PT, R2, 0x7fffff16, PT ;  /* 0x7fffff160200780c */ /* 0x000fe20003f06070 */
[----:B------:R-:W-:Y:S02]  /*15550*/  IMAD R2, R0, 0x52, RZ ;  /* 0x0000005200027824 */ /* 0x000fe400078e02ff */
[----:B------:R-:W1:Y:S02]  /*15560*/  S2R R252, SR_TID.X ;  /* 0x0000000000fc7919 */ /* 0x000e640000002100 */
[----:B------:R-:W-:-:S02]  /*15570*/  IMAD.WIDE R14, R2, 0x4, R84 ;  /* 0x00000004020e7825 */ /* 0x000fc400078e0254 */
[----:B------:R2:W-:Y:S02]  /*15580*/  STL.64 [R1+0xe0], R10 ;  /* 0x0000e00a01007387 */ /* 0x0005e40000100a00 */
[C---:B------:R-:W-:Y:S02]  /*15590*/  IMAD.WIDE R12, R2.reuse, 0x4, R86 ;  /* 0x00000004020c7825 */ /* 0x040fe400078e0256 */
[----:B------:R3:W-:Y:S04]  /*155a0*/  STL.64 [R1+0xd8], R8 ;  /* 0x0000d80801007387 */ /* 0x0007e80000100a00 */
[----:B------:R-:W-:Y:S04]  /*155b0*/  STL.64 [R1+0xd0], R6 ;  /* 0x0000d00601007387 */ /* 0x000fe80000100a00 */
[----:B------:R1:W-:Y:S01]  /*155c0*/  STL.64 [R1+0xc8], R4 ;  /* 0x0000c80401007387 */ /* 0x0003e20000100a00 */
[----:B--2---:R-:W-:-:S03]  /*155d0*/  IMAD.WIDE R10, R2, 0x4, R88 ;  /* 0x00000004020a7825 */ /* 0x004fc600078e0258 */
[----:B------:R2:W-:Y:S01]  /*155e0*/  LDGSTS.E [R96+0x14800], [R14.64], !P6 ;  /* 0x148000000e607fae */ /* 0x0005e2000f121844 */
[----:B---3--:R-:W-:-:S03]  /*155f0*/  IMAD.WIDE R8, R2, 0x4, R90 ;  /* 0x0000000402087825 */ /* 0x008fc600078e025a */
[----:B------:R2:W-:Y:S01]  /*15600*/  STL.64 [R1+0x80], R14 ;  /* 0x0000800e01007387 */ /* 0x0005e20000100a00 */
[----:B-1----:R-:W-:-:S03]  /*15610*/  IMAD R4, R0, 0x56, RZ ;  /* 0x0000005600047824 */ /* 0x002fc600078e02ff */
[----:B------:R1:W-:Y:S01]  /*15620*/  STL.64 [R1+0x78], R12 ;  /* 0x0000780c01007387 */ /* 0x0003e20000100a00 */
[----:B------:R-:W-:-:S03]  /*15630*/  IMAD R76, R0, 0x5a, RZ ;  /* 0x0000005a004c7824 */ /* 0x000fc600078e02ff */
[----:B------:R1:W-:Y:S01]  /*15640*/  LDGSTS.E [R96+0x14900], [R12.64], !P6 ;  /* 0x149000000c607fae */ /* 0x0003e2000f121844 */
[----:B--2---:R-:W-:-:S03]  /*15650*/  IMAD.WIDE R14, R4, 0x4, R84 ;  /* 0x00000004040e7825 */ /* 0x004fc600078e0254 */
        /* <DEDUP_REMOVED lines=18> */
[----:B------:R-:W-:Y:S01]  /*15780*/  IMAD.WIDE R74, R68, 0x4, R84 ;  /* 0x00000004444a7825 */ /* 0x000fe200078e0254 */
[----:B------:R-:W-:Y:S02]  /*15790*/  LOP3.LUT R92, R252, 0x3f, RZ, 0xc0, !PT ;  /* 0x0000003ffc5c7812 */ /* 0x000fe400078ec0ff */
[----:B------:R-:W-:Y:S01]  /*157a0*/  STL [R1+0x48d0], R80 ;  /* 0x0048d05001007387 */ /* 0x000fe20000100800 */
[----:B------:R-:W-:-:S03]  /*157b0*/  IMAD.WIDE R72, R68, 0x4, R86 ;  /* 0x0000000444487825 */ /* 0x000fc600078e0256 */
[----:B------:R-:W-:Y:S01]  /*157c0*/  STL [R1+0x48cc], R81 ;  /* 0x0048cc5101007387 */ /* 0x000fe20000100800 */
[----:B------:R-:W-:-:S03]  /*157d0*/  IMAD R60, R0, 0x62, RZ ;  /* 0x00000062003c7824 */ /* 0x000fc600078e02ff */
[----:B------:R-:W-:Y:S01]  /*157e0*/  STL [R1+0x48d8], R78 ;  /* 0x0048d84e01007387 */ /* 0x000fe20000100800 */
[----:B------:R-:W-:-:S03]  /*157f0*/  IMAD.WIDE R70, R68, 0x4, R88 ;  /* 0x0000000444467825 */ /* 0x000fc600078e0258 */
[----:B------:R-:W-:Y:S01]  /*15800*/  STL [R1+0x48d4], R79 ;  /* 0x0048d44f01007387 */ /* 0x000fe20000100800 */
[----:B------:R-:W-:-:S03]  /*15810*/  MOV R7, c[0x0][0x18c] ;  /* 0x0000630000077a02 */ /* 0x000fc60000000f00 */
[----:B------:R-:W-:Y:S01]  /*15820*/  STL [R1+0x48e0], R76 ;  /* 0x0048e04c01007387 */ /* 0x000fe20000100800 */
[----:B------:R-:W-:-:S03]  /*15830*/  IMAD R3, R92, c[0x0][0x18c], RZ ;  /* 0x000063005c037a24 */ /* 0x000fc600078e02ff */
[----:B------:R-:W-:Y:S01]  /*15840*/  STL [R1+0x48dc], R77 ;  /* 0x0048dc4d01007387 */ /* 0x000fe20000100800 */
[----:B------:R-:W-:-:S03]  /*15850*/  IMAD.WIDE R68, R68, 0x4, R90 ;  /* 0x0000000444447825 */ /* 0x000fc600078e025a */
[----:B------:R-:W-:Y:S01]  /*15860*/  STL [R1+0x48e8], R74 ;  /* 0x0048e84a01007387 */ /* 0x000fe20000100800 */
[----:B------:R-:W-:-:S03]  /*15870*/  IMAD.WIDE R66, R60, 0x4, R84 ;  /* 0x000000043c427825 */ /* 0x000fc600078e0254 */
[----:B------:R-:W-:Y:S01]  /*15880*/  STL [R1+0x48e4], R75 ;  /* 0x0048e44b01007387 */ /* 0x000fe20000100800 */
[----:B------:R-:W-:-:S03]  /*15890*/  IMAD R4, R7, 0x40, R3 ;  /* 0x0000004007047824 */ /* 0x000fc600078e0203 */
        /* <DEDUP_REMOVED lines=16> */
[----:B------:R-:W-:-:S03]  /*159a0*/  LEA R250, P2, R4, c[0x0][0x168], 0x2 ;  /* 0x00005a0004fa7a11 */ /* 0x000fc600078410ff */
[----:B------:R-:W-:Y:S01]  /*159b0*/  STL [R1+0x4904], R67 ;  /* 0x0049044301007387 */ /* 0x000fe20000100800 */
[----:B------:R-:W-:-:S03]  /*159c0*/  IMAD.WIDE R56, R52, 0x4, R86 ;  /* 0x0000000434387825 */ /* 0x000fc600078e0256 */
[----:B------:R-:W-:Y:S01]  /*159d0*/  STL [R1+0x4910], R64 ;  /* 0x0049104001007387 */ /* 0x000fe20000100800 */
[----:B------:R-:W-:-:S03]  /*159e0*/  LEA.HI.X.SX32 R251, R4, c[0x0][0x16c], 0x2, P2 ;  /* 0x00005b0004fb7a11 */ /* 0x000fc600010f16ff */
        /* <DEDUP_REMOVED lines=21> */
[----:B------:R-:W-:-:S03]  /*15b40*/  LEA R2, P6, R3, c[0x0][0x168], 0x2 ;  /* 0x00005a0003027a11 */ /* 0x000fc600078c10ff */
[----:B------:R1:W-:Y:S01]  /*15b50*/  LDGSTS.E [R96+0x17800], [R74.64], !P3 ;  /* 0x178000004a607fae */ /* 0x0003e2000d921844 */
        /* <DEDUP_REMOVED lines=8> */
[----:B------:R-:W-:Y:S01]  /*15be0*/  STL [R1+0x4940], R52 ;  /* 0x0049403401007387 */ /* 0x000fe20000100800 */
[----:B------:R-:W-:-:S03]  /*15bf0*/  LEA.HI.X.SX32 R3, R3, c[0x0][0x16c], 0x2, P6 ;  /* 0x00005b0003037a11 */ /* 0x000fc600030f16ff */
[----:B------:R1:W-:Y:S01]  /*15c00*/  LDGSTS.E [R96+0x17b00], [R68.64], !P3 ;  /* 0x17b0000044607fae */ /* 0x0003e2000d921844 */
[----:B------:R-:W-:-:S03]  /*15c10*/  ISETP.GE.U32.AND P3, PT, R4, 0x7fffff06, PT ;  /* 0x7fffff060400780c */ /* 0x000fc60003f66070 */
[----:B------:R-:W-:Y:S01]  /*15c20*/  STL [R1+0x493c], R53 ;  /* 0x00493c3501007387 */ /* 0x000fe20000100800 */
[----:B------:R-:W-:-:S03]  /*15c30*/  IADD3 R4, R93, -0x7f, RZ ;  /* 0xffffff815d047810 */ /* 0x000fc60007ffe0ff */
[----:B------:R-:W-:Y:S01]  /*15c40*/  STL [R1+0x4948], R50 ;  /* 0x0049483201007387 */ /* 0x000fe20000100800 */
[----:B------:R-:W-:Y:S01]  /*15c50*/  ISETP.GE.U32.AND P6, PT, R5, 0x7fffff12, PT ;  /* 0x7fffff120500780c */ /* 0x000fe20003fc6070 */
[----:B------:R-:W-:Y:S02]  /*15c60*/  IMAD.WIDE R42, R36, 0x4, R84 ;  /* 0x00000004242a7825 */ /* 0x000fe400078e0254 */
        /* <DEDUP_REMOVED lines=13> */
[----:B------:R-:W-:Y:S02]  /*15d40*/  IMAD.WIDE R38, R36, 0x4, R88 ;  /* 0x0000000424267825 */ /* 0x000fe400078e0258 */
[----:B------:R-:W-:Y:S01]  /*15d50*/  STL [R1+0x4954], R47 ;  /* 0x0049542f01007387 */ /* 0x000fe20000100800 */
[----:B------:R-:W-:-:S03]  /*15d60*/  ISETP.GE.U32.AND P2, PT, R6, 0x7fffff0e, PT ;  /* 0x7fffff0e0600780c */ /* 0x000fc60003f46070 */
        /* <DEDUP_REMOVED lines=41> */
[----:B-1----:R-:W-:-:S03]  /*16000*/  IMAD R12, R0, 0x7a, RZ ;  /* 0x0000007a000c7824 */ /* 0x002fc600078e02ff */
        /* <DEDUP_REMOVED lines=22> */
[----:B------:R-:W-:Y:S04]  /*16170*/  STL [R1+0x49b4], R23 ;  /* 0x0049b41701007387 */ /* 0x000fe80000100800 */
[----:B------:R1:W-:Y:S01]  /*16180*/  LDGSTS.E [R96+0x1db00], [R20.64], !P5 ;  /* 0x1db0000014607fae */ /* 0x0003e2000e921844 */
[----:B------:R-:W-:Y:S01]  /*16190*/  ISETP.GE.U32.AND P5, PT, R4, 0x7fffff6d, PT ;  /* 0x7fffff6d0400780c */ /* 0x000fe20003fa6070 */
[----:B------:R-:W-:-:S02]  /*161a0*/  IMAD R4, R0, 0x7e, RZ ;  /* 0x0000007e00047824 */ /* 0x000fc400078e02ff */
[----:B------:R-:W-:Y:S01]  /*161b0*/  STL [R1+0x49c0], R20 ;  /* 0x0049c01401007387 */ /* 0x000fe20000100800 */
[----:B------:R-:W-:-:S03]  /*161c0*/  IMAD.WIDE R12, R12, 0x4, R90 ;  /* 0x000000040c0c7825 */ /* 0x000fc600078e025a */
[----:B------:R-:W-:Y:S01]  /*161d0*/  STL [R1+0x49bc], R21 ;  /* 0x0049bc1501007387 */ /* 0x000fe20000100800 */
[----:B--2---:R-:W-:-:S03]  /*161e0*/  IMAD.WIDE R10, R4, 0x4, R84 ;  /* 0x00000004040a7825 */ /* 0x004fc600078e0254 */
[----:B------:R-:W-:Y:S01]  /*161f0*/  STL [R1+0x49c8], R18 ;  /* 0x0049c81201007387 */ /* 0x000fe20000100800 */
[----:B------:R-:W-:-:S03]  /*16200*/  IADD3 R5, R93, -0x18, RZ ;  /* 0xffffffe85d057810 */ /* 0x000fc60007ffe0ff */
[----:B------:R-:W-:Y:S01]  /*16210*/  STL [R1+0x49c4], R19 ;  /* 0x0049c41301007387 */ /* 0x000fe20000100800 */
[----:B---3--:R-:W-:-:S03]  /*16220*/  IMAD.WIDE R8, R4, 0x4, R86 ;  /* 0x0000000404087825 */ /* 0x008fc600078e0256 */
[----:B------:R-:W-:Y:S04]  /*16230*/  STL [R1+0x49d0], R16 ;  /* 0x0049d01001007387 */ /* 0x000fe80000100800 */
[----:B------:R-:W-:Y:S01]  /*16240*/  STL [R1+0x49cc], R17 ;  /* 0x0049cc1101007387 */ /* 0x000fe20000100800 */
[----:B------:R-:W-:-:S03]  /*16250*/  IMAD.WIDE R6, R4, 0x4, R88 ;  /* 0x0000000404067825 */ /* 0x000fc600078e0258 */
[----:B------:R2:W-:Y:S04]  /*16260*/  LDGSTS.E [R96+0x1e800], [R18.64], !P3 ;  /* 0x1e80000012607fae */ /* 0x0005e8000d921844 */
[----:B------:R-:W-:Y:S04]  /*16270*/  STL [R1+0x49d8], R14 ;  /* 0x0049d80e01007387 */ /* 0x000fe80000100800 */
[----:B------:R3:W-:Y:S04]  /*16280*/  LDGSTS.E [R96+0x1e900], [R16.64], !P3 ;  /* 0x1e90000010607fae */ /* 0x0007e8000d921844 */
[----:B------:R-:W-:Y:S04]  /*16290*/  STL [R1+0x49d4], R15 ;  /* 0x0049d40f01007387 */ /* 0x000fe80000100800 */
[----:B------:R1:W-:Y:S04]  /*162a0*/  LDGSTS.E [R96+0x1ea00], [R14.64], !P3 ;  /* 0x1ea000000e607fae */ /* 0x0003e8000d921844 */
[----:B------:R-:W-:Y:S04]  /*162b0*/  STL [R1+0x49e0], R12 ;  /* 0x0049e00c01007387 */ /* 0x000fe80000100800 */
[----:B------:R1:W-:Y:S01]  /*162c0*/  LDGSTS.E [R96+0x1eb00], [R12.64], !P3 ;  /* 0x1eb000000c607fae */ /* 0x0003e2000d921844 */
[----:B------:R-:W-:Y:S01]  /*162d0*/  ISETP.GE.U32.AND P3, PT, R5, 0x7fffff69, PT ;  /* 0x7fffff690500780c */ /* 0x000fe20003f66070 */
[----:B------:R-:W-:-:S02]  /*162e0*/  IMAD.WIDE R4, R4, 0x4, R90 ;  /* 0x0000000404047825 */ /* 0x000fc400078e025a */
[----:B------:R1:W-:Y:S04]  /*162f0*/  STL [R1+0x49dc], R13 ;  /* 0x0049dc0d01007387 */ /* 0x0003e80000100800 */
[----:B------:R-:W-:Y:S01]  /*16300*/  STL [R1+0x49e8], R10 ;  /* 0x0049e80a01007387 */ /* 0x000fe20000100800 */
[----:B------:R-:W-:-:S03]  /*16310*/  IMAD R252, R0, 0x3, RZ ;  /* 0x0000000300fc7824 */ /* 0x000fc600078e02ff */
[----:B------:R1:W-:Y:S04]  /*16320*/  STL [R1+0x49e4], R11 ;  /* 0x0049e40b01007387 */ /* 0x0003e80000100800 */
[----:B------:R-:W-:Y:S04]  /*16330*/  STL [R1+0x49f0], R8 ;  /* 0x0049f00801007387 */ /* 0x000fe80000100800 */
[----:B------:R2:W-:Y:S04]  /*16340*/  LDGSTS.E [R96+0x1f800], [R10.64], !P4 ;  /* 0x1f8000000a607fae */ /* 0x0005e8000e121844 */
[----:B------:R3:W-:Y:S01]  /*16350*/  STL [R1+0x49ec], R9 ;  /* 0x0049ec0901007387 */ /* 0x0007e20000100800 */
[----:B-1----:R-:W-:-:S03]  /*16360*/  IMAD.WIDE R12, R252, 0x4, R84 ;  /* 0x00000004fc0c7825 */ /* 0x002fc600078e0254 */
[----:B------:R3:W-:Y:S04]  /*16370*/  LDGSTS.E [R96+0x1f900], [R8.64], !P4 ;  /* 0x1f90000008607fae */ /* 0x0007e8000e121844 */
[----:B------:R-:W-:Y:S01]  /*16380*/  STL [R1+0x49f8], R6 ;  /* 0x0049f80601007387 */ /* 0x000fe20000100800 */
[----:B--2---:R-:W-:-:S03]  /*16390*/  IMAD.WIDE R10, R252, 0x4, R86 ;  /* 0x00000004fc0a7825 */ /* 0x004fc600078e0256 */
[----:B------:R1:W-:Y:S04]  /*163a0*/  LDGSTS.E [R96+0x1fa00], [R6.64], !P4 ;  /* 0x1fa0000006607fae */ /* 0x0003e8000e121844 */
[----:B------:R1:W-:Y:S01]  /*163b0*/  STL [R1+0x49f4], R7 ;  /* 0x0049f40701007387 */ /* 0x0003e20000100800 */
[----:B---3--:R-:W-:-:S03]  /*163c0*/  IMAD.WIDE R8, R252, 0x4, R88 ;  /* 0x00000004fc087825 */ /* 0x008fc600078e0258 */
[----:B------:R2:W-:Y:S04]  /*163d0*/  LDGSTS.E [R96+0x1fb00], [R4.64], !P4 ;  /* 0x1fb0000004607fae */ /* 0x0005e8000e121844 */
[----:B------:R2:W-:Y:S01]  /*163e0*/  STL [R1+0x4a00], R4 ;  /* 0x004a000401007387 */ /* 0x0005e20000100800 */
[----:B-1----:R-:W-:-:S03]  /*163f0*/  IMAD.WIDE R6, R252, 0x4, R90 ;  /* 0x00000004fc067825 */ /* 0x002fc600078e025a */
[----:B------:R1:W-:Y:S01]  /*16400*/  STL [R1+0x49fc], R5 ;  /* 0x0049fc0501007387 */ /* 0x0003e20000100800 */
[----:B------:R-:W-:Y:S02]  /*16410*/  IADD3 R252, R93, -0x20, RZ ;  /* 0xffffffe05dfc7810 */ /* 0x000fe40007ffe0ff */
[----:B--2---:R-:W-:Y:S01]  /*16420*/  LOP3.LUT R4, R94, 0x60, RZ, 0x3c, !PT ;  /* 0x000000605e047812 */ /* 0x004fe200078e3cff */
[----:B------:R2:W-:Y:S01]  /*16430*/  STL.64 [R1+0x960], R12 ;  /* 0x0009600c01007387 */ /* 0x0005e20000100a00 */
[----:B-1----:R-:W-:-:S03]  /*16440*/  IMAD R5, R0, 0x7, RZ ;  /* 0x0000000700057824 */ /* 0x002fc600078e02ff */
        /* <DEDUP_REMOVED lines=45> */
[C---:B------:R-:W-:Y:S02]  /*16720*/  IADD3 R5, R93.reuse, -0x2c, RZ ;  /* 0xffffffd45d057810 */ /* 0x040fe40007ffe0ff */
[----:B------:R2:W-:Y:S01]  /*16730*/  STL.64 [R1+0x7e0], R12 ;  /* 0x0007e00c01007387 */ /* 0x0005e20000100a00 */
[----:B------:R-:W-:-:S03]  /*16740*/  IADD3 R95, R93, -0x1c, RZ ;  /* 0xffffffe45d5f7810 */ /* 0x000fc60007ffe0ff */
[----:B------:R1:W-:Y:S04]  /*16750*/  LDGSTS.E [R4+0x3e00], [R8.64], !P2 ;  /* 0x03e0000008047fae */ /* 0x0003e8000d121844 */
[----:B------:R3:W-:Y:S04]  /*16760*/  STL.64 [R1+0x7d8], R10 ;  /* 0x0007d80a01007387 */ /* 0x0007e80000100a00 */
[----:B------:R1:W-:Y:S01]  /*16770*/  LDGSTS.E [R4+0x3f00], [R6.64], !P2 ;  /* 0x03f0000006047fae */ /* 0x0003e2000d121844 */
[----:B--2---:R-:W-:Y:S01]  /*16780*/  IMAD.WIDE R12, R252, 0x4, R84 ;  /* 0x00000004fc0c7825 */ /* 0x004fe200078e0254 */
[----:B------:R-:W-:-:S02]  /*16790*/  ISETP.GE.U32.AND P2, PT, R5, 0x7fffff55, PT ;  /* 0x7fffff550500780c */ /* 0x000fc40003f46070 */
[----:B------:R1:W-:Y:S01]  /*167a0*/  STL.64 [R1+0x7d0], R8 ;  /* 0x0007d00801007387 */ /* 0x0003e20000100a00 */
[----:B------:R-:W-:Y:S02]  /*167b0*/  IMAD R5, R0, 0x17, RZ ;  /* 0x0000001700057824 */ /* 0x000fe400078e02ff */
[----:B---3--:R-:W-:Y:S01]  /*167c0*/  IMAD.WIDE R10, R252, 0x4, R86 ;  /* 0x00000004fc0a7825 */ /* 0x008fe200078e0256 */
[----:B------:R2:W-:Y:S01]  /*167d0*/  STL.64 [R1+0x7c8], R6 ;  /* 0x0007c80601007387 */ /* 0x0005e20000100a00 */
[----:B------:R-:W-:-:S03]  /*167e0*/  ISETP.GE.U32.AND P4, PT, R95, 0x7fffff65, PT ;  /* 0x7fffff655f00780c */ /* 0x000fc60003f86070 */
        /* <DEDUP_REMOVED lines=353> */
[----:B------:R2:W-:Y:S02]  /*17e00*/  STL.64 [R1+0xb80], R12 ;  /* 0x000b800c01007387 */ /* 0x0005e40000100a00 */
[----:B------:R-:W-:-:S02]  /*17e10*/  IMAD.WIDE R16, R252, 0x4, R84 ;  /* 0x00000004fc107825 */ /* 0x000fc400078e0254 */
[----:B------:R3:W-:Y:S02]  /*17e20*/  STL.64 [R1+0xbb0], R10 ;  /* 0x000bb00a01007387 */ /* 0x0007e40000100a00 */
[C---:B------:R-:W-:Y:S02]  /*17e30*/  IMAD.WIDE R14, R252.reuse, 0x4, R86 ;  /* 0x00000004fc0e7825 */ /* 0x040fe400078e0256 */
[----:B------:R1:W-:Y:S04]  /*17e40*/  STL.64 [R1+0xbb8], R8 ;  /* 0x000bb80801007387 */ /* 0x0003e80000100a00 */
[----:B------:R4:W-:Y:S01]  /*17e50*/  STL.64 [R1+0xbd0], R6 ;  /* 0x000bd00601007387 */ /* 0x0009e20000100a00 */
[----:B--2---:R-:W-:-:S03]  /*17e60*/  IMAD.WIDE R12, R252, 0x4, R88 ;  /* 0x00000004fc0c7825 */ /* 0x004fc600078e0258 */
[----:B------:R2:W-:Y:S01]  /*17e70*/  STL.64 [R1+0xbd8], R16 ;  /* 0x000bd81001007387 */ /* 0x0005e20000100a00 */
[----:B---3--:R-:W-:-:S03]  /*17e80*/  IMAD.WIDE R10, R252, 0x4, R90 ;  /* 0x00000004fc0a7825 */ /* 0x008fc600078e025a */
[----:B------:R2:W-:Y:S01]  /*17e90*/  LDGSTS.E [R4+0x1cc00], [R16.64], !P1 ;  /* 0x1cc0000010047fae */ /* 0x0005e2000c921844 */
[C---:B-1----:R-:W-:Y:S02]  /*17ea0*/  IMAD R8, R0.reuse, 0x77, RZ ;  /* 0x0000007700087824 */ /* 0x042fe400078e02ff */
[----:B----4-:R-:W-:Y:S01]  /*17eb0*/  IMAD R6, R0, 0x7b, RZ ;  /* 0x0000007b00067824 */ /* 0x010fe200078e02ff */
[----:B------:R1:W-:Y:S01]  /*17ec0*/  STL.64 [R1+0xc38], R14 ;  /* 0x000c380e01007387 */ /* 0x0003e20000100a00 */
[C---:B------:R-:W-:Y:S01]  /*17ed0*/  IMAD.WIDE R22, R8.reuse, 0x4, R84 ;  /* 0x0000000408167825 */ /* 0x040fe200078e0254 */
[----:B------:R-:W-:Y:S02]  /*17ee0*/  IADD3 R9, R93, -0x80, RZ ;  /* 0xffffff805d097810 */ /* 0x000fe40007ffe0ff */
[----:B------:R1:W-:Y:S01]  /*17ef0*/  LDGSTS.E [R4+0x1cd00], [R14.64], !P1 ;  /* 0x1cd000000e047fae */ /* 0x0003e2000c921844 */
[----:B------:R-:W-:-:S03]  /*17f00*/  IMAD.WIDE R20, R8, 0x4, R86 ;  /* 0x0000000408147825 */ /* 0x000fc600078e0256 */
[----:B------:R3:W-:Y:S01]  /*17f10*/  STL.64 [R1+0xcc0], R12 ;  /* 0x000cc00c01007387 */ /* 0x0007e20000100a00 */
[----:B------:R-:W-:-:S03]  /*17f20*/  IMAD.WIDE R18, R8, 0x4, R88 ;  /* 0x0000000408127825 */ /* 0x000fc600078e0258 */
[----:B------:R3:W-:Y:S01]  /*17f30*/  LDGSTS.E [R4+0x1ce00], [R12.64], !P1 ;  /* 0x1ce000000c047fae */ /* 0x0007e2000c921844 */
[----:B--2---:R-:W-:-:S04]  /*17f40*/  IMAD.WIDE R16, R8, 0x4, R90 ;  /* 0x0000000408107825 */ /* 0x004fc800078e025a */
[C---:B-1----:R-:W-:Y:S01]  /*17f50*/  IMAD.WIDE R14, R6.reuse, 0x4, R84 ;  /* 0x00000004060e7825 */ /* 0x042fe200078e0254 */
[----:B------:R1:W-:Y:S04]  /*17f60*/  STL.64 [R1+0xcc8], R10 ;  /* 0x000cc80a01007387 */ /* 0x0003e80000100a00 */
[----:B------:R1:W-:Y:S01]  /*17f70*/  LDGSTS.E [R4+0x1cf00], [R10.64], !P1 ;  /* 0x1cf000000a047fae */ /* 0x0003e2000c921844 */
[----:B------:R-:W-:Y:S01]  /*17f80*/  ISETP.GE.U32.AND P1, PT, R9, 0x7fffff01, PT ;  /* 0x7fffff010900780c */ /* 0x000fe20003f26070 */
[C---:B---3--:R-:W-:Y:S02]  /*17f90*/  IMAD.WIDE R12, R6.reuse, 0x4, R86 ;  /* 0x00000004060c7825 */ /* 0x048fe400078e0256 */
[----:B------:R-:W-:Y:S02]  /*17fa0*/  STL.64 [R1+0xc30], R22 ;  /* 0x000c301601007387 */ /* 0x000fe40000100a00 */
[----:B------:R-:W-:-:S02]  /*17fb0*/  IMAD.WIDE R8, R6, 0x4, R90 ;  /* 0x0000000406087825 */ /* 0x000fc400078e025a */
[----:B------:R2:W-:Y:S04]  /*17fc0*/  LDGSTS.E [R4+0x1dc00], [R22.64], !P0 ;  /* 0x1dc0000016047fae */ /* 0x0005e8000c121844 */
[----:B------:R-:W-:Y:S01]  /*17fd0*/  STL.64 [R1+0xc08], R14 ;  /* 0x000c080e01007387 */ /* 0x000fe20000100a00 */
[----:B-1----:R-:W-:-:S03]  /*17fe0*/  IMAD.WIDE R10, R6, 0x4, R88 ;  /* 0x00000004060a7825 */ /* 0x002fc600078e0258 */
[----:B------:R1:W-:Y:S04]  /*17ff0*/  LDGSTS.E [R4+0x1dd00], [R20.64], !P0 ;  /* 0x1dd0000014047fae */ /* 0x0003e8000c121844 */
[----:B------:R-:W-:Y:S04]  /*18000*/  STL.64 [R1+0xd28], R20 ;  /* 0x000d281401007387 */ /* 0x000fe80000100a00 */
[----:B------:R3:W-:Y:S04]  /*18010*/  LDGSTS.E [R4+0x1de00], [R18.64], !P0 ;  /* 0x1de0000012047fae */ /* 0x0007e8000c121844 */
[----:B------:R-:W-:Y:S04]  /*18020*/  STL.64 [R1+0xd20], R18 ;  /* 0x000d201201007387 */ /* 0x000fe80000100a00 */
[----:B------:R4:W-:Y:S04]  /*18030*/  LDGSTS.E [R4+0x1df00], [R16.64], !P0 ;  /* 0x1df0000010047fae */ /* 0x0009e8000c121844 */
[----:B------:R-:W-:Y:S04]  /*18040*/  STL.64 [R1+0xd18], R16 ;  /* 0x000d181001007387 */ /* 0x000fe80000100a00 */
[----:B------:R4:W-:Y:S01]  /*18050*/  LDGSTS.E [R4+0x1ec00], [R14.64], !P6 ;  /* 0x1ec000000e047fae */ /* 0x0009e2000f121844 */
[----:B------:R-:W-:-:S03]  /*18060*/  LOP3.LUT R6, R92, 0x40, RZ, 0xfc, !PT ;  /* 0x000000405c067812 */ /* 0x000fc600078efcff */
[----:B------:R1:W-:Y:S04]  /*18070*/  STL.64 [R1+0xd10], R12 ;  /* 0x000d100c01007387 */ /* 0x0003e80000100a00 */
[----:B------:R1:W-:Y:S04]  /*18080*/  LDGSTS.E [R4+0x1ed00], [R12.64], !P6 ;  /* 0x1ed000000c047fae */ /* 0x0003e8000f121844 */
[----:B------:R1:W-:Y:S04]  /*18090*/  STL.64 [R1+0xd08], R10 ;  /* 0x000d080a01007387 */ /* 0x0003e80000100a00 */
[----:B------:R1:W-:Y:S04]  /*180a0*/  LDGSTS.E [R4+0x1ee00], [R10.64], !P6 ;  /* 0x1ee000000a047fae */ /* 0x0003e8000f121844 */
[----:B------:R1:W-:Y:S04]  /*180b0*/  STL.64 [R1+0xd00], R8 ;  /* 0x000d000801007387 */ /* 0x0003e80000100a00 */
[----:B------:R1:W-:Y:S01]  /*180c0*/  LDGSTS.E [R4+0x1ef00], [R8.64], !P6 ;  /* 0x1ef0000008047fae */ /* 0x0003e2000f121844 */
[----:B------:R-:W-:-:S03]  /*180d0*/  ISETP.GE.AND P6, PT, R92, c[0x0][0x180], PT ;  /* 0x000060005c007a0c */ /* 0x000fc60003fc6270 */
[----:B------:R-:W2:Y:S04]  /*180e0*/  LDL.LU R104, [R1+0x1028] ;  /* 0x0010280001687983 */ /* 0x000ea80000300800 */
[----:B------:R-:W3:Y:S01]  /*180f0*/  LDL.LU R92, [R1+0x1024] ;  /* 0x00102400015c7983 */ /* 0x000ee20000300800 */
[----:B------:R-:W-:-:S03]  /*18100*/  IADD3 R5, R93, 0x7f, RZ ;  /* 0x0000007f5d057810 */ /* 0x000fc60007ffe0ff */
[----:B------:R-:W2:Y:S01]  /*18110*/  LDL.LU R103, [R1+0x1020] ;  /* 0x0010200001677983 */ /* 0x000ea20000300800 */
[----:B------:R-:W-:Y:S01]  /*18120*/  ISETP.GT.AND P0, PT, R5, 0x7f, PT ;  /* 0x0000007f0500780c */ /* 0x000fe20003f04270 */
[----:B------:R-:W-:Y:S02]  /*18130*/  IMAD R5, R0, 0x7f, RZ ;  /* 0x0000007f00057824 */ /* 0x000fe400078e02ff */
[----:B------:R-:W2:Y:S04]  /*18140*/  LDL.LU R95, [R1+0x101c] ;  /* 0x00101c00015f7983 */ /* 0x000ea80000300800 */
[----:B------:R-:W4:Y:S04]  /*18150*/  LDL.LU R102, [R1+0x1018] ;  /* 0x0010180001667983 */ /* 0x000f280000300800 */
[----:B------:R-:W4:Y:S01]  /*18160*/  LDL.LU R101, [R1+0x1014] ;  /* 0x0010140001657983 */ /* 0x000f220000300800 */
[----:B-1----:R-:W-:-:S03]  /*18170*/  IMAD.WIDE R12, R5, 0x4, R84 ;  /* 0x00000004050c7825 */ /* 0x002fc600078e0254 */
[----:B------:R-:W4:Y:S04]  /*18180*/  LDL.LU R100, [R1+0x1010] ;  /* 0x0010100001647983 */ /* 0x000f280000300800 */
[----:B------:R-:W4:Y:S04]  /*18190*/  LDL.LU R94, [R1+0x100c] ;  /* 0x00100c00015e7983 */ /* 0x000f280000300800 */
[----:B------:R-:W4:Y:S01]  /*181a0*/  LDL.LU R99, [R1+0x1008] ;  /* 0x0010080001637983 */ /* 0x000f220000300800 */
[----:B------:R-:W-:-:S03]  /*181b0*/  IMAD.WIDE R10, R5, 0x4, R86 ;  /* 0x00000004050a7825 */ /* 0x000fc600078e0256 */
[----:B------:R-:W4:Y:S04]  /*181c0*/  LDL.LU R98, [R1+0x1004] ;  /* 0x0010040001627983 */ /* 0x000f280000300800 */
[----:B------:R-:W4:Y:S04]  /*181d0*/  LDL.LU R97, [R1+0x1000] ;  /* 0x0010000001617983 */ /* 0x000f280000300800 */
[----:B------:R-:W4:Y:S01]  /*181e0*/  LDL.LU R96, [R1+0xffc] ;  /* 0x000ffc0001607983 */ /* 0x000f220000300800 */
[----:B------:R-:W-:-:S03]  /*181f0*/  IMAD.WIDE R8, R5, 0x4, R88 ;  /* 0x0000000405087825 */ /* 0x000fc600078e0258 */
[----:B------:R-:W-:Y:S04]  /*18200*/  STL [R1+0x4a08], R84 ;  /* 0x004a085401007387 */ /* 0x000fe80000100800 */
[----:B------:R-:W-:Y:S01]  /*18210*/  STL [R1+0x4a04], R85 ;  /* 0x004a045501007387 */ /* 0x000fe20000100800 */
[----:B------:R-:W-:-:S03]  /*18220*/  SEL R252, RZ, 0x4, !P0 ;  /* 0x00000004fffc7807 */ /* 0x000fc60004000000 */
[----:B------:R-:W-:Y:S01]  /*18230*/  STL.64 [R1+0xc00], R12 ;  /* 0x000c000c01007387 */ /* 0x000fe20000100a00 */
[----:B------:R-:W-:-:S03]  /*18240*/  IADD3 R7, R93, -0x91, RZ ;  /* 0xffffff6f5d077810 */ /* 0x000fc60007ffe0ff */
[----:B------:R-:W-:Y:S04]  /*18250*/  STL [R1+0x4a10], R86 ;  /* 0x004a105601007387 */ /* 0x000fe80000100800 */
[----:B------:R-:W-:Y:S04]  /*18260*/  STL [R1+0x4a0c], R87 ;  /* 0x004a0c5701007387 */ /* 0x000fe80000100800 */
[----:B------:R-:W-:Y:S01]  /*18270*/  STL.64 [R1+0xcf8], R10 ;  /* 0x000cf80a01007387 */ /* 0x000fe20000100a00 */
[----:B------:R-:W-:-:S03]  /*18280*/  SEL R0, R252, RZ, !P6 ;  /* 0x000000fffc007207 */ /* 0x000fc60007000000 */
[----:B------:R-:W-:Y:S01]  /*18290*/  STL [R1+0x4a18], R88 ;  /* 0x004a185801007387 */ /* 0x000fe20000100800 */
[----:B------:R-:W-:-:S03]  /*182a0*/  ISETP.GE.U32.AND P0, PT, R7, 0x7ffffef0, PT ;  /* 0x7ffffef00700780c */ /* 0x000fc60003f06070 */
[----:B------:R-:W-:Y:S01]  /*182b0*/  STL [R1+0x4a14], R89 ;  /* 0x004a145901007387 */ /* 0x000fe20000100800 */
[----:B------:R-:W-:-:S03]  /*182c0*/  ISETP.GE.AND P6, PT, R6, c[0x0][0x180], PT ;  /* 0x0000600006007a0c */ /* 0x000fc60003fc6270 */
[----:B------:R-:W-:Y:S01]  /*182d0*/  STL.64 [R1+0xcf0], R8 ;  /* 0x000cf00801007387 */ /* 0x000fe20000100a00 */
[----:B------:R-:W-:-:S03]  /*182e0*/  IMAD.WIDE R6, R5, 0x4, R90 ;  /* 0x0000000405067825 */ /* 0x000fc600078e025a */
[----:B------:R-:W4:Y:S04]  /*182f0*/  LDL.LU R93, [R1+0xff8] ;  /* 0x000ff800015d7983 */ /* 0x000f280000300800 */
[----:B------:R-:W-:Y:S04]  /*18300*/  STL [R1+0x4a20], R90 ;  /* 0x004a205a01007387 */ /* 0x000fe80000100800 */
[----:B------:R-:W-:Y:S04]  /*18310*/  STL [R1+0x4a1c], R91 ;  /* 0x004a1c5b01007387 */ /* 0x000fe80000100800 */
[----:B------:R-:W-:Y:S01]  /*18320*/  STL.64 [R1+0xcd8], R6 ;  /* 0x000cd80601007387 */ /* 0x000fe20000100a00 */
[----:B---3--:R-:W-:-:S03]  /*18330*/  IMAD R19, R92, c[0x0][0x190], RZ ;  /* 0x000064005c137a24 */ /* 0x008fc600078e02ff */
[----:B------:R1:W-:Y:S04]  /*18340*/  LDGSTS.E [R4+0x1fc00], [R12.64], !P1 ;  /* 0x1fc000000c047fae */ /* 0x0003e8000c921844 */
[----:B------:R-:W3:Y:S01]  /*18350*/  LDL.LU R92, [R1+0xff4] ;  /* 0x000ff400015c7983 */ /* 0x000ee20000300800 */
[----:B------:R-:W-:Y:S02]  /*18360*/  SEL R252, R252, RZ, !P6 ;  /* 0x000000fffcfc7207 */ /* 0x000fe40007000000 */
[----:B------:R-:W-:Y:S01]  /*18370*/  ISETP.NE.U32.AND P6, PT, R0, RZ, PT ;  /* 0x000000ff0000720c */ /* 0x000fe20003fc5070 */
[----:B--2---:R-:W-:Y:S01]  /*18380*/  IMAD R0, R104, c[0x0][0x190], RZ ;  /* 0x0000640068007a24 */ /* 0x004fe200078e02ff */
[----:B------:R1:W-:Y:S01]  /*18390*/  LDGSTS.E [R4+0x1fd00], [R10.64], !P1 ;  /* 0x1fd000000a047fae */ /* 0x0003e2000c921844 */
[----:B------:R-:W-:-:S02]  /*183a0*/  IMAD R20, R103, c[0x0][0x190], RZ ;  /* 0x0000640067147a24 */ /* 0x000fc400078e02ff */
[----:B------:R-:W-:Y:S02]  /*183b0*/  IMAD R21, R95, c[0x0][0x190], RZ ;  /* 0x000064005f157a24 */ /* 0x000fe400078e02ff */
[----:B----4-:R-:W-:Y:S02]  /*183c0*/  IMAD R22, R102, c[0x0][0x190], RZ ;  /* 0x0000640066167a24 */ /* 0x010fe400078e02ff */
[----:B------:R-:W-:Y:S01]  /*183d0*/  IMAD R23, R101, c[0x0][0x190], RZ ;  /* 0x0000640065177a24 */ /* 0x000fe200078e02ff */
[----:B------:R2:W-:Y:S01]  /*183e0*/  STL [R1+0x1028], R0 ;  /* 0x0010280001007387 */ /* 0x0005e20000100800 */
[----:B------:R-:W-:-:S03]  /*183f0*/  IMAD R24, R100, c[0x0][0x190], RZ ;  /* 0x0000640064187a24 */ /* 0x000fc600078e02ff */
[----:B------:R-:W4:Y:S01]  /*18400*/  LDL.LU R95, [R1+0xff0] ;  /* 0x000ff000015f7983 */ /* 0x000f220000300800 */
[----:B------:R-:W-:-:S03]  /*18410*/  IMAD R25, R94, c[0x0][0x190], RZ ;  /* 0x000064005e197a24 */ /* 0x000fc600078e02ff */
[----:B------:R-:W-:Y:S01]  /*18420*/  STL.64 [R1+0x4a48], R20 ;  /* 0x004a481401007387 */ /* 0x000fe20000100a00 */
[----:B--2---:R-:W-:-:S03]  /*18430*/  IMAD R0, R99, c[0x0][0x190], RZ ;  /* 0x0000640063007a24 */ /* 0x004fc600078e02ff */
[----:B------:R-:W-:Y:S01]  /*18440*/  STL.64 [R1+0x4a50], R22 ;  /* 0x004a501601007387 */ /* 0x000fe20000100a00 */
[----:B------:R-:W-:-:S03]  /*18450*/  IMAD R26, R98, c[0x0][0x190], RZ ;  /* 0x00006400621a7a24 */ /* 0x000fc600078e02ff */
[----:B------:R-:W2:Y:S01]  /*18460*/  LDL.LU R94, [R1+0xfec] ;  /* 0x000fec00015e7983 */ /* 0x000ea20000300800 */
[----:B------:R-:W-:-:S03]  /*18470*/  IMAD R27, R97, c[0x0][0x190], RZ ;  /* 0x00006400611b7a24 */ /* 0x000fc600078e02ff */
[----:B------:R1:W-:Y:S04]  /*18480*/  STL.64 [R1+0x4a58], R24 ;  /* 0x004a581801007387 */ /* 0x0003e80000100a00 */
[----:B------:R1:W-:Y:S04]  /*18490*/  STL [R1+0x1008], R0 ;  /* 0x0010080001007387 */ /* 0x0003e80000100800 */
[----:B------:R1:W-:Y:S04]  /*184a0*/  STL.64 [R1+0x4a60], R26 ;  /* 0x004a601a01007387 */ /* 0x0003e80000100a00 */
[----:B------:R-:W1:Y:S04]  /*184b0*/  LDL.LU R117, [R1+0xfe8] ;  /* 0x000fe80001757983 */ /* 0x000e680000300800 */
[----:B------:R-:W2:Y:S04]  /*184c0*/  LDL.LU R116, [R1+0xfe4] ;  /* 0x000fe40001747983 */ /* 0x000ea80000300800 */
[----:B------:R-:W2:Y:S04]  /*184d0*/  LDL.LU R115, [R1+0xfe0] ;  /* 0x000fe00001737983 */ /* 0x000ea80000300800 */
[----:B------:R-:W2:Y:S01]  /*184e0*/  LDL.LU R114, [R1+0xfdc] ;  /* 0x000fdc0001727983 */ /* 0x000ea20000300800 */
[----:B------:R-:W-:-:S03]  /*184f0*/  IMAD R28, R96, c[0x0][0x190], RZ ;  /* 0x00006400601c7a24 */ /* 0x000fc600078e02ff */
[----:B------:R-:W2:Y:S04]  /*18500*/  LDL.LU R113, [R1+0xfd8] ;  /* 0x000fd80001717983 */ /* 0x000ea80000300800 */
[----:B------:R-:W2:Y:S04]  /*18510*/  LDL.LU R112, [R1+0xfd4] ;  /* 0x000fd40001707983 */ /* 0x000ea80000300800 */
[----:B------:R1:W-:Y:S04]  /*18520*/  LDGSTS.E [R4+0x1fe00], [R8.64], !P1 ;  /* 0x1fe0000008047fae */ /* 0x0003e8000c921844 */
[----:B------:R1:W-:Y:S01]  /*18530*/  LDGSTS.E [R4+0x1ff00], [R6.64], !P1 ;  /* 0x1ff0000006047fae */ /* 0x0003e2000c921844 */
[----:B------:R-:W-:-:S03]  /*18540*/  IMAD R29, R93, c[0x0][0x190], RZ ;  /* 0x000064005d1d7a24 */ /* 0x000fc600078e02ff */
[----:B------:R-:W2:Y:S04]  /*18550*/  LDL.LU R93, [R1+0xfd0] ;  /* 0x000fd000015d7983 */ /* 0x000ea80000300800 */
[----:B------:R-:W2:Y:S04]  /*18560*/  LDL.LU R111, [R1+0xfcc] ;  /* 0x000fcc00016f7983 */ /* 0x000ea80000300800 */
[----:B------:R-:W2:Y:S04]  /*18570*/  LDL.LU R110, [R1+0xfc8] ;  /* 0x000fc800016e7983 */ /* 0x000ea80000300800 */
[----:B------:R-:W2:Y:S04]  /*18580*/  LDL.LU R109, [R1+0xfc4] ;  /* 0x000fc400016d7983 */ /* 0x000ea80000300800 */
[----:B------:R-:W2:Y:S04]  /*18590*/  LDL.LU R108, [R1+0xfc0] ;  /* 0x000fc000016c7983 */ /* 0x000ea80000300800 */
[----:B------:R-:W2:Y:S04]  /*185a0*/  LDL.LU R107, [R1+0xfbc] ;  /* 0x000fbc00016b7983 */ /* 0x000ea80000300800 */
[----:B------:R1:W-:Y:S04]  /*185b0*/  STL.64 [R1+0x4a68], R28 ;  /* 0x004a681c01007387 */ /* 0x0003e80000100a00 */
[----:B------:R-:W2:Y:S01]  /*185c0*/  LDL.LU R106, [R1+0xfb8] ;  /* 0x000fb800016a7983 */ /* 0x000ea20000300800 */
[----:B---3--:R-:W-:-:S02]  /*185d0*/  IMAD R30, R92, c[0x0][0x190], RZ ;  /* 0x000064005c1e7a24 */ /* 0x008fc400078e02ff */
[----:B----4-:R-:W-:Y:S01]  /*185e0*/  IMAD R31, R95, c[0x0][0x190], RZ ;  /* 0x000064005f1f7a24 */ /* 0x010fe200078e02ff */
[----:B------:R-:W3:Y:S04]  /*185f0*/  LDL.LU R92, [R1+0xfb4] ;  /* 0x000fb400015c7983 */ /* 0x000ee80000300800 */
[----:B------:R-:W4:Y:S04]  /*18600*/  LDL.LU R105, [R1+0xfb0] ;  /* 0x000fb00001697983 */ /* 0x000f280000300800 */
[----:B------:R-:W4:Y:S04]  /*18610*/  LDL.LU R104, [R1+0xfac] ;  /* 0x000fac0001687983 */ /* 0x000f280000300800 */
[----:B------:R-:W4:Y:S04]  /*18620*/  LDL.LU R103, [R1+0xfa8] ;  /* 0x000fa80001677983 */ /* 0x000f280000300800 */
[----:B------:R-:W4:Y:S04]  /*18630*/  LDL.LU R102, [R1+0xfa4] ;  /* 0x000fa40001667983 */ /* 0x000f280000300800 */
[----:B------:R-:W4:Y:S04]  /*18640*/  LDL.LU R101, [R1+0xfa0] ;  /* 0x000fa00001657983 */ /* 0x000f280000300800 */
[----:B------:R-:W4:Y:S01]  /*18650*/  LDL.LU R100, [R1+0xf9c] ;  /* 0x000f9c0001647983 */ /* 0x000f220000300800 */
[----:B-1----:R-:W-:-:S03]  /*18660*/  IMAD R25, R117, c[0x0][0x190], RZ ;  /* 0x0000640075197a24 */ /* 0x002fc600078e02ff */
[----:B------:R-:W4:Y:S01]  /*18670*/  LDL.LU R99, [R1+0xf98] ;  /* 0x000f980001637983 */ /* 0x000f220000300800 */
[----:B--2---:R-:W-:-:S03]  /*18680*/  IMAD R32, R94, c[0x0][0x190], RZ ;  /* 0x000064005e207a24 */ /* 0x004fc600078e02ff */
[----:B------:R-:W2:Y:S04]  /*18690*/  LDL.LU R98, [R1+0xf94] ;  /* 0x000f940001627983 */ /* 0x000ea80000300800 */
[----:B------:R-:W2:Y:S04]  /*186a0*/  LDL.LU R97, [R1+0xf90] ;  /* 0x000f900001617983 */ /* 0x000ea80000300800 */
[----:B------:R-:W2:Y:S04]  /*186b0*/  LDL.LU R96, [R1+0xf8c] ;  /* 0x000f8c0001607983 */ /* 0x000ea80000300800 */
[----:B------:R-:W2:Y:S04]  /*186c0*/  LDL.LU R95, [R1+0xf88] ;  /* 0x000f8800015f7983 */ /* 0x000ea80000300800 */
[----:B------:R-:W2:Y:S04]  /*186d0*/  LDL.LU R94, [R1+0xf84] ;  /* 0x000f8400015e7983 */ /* 0x000ea80000300800 */
[----:B------:R-:W-:Y:S01]  /*186e0*/  STL [R1+0xfe8], R25 ;  /* 0x000fe81901007387 */ /* 0x000fe20000100800 */
[----:B------:R-:W-:-:S02]  /*186f0*/  IMAD R33, R116, c[0x0][0x190], RZ ;  /* 0x0000640074217a24 */ /* 0x000fc400078e02ff */
[----:B------:R-:W-:Y:S02]  /*18700*/  IMAD R34, R115, c[0x0][0x190], RZ ;  /* 0x0000640073227a24 */ /* 0x000fe400078e02ff */
[----:B------:R-:W-:Y:S02]  /*18710*/  IMAD R35, R114, c[0x0][0x190], RZ ;  /* 0x0000640072237a24 */ /* 0x000fe400078e02ff */
[----:B------:R-:W-:Y:S02]  /*18720*/  IMAD R36, R113, c[0x0][0x190], RZ ;  /* 0x0000640071247a24 */ /* 0x000fe400078e02ff */
[----:B------:R-:W-:Y:S01]  /*18730*/  IMAD R37, R112, c[0x0][0x190], RZ ;  /* 0x0000640070257a24 */ /* 0x000fe200078e02ff */
[----:B------:R-:W-:Y:S01]  /*18740*/  ISETP.NE.U32.AND P1, PT, R252, RZ, PT ;  /* 0x000000fffc00720c */ /* 0x000fe20003f25070 */
[----:B------:R-:W-:Y:S01]  /*18750*/  IMAD R38, R93, c[0x0][0x190], RZ ;  /* 0x000064005d267a24 */ /* 0x000fe200078e02ff */
[----:B------:R-:W0:Y:S01]  /*18760*/  LDGDEPBAR ;  /* 0x00000000000079af */ /* 0x000e220000000000 */
[----:B------:R-:W-:-:S03]  /*18770*/  IMAD R24, R110, c[0x0][0x190], RZ ;  /* 0x000064006e187a24 */ /* 0x000fc600078e02ff */
[----:B------:R-:W2:Y:S04]  /*18780*/  LDL.LU R93, [R1+0xf80] ;  /* 0x000f8000015d7983 */ /* 0x000ea80000300800 */
[----:B------:R-:W-:Y:S01]  /*18790*/  STL [R1+0xfc8], R24 ;  /* 0x000fc81801007387 */ /* 0x000fe20000100800 */
[----:B---3--:R-:W-:-:S03]  /*187a0*/  IMAD R44, R92, c[0x0][0x190], RZ ;  /* 0x000064005c2c7a24 */ /* 0x008fc600078e02ff */
[----:B------:R-:W3:Y:S01]  /*187b0*/  LDL.LU R92, [R1+0xf7c] ;  /* 0x000f7c00015c7983 */ /* 0x000ee20000300800 */
[----:B----4-:R-:W-:-:S05]  /*187c0*/  IMAD R23, R103, c[0x0][0x190], RZ ;  /* 0x0000640067177a24 */ /* 0x010fca00078e02ff */
[----:B------:R-:W-:Y:S04]  /*187d0*/  STL [R1+0xfa8], R23 ;  /* 0x000fa81701007387 */ /* 0x000fe80000100800 */
[----:B------:R-:W4:Y:S04]  /*187e0*/  LDL.LU R119, [R1+0xf78] ;  /* 0x000f780001777983 */ /* 0x000f280000300800 */
[----:B------:R-:W4:Y:S04]  /*187f0*/  LDL.LU R118, [R1+0xf74] ;  /* 0x000f740001767983 */ /* 0x000f280000300800 */
[----:B------:R-:W4:Y:S04]  /*18800*/  LDL.LU R117, [R1+0xf70] ;  /* 0x000f700001757983 */ /* 0x000f280000300800 */
[----:B------:R-:W4:Y:S01]  /*18810*/  LDL.LU R116, [R1+0xf6c] ;  /* 0x000f6c0001747983 */ /* 0x000f220000300800 */
[----:B------:R-:W-:-:S03]  /*18820*/  IMAD R39, R111, c[0x0][0x190], RZ ;  /* 0x000064006f277a24 */ /* 0x000fc600078e02ff */
[----:B------:R-:W4:Y:S04]  /*18830*/  LDL.LU R115, [R1+0xf68] ;  /* 0x000f680001737983 */ /* 0x000f280000300800 */
[----:B------:R-:W4:Y:S01]  /*18840*/  LDL.LU R114, [R1+0xf64] ;  /* 0x000f640001727983 */ /* 0x000f220000300800 */
[----:B------:R-:W-:-:S03]  /*18850*/  IMAD R40, R109, c[0x0][0x190], RZ ;  /* 0x000064006d287a24 */ /* 0x000fc600078e02ff */
        /* <DEDUP_REMOVED lines=20> */
[----:B--2---:R-:W-:-:S03]  /*189a0*/  IMAD R51, R98, c[0x0][0x190], RZ ;  /* 0x0000640062337a24 */ /* 0x004fc600078e02ff */
[----:B------:R-:W2:Y:S01]  /*189b0*/  LDL.LU R102, [R1+0xf34] ;  /* 0x000f340001667983 */ /* 0x000ea20000300800 */
[----:B------:R-:W-:-:S03]  /*189c0*/  IMAD R52, R97, c[0x0][0x190], RZ ;  /* 0x0000640061347a24 */ /* 0x000fc600078e02ff */
[----:B------:R-:W2:Y:S01]  /*189d0*/  LDL.LU R101, [R1+0xf30] ;  /* 0x000f300001657983 */ /* 0x000ea20000300800 */
[----:B------:R-:W-:-:S03]  /*189e0*/  IMAD R53, R96, c[0x0][0x190], RZ ;  /* 0x0000640060357a24 */ /* 0x000fc600078e02ff */
[----:B------:R-:W2:Y:S01]  /*189f0*/  LDL.LU R100, [R1+0xf2c] ;  /* 0x000f2c0001647983 */ /* 0x000ea20000300800 */
[----:B------:R-:W-:-:S03]  /*18a00*/  IMAD R22, R95, c[0x0][0x190], RZ ;  /* 0x000064005f167a24 */ /* 0x000fc600078e02ff */
[----:B------:R-:W2:Y:S01]  /*18a10*/  LDL.LU R99, [R1+0xf28] ;  /* 0x000f280001637983 */ /* 0x000ea20000300800 */
[----:B------:R-:W-:-:S03]  /*18a20*/  IMAD R54, R94, c[0x0][0x190], RZ ;  /* 0x000064005e367a24 */ /* 0x000fc600078e02ff */
[----:B------:R-:W2:Y:S04]  /*18a30*/  LDL.LU R98, [R1+0xf24] ;  /* 0x000f240001627983 */ /* 0x000ea80000300800 */
[----:B------:R-:W2:Y:S04]  /*18a40*/  LDL.LU R97, [R1+0xf20] ;  /* 0x000f200001617983 */ /* 0x000ea80000300800 */
[----:B------:R-:W2:Y:S04]  /*18a50*/  LDL.LU R96, [R1+0xf1c] ;  /* 0x000f1c0001607983 */ /* 0x000ea80000300800 */
[----:B------:R-:W2:Y:S04]  /*18a60*/  LDL.LU R95, [R1+0xf18] ;  /* 0x000f1800015f7983 */ /* 0x000ea80000300800 */
[----:B------:R-:W2:Y:S01]  /*18a70*/  LDL.LU R94, [R1+0xf14] ;  /* 0x000f1400015e7983 */ /* 0x000ea20000300800 */
[----:B---3--:R-:W-:-:S03]  /*18a80*/  IMAD R56, R92, c[0x0][0x190], RZ ;  /* 0x000064005c387a24 */ /* 0x008fc600078e02ff */
[----:B------:R-:W3:Y:S01]  /*18a90*/  LDL.LU R92, [R1+0xf10] ;  /* 0x000f1000015c7983 */ /* 0x000ee20000300800 */
[----:B------:R-:W-:-:S03]  /*18aa0*/  IMAD R55, R93, c[0x0][0x190], RZ ;  /* 0x000064005d377a24 */ /* 0x000fc600078e02ff */
[----:B------:R-:W2:Y:S04]  /*18ab0*/  LDL.LU R93, [R1+0xf0c] ;  /* 0x000f0c00015d7983 */ /* 0x000ea80000300800 */
[----:B------:R-:W-:Y:S01]  /*18ac0*/  STL [R1+0xf88], R22 ;  /* 0x000f881601007387 */ /* 0x000fe20000100800 */
[----:B----4-:R-:W-:-:S05]  /*18ad0*/  IMAD R21, R115, c[0x0][0x190], RZ ;  /* 0x0000640073157a24 */ /* 0x010fca00078e02ff */
[----:B------:R-:W-:Y:S01]  /*18ae0*/  STL [R1+0xf68], R21 ;  /* 0x000f681501007387 */ /* 0x000fe20000100800 */
[----:B------:R-:W-:-:S05]  /*18af0*/  IMAD R20, R107, c[0x0][0x190], RZ ;  /* 0x000064006b147a24 */ /* 0x000fca00078e02ff */
[----:B------:R-:W-:Y:S01]  /*18b00*/  STL [R1+0xf48], R20 ;  /* 0x000f481401007387 */ /* 0x000fe20000100800 */
[----:B---3--:R-:W-:-:S03]  /*18b10*/  IMAD R80, R92, c[0x0][0x190], RZ ;  /* 0x000064005c507a24 */ /* 0x008fc600078e02ff */
[----:B------:R-:W3:Y:S01]  /*18b20*/  LDL.LU R92, [R1+0xf08] ;  /* 0x000f0800015c7983 */ /* 0x000ee20000300800 */
        /* <DEDUP_REMOVED lines=56> */
[----:B----4-:R-:W-:Y:S02]  /*18eb0*/  IMAD R82, R121, c[0x0][0x190], RZ ;  /* 0x0000640079527a24 */ /* 0x010fe400078e02ff */
[----:B------:R-:W-:Y:S02]  /*18ec0*/  IMAD R83, R120, c[0x0][0x190], RZ ;  /* 0x0000640078537a24 */ /* 0x000fe400078e02ff */
[----:B------:R-:W-:Y:S02]  /*18ed0*/  IMAD R248, R119, c[0x0][0x190], RZ ;  /* 0x0000640077f87a24 */ /* 0x000fe400078e02ff */
[----:B------:R-:W-:Y:S02]  /*18ee0*/  IMAD R249, R118, c[0x0][0x190], RZ ;  /* 0x0000640076f97a24 */ /* 0x000fe400078e02ff */
[----:B------:R-:W-:Y:S02]  /*18ef0*/  IMAD R246, R117, c[0x0][0x190], RZ ;  /* 0x0000640075f67a24 */ /* 0x000fe400078e02ff */
[----:B------:R-:W-:-:S02]  /*18f00*/  IMAD R247, R116, c[0x0][0x190], RZ ;  /* 0x0000640074f77a24 */ /* 0x000fc400078e02ff */
[----:B------:R-:W-:Y:S02]  /*18f10*/  IMAD R244, R115, c[0x0][0x190], RZ ;  /* 0x0000640073f47a24 */ /* 0x000fe400078e02ff */
        /* <DEDUP_REMOVED lines=8> */
[----:B--2---:R-:W-:Y:S02]  /*18fa0*/  IMAD R89, R106, c[0x0][0x190], RZ ;  /* 0x000064006a597a24 */ /* 0x004fe400078e02ff */
        /* <DEDUP_REMOVED lines=8> */
[----:B------:R-:W2:Y:S04]  /*19030*/  LDL.LU R93, [R1+0xe8c] ;  /* 0x000e8c00015d7983 */ /* 0x000ea80000300800 */
[----:B------:R-:W4:Y:S04]  /*19040*/  LDL.LU R121, [R1+0xe88] ;  /* 0x000e880001797983 */ /* 0x000f280000300800 */
        /* <DEDUP_REMOVED lines=28> */
[----:B------:R-:W4:Y:S04]  /*19210*/  LDL.LU R97, [R1+0xe28] ;  /* 0x000e280001617983 */ /* 0x000f280000300800 */
[----:B------:R-:W4:Y:S04]  /*19220*/  LDL.LU R96, [R1+0xe24] ;  /* 0x000e240001607983 */ /* 0x000f280000300800 */
[----:B------:R-:W4:Y:S04]  /*19230*/  LDL.LU R95, [R1+0xe20] ;  /* 0x000e2000015f7983 */ /* 0x000f280000300800 */
[----:B------:R-:W4:Y:S01]  /*19240*/  LDL.LU R94, [R1+0xe1c] ;  /* 0x000e1c00015e7983 */ /* 0x000f220000300800 */
[----:B---3--:R-:W-:-:S03]  /*19250*/  IMAD R224, R92, c[0x0][0x190], RZ ;  /* 0x000064005ce07a24 */ /* 0x008fc600078e02ff */
[----:B------:R-:W3:Y:S01]  /*19260*/  LDL.LU R92, [R1+0xe18] ;  /* 0x000e1800015c7983 */ /* 0x000ee20000300800 */
[----:B--2---:R-:W-:-:S03]  /*19270*/  IMAD R225, R93, c[0x0][0x190], RZ ;  /* 0x000064005de17a24 */ /* 0x004fc600078e02ff */
[----:B------:R-:W2:Y:S01]  /*19280*/  LDL.LU R93, [R1+0xe14] ;  /* 0x000e1400015d7983 */ /* 0x000ea20000300800 */
[----:B---3--:R-:W-:-:S03]  /*19290*/  IMAD R198, R92, c[0x0][0x190], RZ ;  /* 0x000064005cc67a24 */ /* 0x008fc600078e02ff */
[----:B------:R-:W3:Y:S01]  /*192a0*/  LDL.LU R92, [R1+0xe10] ;  /* 0x000e1000015c7983 */ /* 0x000ee20000300800 */
[----:B----4-:R-:W-:Y:S02]  /*192b0*/  IMAD R87, R121, c[0x0][0x190], RZ ;  /* 0x0000640079577a24 */ /* 0x010fe400078e02ff */
[----:B------:R-:W-:Y:S01]  /*192c0*/  IMAD R222, R120, c[0x0][0x190], RZ ;  /* 0x0000640078de7a24 */ /* 0x000fe200078e02ff */
[----:B------:R-:W4:Y:S01]  /*192d0*/  LDL.LU R121, [R1+0xe0c] ;  /* 0x000e0c0001797983 */ /* 0x000f220000300800 */
[----:B------:R-:W-:Y:S02]  /*192e0*/  IMAD R223, R119, c[0x0][0x190], RZ ;  /* 0x0000640077df7a24 */ /* 0x000fe400078e02ff */
[----:B------:R-:W-:Y:S01]  /*192f0*/  IMAD R220, R118, c[0x0][0x190], RZ ;  /* 0x0000640076dc7a24 */ /* 0x000fe200078e02ff */
        /* <DEDUP_REMOVED lines=50> */
[----:B------:R-:W4:Y:S01]  /*19620*/  LDL.LU R94, [R1+0xda0] ;  /* 0x000da000015e7983 */ /* 0x000f220000300800 */
[----:B--2---:R-:W-:-:S03]  /*19630*/  IMAD R199, R93, c[0x0][0x190], RZ ;  /* 0x000064005dc77a24 */ /* 0x004fc600078e02ff */
        /* <DEDUP_REMOVED lines=26> */
[----:B--2---:R-:W-:-:S02]  /*197e0*/  IMAD R173, R93, c[0x0][0x190], RZ ;  /* 0x000064005dad7a24 */ /* 0x004fc400078e02ff */
        /* <DEDUP_REMOVED lines=100> */
[----:B----4-:R-:W-:-:S03]  /*19e30*/  IMAD R138, R117, c[0x0][0x190], RZ ;  /* 0x00006400758a7a24 */ /* 0x010fc600078e02ff */
[----:B------:R-:W4:Y:S01]  /*19e40*/  LDL.LU R117, [R1+0xc44] ;  /* 0x000c440001757983 */ /* 0x000f220000300800 */
[----:B------:R-:W-:Y:S02]  /*19e50*/  IMAD R136, R115, c[0x0][0x190], RZ ;  /* 0x0000640073887a24 */ /* 0x000fe400078e02ff */
[----:B------:R-:W-:Y:S02]  /*19e60*/  IMAD R137, R114, c[0x0][0x190], RZ ;  /* 0x0000640072897a24 */ /* 0x000fe400078e02ff */
        /* <DEDUP_REMOVED lines=22> */
[----:B------:R-:W-:Y:S02]  /*19fd0*/  IMAD R127, R103, c[0x0][0x190], RZ ;  /* 0x00006400677f7a24 */ /* 0x000fe400078e02ff */
[----:B------:R-:W-:Y:S01]  /*19fe0*/  IMAD R15, R102, c[0x0][0x190], RZ ;  /* 0x00006400660f7a24 */ /* 0x000fe200078e02ff */
[----:B------:R-:W4:Y:S04]  /*19ff0*/  LDL.LU R18, [R1+0xbf0] ;  /* 0x000bf00001127983 */ /* 0x000f280000300800 */
[----:B------:R-:W4:Y:S01]  /*1a000*/  LDL.LU R105, [R1+0xbec] ;  /* 0x000bec0001697983 */ /* 0x000f220000300800 */
[----:B------:R-:W-:Y:S02]  /*1a010*/  IMAD R124, R101, c[0x0][0x190], RZ ;  /* 0x00006400657c7a24 */ /* 0x000fe400078e02ff */
[----:B------:R-:W-:Y:S01]  /*1a020*/  IMAD R125, R100, c[0x0][0x190], RZ ;  /* 0x00006400647d7a24 */ /* 0x000fe200078e02ff */
[----:B------:R-:W4:Y:S04]  /*1a030*/  LDL.LU R102, [R1+0xbe8] ;  /* 0x000be80001667983 */ /* 0x000f280000300800 */
[----:B------:R-:W4:Y:S01]  /*1a040*/  LDL.LU R103, [R1+0xbe4] ;  /* 0x000be40001677983 */ /* 0x000f220000300800 */
[----:B------:R-:W-:-:S02]  /*1a050*/  IMAD R122, R99, c[0x0][0x190], RZ ;  /* 0x00006400637a7a24 */ /* 0x000fc400078e02ff */
        /* <DEDUP_REMOVED lines=10> */
[----:B------:R-:W-:Y:S02]  /*1a100*/  IMAD R13, R118, c[0x0][0x190], RZ ;  /* 0x00006400760d7a24 */ /* 0x000fe400078e02ff */
[----:B------:R-:W-:Y:S01]  /*1a110*/  IMAD R16, R94, c[0x0][0x190], RZ ;  /* 0x000064005e107a24 */ /* 0x000fe200078e02ff */
[----:B------:R-:W4:Y:S01]  /*1a120*/  LDL.LU R96, [R1+0xb9c] ;  /* 0x000b9c0001607983 */ /* 0x000f220000300800 */
[----:B------:R-:W-:Y:S02]  /*1a130*/  IMAD R139, R116, c[0x0][0x190], RZ ;  /* 0x00006400748b7a24 */ /* 0x000fe400078e02ff */
[----:B------:R-:W-:Y:S01]  /*1a140*/  IMAD R118, R95, c[0x0][0x190], RZ ;  /* 0x000064005f767a24 */ /* 0x000fe200078e02ff */
[----:B------:R-:W4:Y:S01]  /*1a150*/  LDL.LU R97, [R1+0xb98] ;  /* 0x000b980001617983 */ /* 0x000f220000300800 */
[----:B------:R-:W-:-:S03]  /*1a160*/  IMAD R141, R119, c[0x0][0x190], RZ ;  /* 0x00006400778d7a24 */ /* 0x000fc600078e02ff */
[----:B------:R-:W4:Y:S01]  /*1a170*/  LDL.LU R94, [R1+0xb94] ;  /* 0x000b9400015e7983 */ /* 0x000f220000300800 */
[----:B--2---:R-:W-:-:S03]  /*1a180*/  IMAD R119, R93, c[0x0][0x190], RZ ;  /* 0x000064005d777a24 */ /* 0x004fc600078e02ff */
[----:B------:R-:W2:Y:S01]  /*1a190*/  LDL.LU R95, [R1+0xb90] ;  /* 0x000b9000015f7983 */ /* 0x000ea20000300800 */
[----:B---3--:R-:W-:-:S03]  /*1a1a0*/  IMAD R116, R92, c[0x0][0x190], RZ ;  /* 0x000064005c747a24 */ /* 0x008fc600078e02ff */
[----:B------:R-:W3:Y:S04]  /*1a1b0*/  LDL.LU R92, [R1+0xb74] ;  /* 0x000b7400015c7983 */ /* 0x000ee80000300800 */
[----:B------:R-:W2:Y:S04]  /*1a1c0*/  LDL.LU R0, [R1+0xb6c] ;  /* 0x000b6c0001007983 */ /* 0x000ea80000300800 */
[----:B------:R-:W2:Y:S04]  /*1a1d0*/  LDL.LU R93, [R1+0x102c] ;  /* 0x00102c00015d7983 */ /* 0x000ea80000300800 */
[----:B------:R-:W2:Y:S04]  /*1a1e0*/  LDL.LU R26, [R1+0x1028] ;  /* 0x00102800011a7983 */ /* 0x000ea80000300800 */
[----:B------:R-:W3:Y:S01]  /*1a1f0*/  LDL R27, [R1+0x1008] ;  /* 0x00100800011b7983 */ /* 0x000ee20000100800 */
[----:B--2---:R-:W-:-:S05]  /*1a200*/  IMAD.WIDE R28, R26, 0x4, R2 ;  /* 0x000000041a1c7825 */ /* 0x004fca00078e0202 */
[----:B------:R1:W-:Y:S02]  /*1a210*/  STL.64 [R1+0x1318], R28 ;  /* 0x0013181c01007387 */ /* 0x0003e40000100a00 */
[----:B-1----:R-:W-:-:S04]  /*1a220*/  IMAD.WIDE R28, R26, 0x4, R250 ;  /* 0x000000041a1c7825 */ /* 0x002fc800078e02fa */
[--C-:B---3--:R-:W-:Y:S01]  /*1a230*/  IMAD.WIDE R26, R27, 0x4, R2.reuse ;  /* 0x000000041b1a7825 */ /* 0x108fe200078e0202 */
[----:B------:R1:W-:Y:S04]  /*1a240*/  STL.64 [R1+0x1c78], R28 ;  /* 0x001c781c01007387 */ /* 0x0003e80000100a00 */
[----:B-1----:R-:W2:Y:S04]  /*1a250*/  LDL.LU.64 R28, [R1+0x4a68] ;  /* 0x004a6800011c7983 */ /* 0x002ea80000300a00 */
[----:B------:R1:W-:Y:S02]  /*1a260*/  STL.64 [R1+0x1c90], R26 ;  /* 0x001c901a01007387 */ /* 0x0003e40000100a00 */
[----:B-1----:R-:W-:-:S04]  /*1a270*/  IMAD.WIDE R26, R25, 0x4, R2 ;  /* 0x00000004191a7825 */ /* 0x002fc800078e0202 */
[--C-:B------:R-:W-:Y:S01]  /*1a280*/  IMAD.WIDE R24, R24, 0x4, R2.reuse ;  /* 0x0000000418187825 */ /* 0x100fe200078e0202 */
[----:B------:R1:W-:Y:S04]  /*1a290*/  STL.64 [R1+0x1cb8], R26 ;  /* 0x001cb81a01007387 */ /* 0x0003e80000100a00 */
[----:B-1----:R-:W3:Y:S04]  /*1a2a0*/  LDL.LU.64 R26, [R1+0x4a60] ;  /* 0x004a6000011a7983 */ /* 0x002ee80000300a00 */
[----:B------:R1:W-:Y:S02]  /*1a2b0*/  STL.64 [R1+0x1ce8], R24 ;  /* 0x001ce81801007387 */ /* 0x0003e40000100a00 */
[----:B-1----:R-:W-:-:S04]  /*1a2c0*/  IMAD.WIDE R24, R23, 0x4, R2 ;  /* 0x0000000417187825 */ /* 0x002fc800078e0202 */
[--C-:B------:R-:W-:Y:S01]  /*1a2d0*/  IMAD.WIDE R22, R22, 0x4, R2.reuse ;  /* 0x0000000416167825 */ /* 0x100fe200078e0202 */
[----:B------:R1:W-:Y:S04]  /*1a2e0*/  STL.64 [R1+0x1d18], R24 ;  /* 0x001d181801007387 */ /* 0x0003e80000100a00 */
[----:B-1----:R-:W2:Y:S04]  /*1a2f0*/  LDL.LU.64 R24, [R1+0x4a58] ;  /* 0x004a580001187983 */ /* 0x002ea80000300a00 */
[----:B------:R1:W-:Y:S02]  /*1a300*/  STL.64 [R1+0x1e48], R22 ;  /* 0x001e481601007387 */ /* 0x0003e40000100a00 */
[----:B-1----:R-:W-:-:S04]  /*1a310*/  IMAD.WIDE R22, R21, 0x4, R2 ;  /* 0x0000000415167825 */ /* 0x002fc800078e0202 */
[--C-:B------:R-:W-:Y:S01]  /*1a320*/  IMAD.WIDE R20, R20, 0x4, R2.reuse ;  /* 0x0000000414147825 */ /* 0x100fe200078e0202 */
[----:B------:R1:W-:Y:S04]  /*1a330*/  STL.64 [R1+0x1e40], R22 ;  /* 0x001e401601007387 */ /* 0x0003e80000100a00 */
[----:B-1----:R-:W2:Y:S04]  /*1a340*/  LDL.LU.64 R22, [R1+0x4a50] ;  /* 0x004a500001167983 */ /* 0x002ea80000300a00 */
[----:B------:R1:W-:Y:S02]  /*1a350*/  STL.64 [R1+0x1e38], R20 ;  /* 0x001e381401007387 */ /* 0x0003e40000100a00 */
[----:B-1----:R-:W-:-:S05]  /*1a360*/  IMAD.WIDE R20, R90, 0x4, R2 ;  /* 0x000000045a147825 */ /* 0x002fca00078e0202 */
[----:B------:R1:W-:Y:S02]  /*1a370*/  STL.64 [R1+0x1e30], R20 ;  /* 0x001e301401007387 */ /* 0x0003e40000100a00 */
[----:B-1----:R-:W-:-:S05]  /*1a380*/  IMAD.WIDE R20, R91, 0x4, R2 ;  /* 0x000000045b147825 */ /* 0x002fca00078e0202 */
[----:B------:R1:W-:Y:S04]  /*1a390*/  STL.64 [R1+0x1e28], R20 ;  /* 0x001e281401007387 */ /* 0x0003e80000100a00 */
[----:B-1----:R-:W3:Y:S04]  /*1a3a0*/  LDL.LU.64 R20, [R1+0x4a48] ;  /* 0x004a480001147983 */ /* 0x002ee80000300a00 */
[----:B------:R1:W-:Y:S02]  /*1a3b0*/  STL.64 [R1+0x4a28], R90 ;  /* 0x004a285a01007387 */ /* 0x0003e40000100a00 */
[----:B-1----:R-:W-:-:S05]  /*1a3c0*/  IMAD.WIDE R90, R88, 0x4, R2 ;  /* 0x00000004585a7825 */ /* 0x002fca00078e0202 */
[----:B------:R1:W-:Y:S04]  /*1a3d0*/  STL.64 [R1+0x1e20], R90 ;  /* 0x001e205a01007387 */ /* 0x0003e80000100a00 */
[----:B------:R4:W-:Y:S01]  /*1a3e0*/  STL.64 [R1+0x4a30], R88 ;  /* 0x004a305801007387 */ /* 0x0009e20000100a00 */
[----:B-1----:R-:W-:-:S05]  /*1a3f0*/  IMAD.WIDE R90, R89, 0x4, R2 ;  /* 0x00000004595a7825 */ /* 0x002fca00078e0202 */
[----:B------:R1:W-:Y:S01]  /*1a400*/  STL.64 [R1+0x1e18], R90 ;  /* 0x001e185a01007387 */ /* 0x0003e20000100a00 */
[----:B----4-:R-:W-:-:S03]  /*1a410*/  IMAD.WIDE R88, R87, 0x4, R2 ;  /* 0x0000000457587825 */ /* 0x010fc600078e0202 */
[----:B------:R4:W-:Y:S01]  /*1a420*/  STL.64 [R1+0x4a38], R86 ;  /* 0x004a385601007387 */ /* 0x0009e20000100a00 */
[----:B-1----:R-:W-:-:S04]  /*1a430*/  IMAD.WIDE R90, R86, 0x4, R2 ;  /* 0x00000004565a7825 */ /* 0x002fc800078e0202 */
[--C-:B----4-:R-:W-:Y:S01]  /*1a440*/  IMAD.WIDE R86, R84, 0x4, R2.reuse ;  /* 0x0000000454567825 */ /* 0x110fe200078e0202 */
[----:B------:R-:W-:Y:S04]  /*1a450*/  STL.64 [R1+0x1e10], R90 ;  /* 0x001e105a01007387 */ /* 0x000fe80000100a00 */
[----:B------:R1:W-:Y:S04]  /*1a460*/  STL.64 [R1+0x1e08], R88 ;  /* 0x001e085801007387 */ /* 0x0003e80000100a00 */
[----:B------:R-:W-:Y:S04]  /*1a470*/  STL.64 [R1+0x4a40], R84 ;  /* 0x004a405401007387 */ /* 0x000fe80000100a00 */
[----:B------:R4:W-:Y:S01]  /*1a480*/  STL.64 [R1+0x1e00], R86 ;  /* 0x001e005601007387 */ /* 0x0009e20000100a00 */
[----:B-1----:R-:W-:-:S05]  /*1a490*/  IMAD.WIDE R88, R85, 0x4, R2 ;  /* 0x0000000455587825 */ /* 0x002fca00078e0202 */
[----:B------:R1:W-:Y:S01]  /*1a4a0*/  STL.64 [R1+0x1df8], R88 ;  /* 0x001df85801007387 */ /* 0x0003e20000100a00 */
[----:B----4-:R-:W-:-:S04]  /*1a4b0*/  IMAD.WIDE R86, R4, 0x4, R2 ;  /* 0x0000000404567825 */ /* 0x010fc800078e0202 */
[--C-:B------:R-:W-:Y:S01]  /*1a4c0*/  IMAD.WIDE R84, R6, 0x4, R2.reuse ;  /* 0x0000000406547825 */ /* 0x100fe200078e0202 */
[----:B------:R4:W-:Y:S03]  /*1a4d0*/  STL.64 [R1+0x1df0], R86 ;  /* 0x001df05601007387 */ /* 0x0009e60000100a00 */
[----:B-1----:R-:W-:-:S05]  /*1a4e0*/  IMAD.WIDE R88, R5, 0x4, R2 ;  /* 0x0000000405587825 */ /* 0x002fca00078e0202 */
[----:B------:R1:W-:Y:S01]  /*1a4f0*/  STL.64 [R1+0x1de8], R88 ;  /* 0x001de85801007387 */ /* 0x0003e20000100a00 */
[----:B----4-:R-:W-:-:S03]  /*1a500*/  IMAD.WIDE R86, R7, 0x4, R2 ;  /* 0x0000000407567825 */ /* 0x010fc600078e0202 */
[----:B------:R4:W-:Y:S04]  /*1a510*/  STL.64 [R1+0x1de0], R84 ;  /* 0x001de05401007387 */ /* 0x0009e80000100a00 */
[----:B------:R4:W-:Y:S01]  /*1a520*/  STL.64 [R1+0x1dd8], R86 ;  /* 0x001dd85601007387 */ /* 0x0009e20000100a00 */
[----:B-1----:R-:W-:-:S04]  /*1a530*/  IMAD.WIDE R88, R8, 0x4, R2 ;  /* 0x0000000408587825 */ /* 0x002fc800078e0202 */
[--C-:B----4-:R-:W-:Y:S01]  /*1a540*/  IMAD.WIDE R84, R9, 0x4, R2.reuse ;  /* 0x0000000409547825 */ /* 0x110fe200078e0202 */
[----:B------:R1:W-:Y:S03]  /*1a550*/  STL.64 [R1+0x1dd0], R88 ;  /* 0x001dd05801007387 */ /* 0x0003e60000100a00 */
[--C-:B------:R-:W-:Y:S01]  /*1a560*/  IMAD.WIDE R86, R10, 0x4, R2.reuse ;  /* 0x000000040a567825 */ /* 0x100fe200078e0202 */
[----:B------:R4:W-:Y:S04]  /*1a570*/  STL.64 [R1+0x1db8], R84 ;  /* 0x001db85401007387 */ /* 0x0009e80000100a00 */
[----:B------:R4:W-:Y:S01]  /*1a580*/  STL.64 [R1+0x1db0], R86 ;  /* 0x001db05601007387 */ /* 0x0009e20000100a00 */
[----:B-1----:R-:W-:-:S04]  /*1a590*/  IMAD.WIDE R88, R11, 0x4, R2 ;  /* 0x000000040b587825 */ /* 0x002fc800078e0202 */
[--C-:B----4-:R-:W-:Y:S01]  /*1a5a0*/  IMAD.WIDE R84, R12, 0x4, R2.reuse ;  /* 0x000000040c547825 */ /* 0x110fe200078e0202 */
[----:B------:R1:W-:Y:S03]  /*1a5b0*/  STL.64 [R1+0x1da8], R88 ;  /* 0x001da85801007387 */ /* 0x0003e60000100a00 */
[--C-:B------:R-:W-:Y:S01]  /*1a5c0*/  IMAD.WIDE R86, R13, 0x4, R2.reuse ;  /* 0x000000040d567825 */ /* 0x100fe200078e0202 */
[----:B------:R4:W-:Y:S03]  /*1a5d0*/  STL.64 [R1+0x1da0], R84 ;  /* 0x001da05401007387 */ /* 0x0009e60000100a00 */
[----:B------:R-:W-:Y:S01]  /*1a5e0*/  IMAD R17, R17, c[0x0][0x190], RZ ;  /* 0x0000640011117a24 */ /* 0x000fe200078e02ff */
[----:B------:R4:W-:Y:S01]  /*1a5f0*/  STL.64 [R1+0x1d98], R86 ;  /* 0x001d985601007387 */ /* 0x0009e20000100a00 */
[----:B-1----:R-:W-:-:S04]  /*1a600*/  IMAD.WIDE R88, R14, 0x4, R2 ;  /* 0x000000040e587825 */ /* 0x002fc800078e0202 */
[--C-:B----4-:R-:W-:Y:S01]  /*1a610*/  IMAD.WIDE R84, R15, 0x4, R2.reuse ;  /* 0x000000040f547825 */ /* 0x110fe200078e0202 */
[----:B------:R1:W-:Y:S03]  /*1a620*/  STL.64 [R1+0x1d90], R88 ;  /* 0x001d905801007387 */ /* 0x0003e60000100a00 */
[----:B------:R-:W-:Y:S01]  /*1a630*/  IMAD.WIDE R86, R16, 0x4, R2 ;  /* 0x0000000410567825 */ /* 0x000fe200078e0202 */
[----:B------:R4:W-:Y:S03]  /*1a640*/  STL.64 [R1+0x1d88], R84 ;  /* 0x001d885401007387 */ /* 0x0009e60000100a00 */
[----:B------:R-:W-:Y:S02]  /*1a650*/  IMAD R18, R18, c[0x0][0x190], RZ ;  /* 0x0000640012127a24 */ /* 0x000fe400078e02ff */
[----:B------:R-:W-:-:S02]  /*1a660*/  IMAD R252, R252, c[0x0][0x190], RZ ;  /* 0x00006400fcfc7a24 */ /* 0x000fc400078e02ff */
[--C-:B-1----:R-:W-:Y:S01]  /*1a670*/  IMAD.WIDE R88, R17, 0x4, R2.reuse ;  /* 0x0000000411587825 */ /* 0x102fe200078e0202 */
[----:B------:R1:W-:Y:S03]  /*1a680*/  STL.64 [R1+0x1d80], R86 ;  /* 0x001d805601007387 */ /* 0x0003e60000100a00 */
[--C-:B----4-:R-:W-:Y:S01]  /*1a690*/  IMAD.WIDE R84, R18, 0x4, R2.reuse ;  /* 0x0000000412547825 */ /* 0x110fe200078e0202 */
[----:B------:R4:W-:Y:S04]  /*1a6a0*/  STL.64 [R1+0x1d78], R88 ;  /* 0x001d785801007387 */ /* 0x0009e80000100a00 */
[----:B------:R-:W-:Y:S01]  /*1a6b0*/  STL.64 [R1+0x1d68], R84 ;  /* 0x001d685401007387 */ /* 0x000fe20000100a00 */
[----:B-1----:R-:W-:-:S04]  /*1a6c0*/  IMAD.WIDE R86, R252, 0x4, R2 ;  /* 0x00000004fc567825 */ /* 0x002fc800078e0202 */
[--C-:B----4-:R-:W-:Y:S01]  /*1a6d0*/  IMAD.WIDE R88, R19, 0x4, R2.reuse ;  /* 0x0000000413587825 */ /* 0x110fe200078e0202 */
[----:B------:R-:W-:Y:S04]  /*1a6e0*/  STL.64 [R1+0x1d60], R86 ;  /* 0x001d605601007387 */ /* 0x000fe80000100a00 */
[----:B------:R2:W-:Y:S02]  /*1a6f0*/  STL.64 [R1+0x1e50], R88 ;  /* 0x001e505801007387 */ /* 0x0005e40000100a00 */
[----:B--2---:R-:W-:-:S04]  /*1a700*/  IMAD.WIDE R88, R22, 0x4, R2 ;  /* 0x0000000416587825 */ /* 0x004fc800078e0202 */
[----:B---3--:R-:W-:-:S04]  /*1a710*/  IMAD.WIDE R84, R20, 0x4, R2 ;  /* 0x0000000414547825 */ /* 0x008fc800078e0202 */
[--C-:B------:R-:W-:Y:S01]  /*1a720*/  IMAD.WIDE R86, R21, 0x4, R2.reuse ;  /* 0x0000000415567825 */ /* 0x100fe200078e0202 */
[----:B------:R1:W-:Y:S04]  /*1a730*/  STL.64 [R1+0x1e58], R84 ;  /* 0x001e585401007387 */ /* 0x0003e80000100a00 */
[----:B------:R2:W-:Y:S04]  /*1a740*/  STL.64 [R1+0x2198], R86 ;  /* 0x0021985601007387 */ /* 0x0005e80000100a00 */
[----:B------:R3:W-:Y:S01]  /*1a750*/  STL.64 [R1+0x21a8], R88 ;  /* 0x0021a85801007387 */ /* 0x0007e20000100a00 */
[----:B-1----:R-:W-:-:S04]  /*1a760*/  IMAD.WIDE R84, R23, 0x4, R2 ;  /* 0x0000000417547825 */ /* 0x002fc800078e0202 */
[--C-:B--2---:R-:W-:Y:S01]  /*1a770*/  IMAD.WIDE R86, R24, 0x4, R2.reuse ;  /* 0x0000000418567825 */ /* 0x104fe200078e0202 */
[----:B------:R1:W-:Y:S03]  /*1a780*/  STL.64 [R1+0x2358], R84 ;  /* 0x0023585401007387 */ /* 0x0003e60000100a00 */
[--C-:B---3--:R-:W-:Y:S01]  /*1a790*/  IMAD.WIDE R88, R25, 0x4, R2.reuse ;  /* 0x0000000419587825 */ /* 0x108fe200078e0202 */
        /* <DEDUP_REMOVED lines=378> */
[----:B------:R2:W-:Y:S03]  /*1bf40*/  STL.64 [R1+0x2988], R86 ;  /* 0x0029885601007387 */ /* 0x0005e60000100a00 */
[----:B------:R-:W-:Y:S01]  /*1bf50*/  IMAD R117, R117, c[0x0][0x190], RZ ;  /* 0x0000640075757a24 */ /* 0x000fe200078e02ff */
[----:B------:R3:W-:Y:S01]  /*1bf60*/  STL.64 [R1+0x2980], R88 ;  /* 0x0029805801007387 */ /* 0x0007e20000100a00 */
[----:B-1----:R-:W-:-:S04]  /*1bf70*/  IMAD.WIDE R84, R119, 0x4, R2 ;  /* 0x0000000477547825 */ /* 0x002fc800078e0202 */
[--C-:B--2---:R-:W-:Y:S01]  /*1bf80*/  IMAD.WIDE R86, R116, 0x4, R2.reuse ;  /* 0x0000000474567825 */ /* 0x104fe200078e0202 */
[----:B------:R1:W-:Y:S03]  /*1bf90*/  STL.64 [R1+0x20a8], R84 ;  /* 0x0020a85401007387 */ /* 0x0003e60000100a00 */
[----:B---3--:R-:W-:Y:S01]  /*1bfa0*/  IMAD.WIDE R88, R117, 0x4, R2 ;  /* 0x0000000475587825 */ /* 0x008fe200078e0202 */
[----:B------:R2:W-:Y:S03]  /*1bfb0*/  STL.64 [R1+0x2978], R86 ;  /* 0x0029785601007387 */ /* 0x0005e60000100a00 */
[----:B------:R-:W-:-:S04]  /*1bfc0*/  IMAD R114, R114, c[0x0][0x190], RZ ;  /* 0x0000640072727a24 */ /* 0x000fc800078e02ff */
[----:B-1----:R-:W-:Y:S01]  /*1bfd0*/  IMAD.WIDE R84, R114, 0x4, R2 ;  /* 0x0000000472547825 */ /* 0x002fe200078e0202 */
[----:B--2---:R-:W2:Y:S04]  /*1bfe0*/  LDL.LU R86, [R1+0x1008] ;  /* 0x0010080001567983 */ /* 0x004ea80000300800 */
[----:B------:R1:W-:Y:S04]  /*1bff0*/  STL.64 [R1+0x2970], R88 ;  /* 0x0029705801007387 */ /* 0x0003e80000100a00 */
[----:B------:R-:W3:Y:S04]  /*1c000*/  LDL.LU R87, [R1+0xfe8] ;  /* 0x000fe80001577983 */ /* 0x000ee80000300800 */
[----:B------:R4:W-:Y:S04]  /*1c010*/  STL.64 [R1+0x2968], R84 ;  /* 0x0029685401007387 */ /* 0x0009e80000100a00 */
[----:B-1----:R-:W2:Y:S04]  /*1c020*/  LDL.LU R88, [R1+0xfc8] ;  /* 0x000fc80001587983 */ /* 0x002ea80000300800 */
[----:B------:R-:W2:Y:S04]  /*1c030*/  LDL.LU R89, [R1+0xfa8] ;  /* 0x000fa80001597983 */ /* 0x000ea80000300800 */
[----:B------:R-:W2:Y:S04]  /*1c040*/  LDL.LU R90, [R1+0xf88] ;  /* 0x000f8800015a7983 */ /* 0x000ea80000300800 */
[----:B------:R-:W2:Y:S01]  /*1c050*/  LDL.LU R91, [R1+0xf68] ;  /* 0x000f6800015b7983 */ /* 0x000ea20000300800 */
[----:B------:R-:W-:-:S02]  /*1c060*/  IMAD R115, R115, c[0x0][0x190], RZ ;  /* 0x0000640073737a24 */ /* 0x000fc400078e02ff */
[----:B------:R-:W-:Y:S02]  /*1c070*/  IMAD R112, R112, c[0x0][0x190], RZ ;  /* 0x0000640070707a24 */ /* 0x000fe400078e02ff */
[----:B----4-:R-:W-:-:S05]  /*1c080*/  IMAD.WIDE R84, R115, 0x4, R2 ;  /* 0x0000000473547825 */ /* 0x010fca00078e0202 */
[----:B------:R1:W-:Y:S01]  /*1c090*/  STL.64 [R1+0x2960], R84 ;  /* 0x0029605401007387 */ /* 0x0003e20000100a00 */
[----:B------:R-:W-:Y:S02]  /*1c0a0*/  IMAD R113, R113, c[0x0][0x190], RZ ;  /* 0x0000640071717a24 */ /* 0x000fe400078e02ff */
[----:B------:R-:W-:Y:S02]  /*1c0b0*/  IMAD R110, R110, c[0x0][0x190], RZ ;  /* 0x000064006e6e7a24 */ /* 0x000fe400078e02ff */
[----:B-1----:R-:W-:-:S05]  /*1c0c0*/  IMAD.WIDE R84, R112, 0x4, R2 ;  /* 0x0000000470547825 */ /* 0x002fca00078e0202 */
[----:B------:R1:W-:Y:S01]  /*1c0d0*/  STL.64 [R1+0x2958], R84 ;  /* 0x0029585401007387 */ /* 0x0003e20000100a00 */
        /* <DEDUP_REMOVED lines=59> */
[----:B------:R1:W-:Y:S02]  /*1c490*/  STL.64 [R1+0x28d8], R84 ;  /* 0x0028d85401007387 */ /* 0x0003e40000100a00 */
[----:B-1----:R-:W-:-:S05]  /*1c4a0*/  IMAD.WIDE R84, R92, 0x4, R2 ;  /* 0x000000045c547825 */ /* 0x002fca00078e0202 */
[----:B------:R1:W-:Y:S02]  /*1c4b0*/  STL.64 [R1+0x28d0], R84 ;  /* 0x0028d05401007387 */ /* 0x0003e40000100a00 */
[----:B-1----:R-:W-:Y:S02]  /*1c4c0*/  IMAD.WIDE R84, R0, 0x4, R2 ;  /* 0x0000000400547825 */ /* 0x002fe400078e0202 */
[----:B------:R-:W4:Y:S04]  /*1c4d0*/  LDL.LU R3, [R1+0xf48] ;  /* 0x000f480001037983 */ /* 0x000f280000300800 */
[----:B------:R2:W-:Y:S02]  /*1c4e0*/  STL.64 [R1+0x28c0], R84 ;  /* 0x0028c05401007387 */ /* 0x0005e40000100a00 */
[----:B--2---:R-:W-:-:S04]  /*1c4f0*/  IMAD.WIDE R84, R86, 0x4, R250 ;  /* 0x0000000456547825 */ /* 0x004fc800078e02fa */
        /* <DEDUP_REMOVED lines=13> */
[----:B------:R1:W-:Y:S04]  /*1c5d0*/  STL.64 [R1+0x1d50], R90 ;  /* 0x001d505a01007387 */ /* 0x0003e80000100a00 */
[----:B-1----:R-:W2:Y:S01]  /*1c5e0*/  LDL.LU.64 R90, [R1+0x4a28] ;  /* 0x004a2800015a7983 */ /* 0x002ea20000300a00 */
[----:B----4-:R-:W-:-:S05]  /*1c5f0*/  IMAD.WIDE R2, R3, 0x4, R250 ;  /* 0x0000000403027825 */ /* 0x010fca00078e02fa */
[----:B------:R2:W-:Y:S02]  /*1c600*/  STL.64 [R1+0x1d38], R2 ;  /* 0x001d380201007387 */ /* 0x0005e40000100a00 */
[--C-:B--2---:R-:W-:Y:S02]  /*1c610*/  IMAD.WIDE R2, R90, 0x4, R250.reuse ;  /* 0x000000045a027825 */ /* 0x104fe400078e02fa */
[----:B------:R-:W2:Y:S04]  /*1c620*/  LDL.LU R90, [R1+0x4a20] ;  /* 0x004a2000015a7983 */ /* 0x000ea80000300800 */
[----:B------:R1:W-:Y:S02]  /*1c630*/  STL.64 [R1+0x1d30], R2 ;  /* 0x001d300201007387 */ /* 0x0003e40000100a00 */
[----:B-1----:R-:W-:-:S02]  /*1c640*/  IMAD.WIDE R2, R91, 0x4, R250 ;  /* 0x000000045b027825 */ /* 0x002fc400078e02fa */
[----:B------:R-:W2:Y:S04]  /*1c650*/  LDL.LU R91, [R1+0x4a1c] ;  /* 0x004a1c00015b7983 */ /* 0x000ea80000300800 */
[----:B------:R1:W-:Y:S02]  /*1c660*/  STL.64 [R1+0x1d28], R2 ;  /* 0x001d280201007387 */ /* 0x0003e40000100a00 */
[--C-:B-1----:R-:W-:Y:S02]  /*1c670*/  IMAD.WIDE R2, R88, 0x4, R250.reuse ;  /* 0x0000000458027825 */ /* 0x102fe400078e02fa */
[----:B------:R-:W4:Y:S04]  /*1c680*/  LDL.LU R88, [R1+0x4a18] ;  /* 0x004a180001587983 */ /* 0x000f280000300800 */
[----:B------:R1:W-:Y:S02]  /*1c690*/  STL.64 [R1+0x1d20], R2 ;  /* 0x001d200201007387 */ /* 0x0003e40000100a00 */
[----:B-1----:R-:W-:-:S02]  /*1c6a0*/  IMAD.WIDE R2, R89, 0x4, R250 ;  /* 0x0000000459027825 */ /* 0x002fc400078e02fa */
[----:B------:R-:W4:Y:S04]  /*1c6b0*/  LDL.LU R89, [R1+0x4a14] ;  /* 0x004a140001597983 */ /* 0x000f280000300800 */
[----:B------:R3:W-:Y:S02]  /*1c6c0*/  STL.64 [R1+0x1d08], R2 ;  /* 0x001d080201007387 */ /* 0x0007e40000100a00 */
[--C-:B---3--:R-:W-:Y:S02]  /*1c6d0*/  IMAD.WIDE R2, R86, 0x4, R250.reuse ;  /* 0x0000000456027825 */ /* 0x108fe400078e02fa */
[----:B------:R-:W3:Y:S04]  /*1c6e0*/  LDL.LU R86, [R1+0x4a10] ;  /* 0x004a100001567983 */ /* 0x000ee80000300800 */
[----:B------:R1:W-:Y:S02]  /*1c6f0*/  STL.64 [R1+0x1cf8], R2 ;  /* 0x001cf80201007387 */ /* 0x0003e40000100a00 */
[----:B-1----:R-:W-:-:S02]  /*1c700*/  IMAD.WIDE R2, R87, 0x4, R250 ;  /* 0x0000000457027825 */ /* 0x002fc400078e02fa */
[----:B------:R-:W3:Y:S04]  /*1c710*/  LDL.LU R87, [R1+0x4a0c] ;  /* 0x004a0c0001577983 */ /* 0x000ee80000300800 */
[----:B------:R1:W-:Y:S02]  /*1c720*/  STL.64 [R1+0x1cd8], R2 ;  /* 0x001cd80201007387 */ /* 0x0003e40000100a00 */
[--C-:B-1----:R-:W-:Y:S02]  /*1c730*/  IMAD.WIDE R2, R84, 0x4, R250.reuse ;  /* 0x0000000454027825 */ /* 0x102fe400078e02fa */
[----:B------:R-:W2:Y:S04]  /*1c740*/  LDL.LU R84, [R1+0x4a08] ;  /* 0x004a080001547983 */ /* 0x000ea80000300800 */
[----:B------:R1:W-:Y:S02]  /*1c750*/  STL.64 [R1+0x1cd0], R2 ;  /* 0x001cd00201007387 */ /* 0x0003e40000100a00 */
[----:B-1----:R-:W-:-:S02]  /*1c760*/  IMAD.WIDE R2, R85, 0x4, R250 ;  /* 0x0000000455027825 */ /* 0x002fc400078e02fa */
[----:B------:R-:W2:Y:S04]  /*1c770*/  LDL.LU R85, [R1+0x4a04] ;  /* 0x004a040001557983 */ /* 0x000ea80000300800 */
        /* <DEDUP_REMOVED lines=46> */
[----:B-1----:R-:W-:-:S05]  /*1ca60*/  IMAD.WIDE R2, R252, 0x4, R250 ;  /* 0x00000004fc027825 */ /* 0x002fca00078e02fa */
        /* <DEDUP_REMOVED lines=623> */
[----:B------:R-:W3:Y:S04]  /*1f160*/  LDL.LU R106, [R1+0x4688] ;  /* 0x00468800016a7983 */ /* 0x000ee80000300800 */
[----:B------:R1:W-:Y:S02]  /*1f170*/  STL.64 [R1+0x24e0], R2 ;  /* 0x0024e00201007387 */ /* 0x0003e40000100a00 */
[--C-:B-1----:R-:W-:Y:S02]  /*1f180*/  IMAD.WIDE R2, R107, 0x4, R250.reuse ;  /* 0x000000046b027825 */ /* 0x102fe400078e02fa */
[----:B------:R-:W3:Y:S04]  /*1f190*/  LDL.LU R107, [R1+0x4684] ;  /* 0x00468400016b7983 */ /* 0x000ee80000300800 */
        /* <DEDUP_REMOVED lines=41> */
[----:B------:R-:W3:Y:S02]  /*1f430*/  LDL.LU R93, [R1+0x464c] ;  /* 0x00464c00015d7983 */ /* 0x000ee40000300800 */
[----:B------:R-:W-:-:S02]  /*1f440*/  IMAD.WIDE R250, R0, 0x4, R250 ;  /* 0x0000000400fa7825 */ /* 0x000fc400078e02fa */
[----:B------:R-:W-:Y:S04]  /*1f450*/  STL.64 [R1+0x2470], R2 ;  /* 0x0024700201007387 */ /* 0x000fe80000100a00 */
[----:B------:R1:W-:Y:S04]  /*1f460*/  STL.64 [R1+0x2460], R250 ;  /* 0x002460fa01007387 */ /* 0x0003e80000100a00 */
[----:B-1----:R-:W3:Y:S04]  /*1f470*/  LDL.64 R250, [R1+0x1e40] ;  /* 0x001e400001fa7983 */ /* 0x002ee80000100a00 */
[----:B--2---:R1:W-:Y:S04]  /*1f480*/  STL.64 [R1+0x4790], R58 ;  /* 0x0047903a01007387 */ /* 0x0043e80000100a00 */
[----:B-1----:R-:W2:Y:S04]  /*1f490*/  LDL.64 R58, [R1+0x1318] ;  /* 0x00131800013a7983 */ /* 0x002ea80000100a00 */
[----:B------:R1:W-:Y:S04]  /*1f4a0*/  STL.64 [R1+0x4788], R56 ;  /* 0x0047883801007387 */ /* 0x0003e80000100a00 */
[----:B-1----:R-:W3:Y:S04]  /*1f4b0*/  LDL.64 R56, [R1+0x1e38] ;  /* 0x001e380001387983 */ /* 0x002ee80000100a00 */
[----:B------:R1:W-:Y:S04]  /*1f4c0*/  STL.64 [R1+0x4780], R54 ;  /* 0x0047803601007387 */ /* 0x0003e80000100a00 */
[----:B-1----:R-:W3:Y:S04]  /*1f4d0*/  LDL.64 R54, [R1+0x1d58] ;  /* 0x001d580001367983 */ /* 0x002ee80000100a00 */
[----:B------:R1:W-:Y:S04]  /*1f4e0*/  STL.64 [R1+0x4778], R52 ;  /* 0x0047783401007387 */ /* 0x0003e80000100a00 */
[----:B-1----:R-:W3:Y:S04]  /*1f4f0*/  LDL.64 R52, [R1+0x1cb0] ;  /* 0x001cb00001347983 */ /* 0x002ee80000100a00 */
[----:B------:R1:W-:Y:S04]  /*1f500*/  STL.64 [R1+0x4770], R50 ;  /* 0x0047703201007387 */ /* 0x0003e80000100a00 */
[----:B-1----:R-:W3:Y:S04]  /*1f510*/  LDL.64 R50, [R1+0x1e30] ;  /* 0x001e300001327983 */ /* 0x002ee80000100a00 */
[----:B------:R-:W-:Y:S04]  /*1f520*/  STL.64 [R1+0x4768], R48 ;  /* 0x0047683001007387 */ /* 0x000fe80000100a00 */
[----:B------:R1:W-:Y:S04]  /*1f530*/  STL.64 [R1+0x4760], R46 ;  /* 0x0047602e01007387 */ /* 0x0003e80000100a00 */
[----:B-1----:R-:W3:Y:S04]  /*1f540*/  LDL.64 R46, [R1+0x1e48] ;  /* 0x001e4800012e7983 */ /* 0x002ee80000100a00 */
[----:B------:R-:W-:Y:S04]  /*1f550*/  STL.64 [R1+0x4758], R44 ;  /* 0x0047582c01007387 */ /* 0x000fe80000100a00 */
        /* <DEDUP_REMOVED lines=20> */
[----:B------:R-:W1:Y:S01]  /*1f6a0*/  S2R R44, SR_TID.X ;  /* 0x00000000002c7919 */ /* 0x000e620000002100 */
[----:B------:R-:W-:Y:S01]  /*1f6b0*/  MOV R0, c[0x0][0x188] ;  /* 0x0000620000007a02 */ /* 0x000fe20000000f00 */
[----:B------:R-:W-:-:S02]  /*1f6c0*/  IMAD.MOV.U32 R252, RZ, RZ, c[0x0][0x180] ;  /* 0x00006000fffc7624 */ /* 0x000fc400078e00ff */
[----:B------:R-:W-:Y:S02]  /*1f6d0*/  STL.64 [R1+0x4700], R22 ;  /* 0x0047001601007387 */ /* 0x000fe40000100a00 */
[----:B------:R-:W-:Y:S02]  /*1f6e0*/  IMAD.SHL.U32 R2, R0, 0x80, RZ ;  /* 0x0000008000027824 */ /* 0x000fe400078e00ff */
[----:B------:R-:W-:Y:S01]  /*1f6f0*/  STL.64 [R1+0x46f8], R20 ;  /* 0x0046f81401007387 */ /* 0x000fe20000100a00 */
[C---:B------:R-:W-:Y:S02]  /*1f700*/  IADD3 R3, R252.reuse, -0x95, RZ ;  /* 0xffffff6bfc037810 */ /* 0x040fe40007ffe0ff */
[----:B------:R-:W-:Y:S01]  /*1f710*/  IADD3 R0, R252, -0x99, RZ ;  /* 0xffffff67fc007810 */ /* 0x000fe20007ffe0ff */
[----:B------:R-:W-:Y:S04]  /*1f720*/  STL.64 [R1+0x46f0], R18 ;  /* 0x0046f01201007387 */ /* 0x000fe80000100a00 */
[----:B------:R-:W-:Y:S01]  /*1f730*/  STL.64 [R1+0x46e8], R16 ;  /* 0x0046e81001007387 */ /* 0x000fe20000100a00 */
[----:B-1----:R-:W-:-:S03]  /*1f740*/  LOP3.LUT R45, R44, 0x3f, RZ, 0xc0, !PT ;  /* 0x0000003f2c2d7812 */ /* 0x002fc600078ec0ff */
[----:B------:R-:W-:Y:S02]  /*1f750*/  STL.64 [R1+0x46e0], R14 ;  /* 0x0046e00e01007387 */ /* 0x000fe40000100a00 */
[----:B------:R-:W-:Y:S02]  /*1f760*/  IMAD.SHL.U32 R252, R45, 0x4, RZ ;  /* 0x000000042dfc7824 */ /* 0x000fe400078e00ff */
[----:B------:R1:W-:Y:S04]  /*1f770*/  STL.64 [R1+0x46d8], R12 ;  /* 0x0046d80c01007387 */ /* 0x0003e80000100a00 */
[----:B------:R-:W-:Y:S04]  /*1f780*/  STL.64 [R1+0x46d0], R10 ;  /* 0x0046d00a01007387 */ /* 0x000fe80000100a00 */
[----:B------:R1:W-:Y:S04]  /*1f790*/  STL.64 [R1+0x46c8], R8 ;  /* 0x0046c80801007387 */ /* 0x0003e80000100a00 */
[----:B------:R-:W-:Y:S04]  /*1f7a0*/  STL.64 [R1+0x46c0], R6 ;  /* 0x0046c00601007387 */ /* 0x000fe80000100a00 */
[----:B------:R3:W-:Y:S04]  /*1f7b0*/  STL.64 [R1+0x46b8], R4 ;  /* 0x0046b80401007387 */ /* 0x0007e80000100a00 */
[----:B--2---:R2:W-:Y:S04]  /*1f7c0*/  LDGSTS.E [R252+0x40000], [R58.64], P6 ;  /* 0x400000003afc7fae */ /* 0x0045e8000b121844 */
[----:B-1----:R-:W4:Y:S04]  /*1f7d0*/  LDL.64 R12, [R1+0x1cf8] ;  /* 0x001cf800010c7983 */ /* 0x002f280000100a00 */
[----:B------:R-:W4:Y:S04]  /*1f7e0*/  LDL.64 R14, [R1+0x1e08] ;  /* 0x001e0800010e7983 */ /* 0x000f280000100a00 */
[----:B--2---:R-:W2:Y:S04]  /*1f7f0*/  LDL.64 R58, [R1+0x1d30] ;  /* 0x001d3000013a7983 */ /* 0x004ea80000100a00 */
[----:B------:R-:W2:Y:S04]  /*1f800*/  LDL.64 R16, [R1+0x1cd8] ;  /* 0x001cd80001107983 */ /* 0x000ea80000100a00 */
[----:B------:R-:W2:Y:S04]  /*1f810*/  LDL.64 R18, [R1+0x1e00] ;  /* 0x001e000001127983 */ /* 0x000ea80000100a00 */
[----:B------:R-:W2:Y:S04]  /*1f820*/  LDL.64 R20, [R1+0x1cd0] ;  /* 0x001cd00001147983 */ /* 0x000ea80000100a00 */
[----:B------:R-:W2:Y:S01]  /*1f830*/  LDL.64 R22, [R1+0x1ca8] ;  /* 0x001ca80001167983 */ /* 0x000ea20000100a00 */
[----:B------:R-:W-:-:S03]  /*1f840*/  LOP3.LUT R48, R252, 0x10, RZ, 0x3c, !PT ;  /* 0x00000010fc307812 */ /* 0x000fc600078e3cff */
[----:B------:R-:W1:Y:S04]  /*1f850*/  S2R R49, SR_TID.X ;  /* 0x0000000000317919 */ /* 0x000e680000002100 */
[----:B------:R-:W2:Y:S04]  /*1f860*/  LDL.64 R8, [R1+0x2168] ;  /* 0x0021680001087983 */ /* 0x000ea80000100a00 */
[----:B---3--:R3:W-:Y:S04]  /*1f870*/  LDGSTS.E [R252+0x40100], [R24.64], P1 ;  /* 0x4010000018fc7fae */ /* 0x0087e80008921844 */
[----:B------:R1:W-:Y:S04]  /*1f880*/  LDGSTS.E [R252+0x41000], [R26.64], P6 ;  /* 0x410000001afc7fae */ /* 0x0003e8000b121844 */
[----:B------:R1:W-:Y:S04]  /*1f890*/  LDGSTS.E [R252+0x41100], [R28.64], P1 ;  /* 0x411000001cfc7fae */ /* 0x0003e80008921844 */
[----:B------:R1:W-:Y:S04]  /*1f8a0*/  LDGSTS.E [R252+0x42000], [R30.64], P6 ;  /* 0x420000001efc7fae */ /* 0x0003e8000b121844 */
[----:B------:R1:W-:Y:S04]  /*1f8b0*/  LDGSTS.E [R252+0x42100], [R52.64], P1 ;  /* 0x4210000034fc7fae */ /* 0x0003e80008921844 */
[----:B------:R2:W-:Y:S04]  /*1f8c0*/  LDGSTS.E [R252+0x43000], [R32.64], P6 ;  /* 0x4300000020fc7fae */ /* 0x0005e8000b121844 */
[----:B------:R2:W-:Y:S04]  /*1f8d0*/  LDGSTS.E [R252+0x43100], [R34.64], P1 ;  /* 0x4310000022fc7fae */ /* 0x0005e80008921844 */
[----:B-1----:R-:W4:Y:S04]  /*1f8e0*/  LDL.64 R52, [R1+0x1e28] ;  /* 0x001e280001347983 */ /* 0x002f280000100a00 */
[----:B------:R1:W-:Y:S04]  /*1f8f0*/  LDGSTS.E [R252+0x44000], [R36.64], P6 ;  /* 0x4400000024fc7fae */ /* 0x0003e8000b121844 */
[----:B------:R1:W-:Y:S04]  /*1f900*/  LDGSTS.E [R252+0x44100], [R40.64], P1 ;  /* 0x4410000028fc7fae */ /* 0x0003e80008921844 */
[----:B------:R3:W-:Y:S04]  /*1f910*/  LDGSTS.E [R252+0x45000], [R46.64], P6 ;  /* 0x450000002efc7fae */ /* 0x0007e8000b121844 */
[----:B------:R3:W-:Y:S04]  /*1f920*/  LDGSTS.E [R252+0x45100], [R54.64], P1 ;  /* 0x4510000036fc7fae */ /* 0x0007e80008921844 */
[----:B-1----:R-:W4:Y:S04]  /*1f930*/  LDL.64 R40, [R1+0x1d28] ;  /* 0x001d280001287983 */ /* 0x002f280000100a00 */
[----:B---3--:R-:W3:Y:S04]  /*1f940*/  LDL.64 R46, [R1+0x1e20] ;  /* 0x001e2000012e7983 */ /* 0x008ee80000100a00 */
[----:B------:R-:W3:Y:S04]  /*1f950*/  LDL.64 R54, [R1+0x1d20] ;  /* 0x001d200001367983 */ /* 0x000ee80000100a00 */
[----:B------:R1:W-:Y:S04]  /*1f960*/  LDGSTS.E [R252+0x46000], [R250.64], P6 ;  /* 0x46000000fafc7fae */ /* 0x0003e8000b121844 */
[----:B------:R1:W-:Y:S04]  /*1f970*/  LDGSTS.E [R252+0x46100], [R38.64], P1 ;  /* 0x4610000026fc7fae */ /* 0x0003e80008921844 */
[----:B------:R1:W-:Y:S04]  /*1f980*/  LDGSTS.E [R252+0x47000], [R56.64], P6 ;  /* 0x4700000038fc7fae */ /* 0x0003e8000b121844 */
[----:B-1----:R-:W3:Y:S04]  /*1f990*/  LDL.64 R250, [R1+0x1e18] ;  /* 0x001e180001fa7983 */ /* 0x002ee80000100a00 */
[----:B------:R-:W3:Y:S04]  /*1f9a0*/  LDL.64 R38, [R1+0x1d08] ;  /* 0x001d080001267983 */ /* 0x000ee80000100a00 */
[----:B------:R-:W3:Y:S04]  /*1f9b0*/  LDL.64 R56, [R1+0x1e10] ;  /* 0x001e100001387983 */ /* 0x000ee80000100a00 */
[----:B------:R1:W-:Y:S04]  /*1f9c0*/  LDGSTS.E [R252+0x47100], [R42.64], P1 ;  /* 0x471000002afc7fae */ /* 0x0003e80008921844 */
[----:B------:R1:W-:Y:S04]  /*1f9d0*/  LDGSTS.E [R252+0x48000], [R50.64], P6 ;  /* 0x4800000032fc7fae */ /* 0x0003e8000b121844 */
[----:B------:R-:W3:Y:S04]  /*1f9e0*/  LDL.64 R24, [R1+0x1df0] ;  /* 0x001df00001187983 */ /* 0x000ee80000100a00 */
[----:B------:R-:W3:Y:S04]  /*1f9f0*/  LDL.64 R26, [R1+0x1c98] ;  /* 0x001c9800011a7983 */ /* 0x000ee80000100a00 */
[----:B-1----:R-:W3:Y:S04]  /*1fa00*/  LDL.64 R50, [R1+0x1df8] ;  /* 0x001df80001327983 */ /* 0x002ee80000100a00 */
[----:B------:R-:W3:Y:S04]  /*1fa10*/  LDL.64 R28, [R1+0x1de8] ;  /* 0x001de800011c7983 */ /* 0x000ee80000100a00 */
[----:B--2---:R1:W-:Y:S04]  /*1fa20*/  LDGSTS.E [R252+0x48100], [R58.64], P1 ;  /* 0x481000003afc7fae */ /* 0x0043e80008921844 */
[----:B------:R-:W2:Y:S04]  /*1fa30*/  LDL.64 R30, [R1+0x1c80] ;  /* 0x001c8000011e7983 */ /* 0x000ea80000100a00 */
[----:B------:R-:W2:Y:S04]  /*1fa40*/  LDL.64 R32, [R1+0x1320] ;  /* 0x0013200001207983 */ /* 0x000ea80000100a00 */
[----:B-1----:R-:W2:Y:S04]  /*1fa50*/  LDL.64 R58, [R1+0x1de0] ;  /* 0x001de000013a7983 */ /* 0x002ea80000100a00 */
[----:B------:R-:W2:Y:S04]  /*1fa60*/  LDL.64 R34, [R1+0x1dd8] ;  /* 0x001dd80001227983 */ /* 0x000ea80000100a00 */
[----:B------:R-:W2:Y:S04]  /*1fa70*/  LDL.64 R36, [R1+0x1310] ;  /* 0x0013100001247983 */ /* 0x000ea80000100a00 */
[----:B------:R-:W2:Y:S04]  /*1fa80*/  LDL.64 R42, [R1+0x1dd0] ;  /* 0x001dd000012a7983 */ /* 0x000ea80000100a00 */
[----:B----4-:R1:W-:Y:S04]  /*1fa90*/  LDGSTS.E [R252+0x49000], [R52.64], P6 ;  /* 0x4900000034fc7fae */ /* 0x0103e8000b121844 */
[----:B-1----:R-:W4:Y:S04]  /*1faa0*/  LDL.64 R52, [R1+0x12a0] ;  /* 0x0012a00001347983 */ /* 0x002f280000100a00 */
[----:B------:R1:W-:Y:S04]  /*1fab0*/  LDGSTS.E [R252+0x49100], [R40.64], P1 ;  /* 0x4910000028fc7fae */ /* 0x0003e80008921844 */
[----:B---3--:R3:W-:Y:S04]  /*1fac0*/  LDGSTS.E [R252+0x4a000], [R46.64], P6 ;  /* 0x4a0000002efc7fae */ /* 0x0087e8000b121844 */
        /* <DEDUP_REMOVED lines=9> */
[----:B------:R1:W-:Y:S04]  /*1fb60*/  LDGSTS.E [R252+0x4c100], [R12.64], P1 ;  /* 0x4c1000000cfc7fae */ /* 0x0003e80008921844 */
[----:B------:R-:W3:Y:S04]  /*1fb70*/  LDL.64 R56, [R1+0x1280] ;  /* 0x0012800001387983 */ /* 0x000ee80000100a00 */
[----:B------:R1:W-:Y:S04]  /*1fb80*/  LDGSTS.E [R252+0x4d000], [R14.64], P6 ;  /* 0x4d0000000efc7fae */ /* 0x0003e8000b121844 */
[----:B------:R1:W-:Y:S04]  /*1fb90*/  LDGSTS.E [R252+0x4d100], [R16.64], P1 ;  /* 0x4d10000010fc7fae */ /* 0x0003e80008921844 */
[----:B------:R1:W-:Y:S04]  /*1fba0*/  LDGSTS.E [R252+0x4e000], [R18.64], P6 ;  /* 0x4e00000012fc7fae */ /* 0x0003e8000b121844 */
[----:B------:R1:W-:Y:S04]  /*1fbb0*/  LDGSTS.E [R252+0x4e100], [R20.64], P1 ;  /* 0x4e10000014fc7fae */ /* 0x0003e80008921844 */
[----:B------:R1:W-:Y:S04]  /*1fbc0*/  LDGSTS.E [R252+0x4f000], [R50.64], P6 ;  /* 0x4f00000032fc7fae */ /* 0x0003e8000b121844 */
[----:B------:R2:W-:Y:S04]  /*1fbd0*/  LDGSTS.E [R252+0x4f100], [R22.64], P1 ;  /* 0x4f10000016fc7fae */ /* 0x0005e80008921844 */
[----:B------:R2:W-:Y:S04]  /*1fbe0*/  LDGSTS.E [R252+0x50000], [R24.64], P6 ;  /* 0x5000000018fc7fae */ /* 0x0005e8000b121844 */
[----:B-1----:R-:W3:Y:S04]  /*1fbf0*/  LDL.64 R50, [R1+0x1da0] ;  /* 0x001da00001327983 */ /* 0x002ee80000100a00 */
[----:B------:R1:W-:Y:S04]  /*1fc00*/  LDGSTS.E [R252+0x50100], [R26.64], P1 ;  /* 0x501000001afc7fae */ /* 0x0003e80008921844 */
[----:B------:R1:W-:Y:S04]  /*1fc10*/  LDGSTS.E [R252+0x51000], [R28.64], P6 ;  /* 0x510000001cfc7fae */ /* 0x0003e8000b121844 */
[----:B--2---:R2:W-:Y:S04]  /*1fc20*/  LDGSTS.E [R252+0x51100], [R30.64], P1 ;  /* 0x511000001efc7fae */ /* 0x0045e80008921844 */
[----:B------:R1:W-:Y:S04]  /*1fc30*/  LDGSTS.E [R252+0x52000], [R58.64], P6 ;  /* 0x520000003afc7fae */ /* 0x0003e8000b121844 */
[----:B------:R2:W-:Y:S04]  /*1fc40*/  LDGSTS.E [R252+0x52100], [R32.64], P1 ;  /* 0x5210000020fc7fae */ /* 0x0005e80008921844 */
[----:B------:R2:W-:Y:S04]  /*1fc50*/  LDGSTS.E [R252+0x53000], [R34.64], P6 ;  /* 0x5300000022fc7fae */ /* 0x0005e8000b121844 */
[----:B-1----:R-:W3:Y:S04]  /*1fc60*/  LDL.64 R58, [R1+0x1270] ;  /* 0x00127000013a7983 */ /* 0x002ee80000100a00 */
[----:B------:R1:W-:Y:S04]  /*1fc70*/  LDGSTS.E [R252+0x53100], [R36.64], P1 ;  /* 0x5310000024fc7fae */ /* 0x0003e80008921844 */
[----:B------:R1:W-:Y:S04]  /*1fc80*/  LDGSTS.E [R252+0x54000], [R42.64], P6 ;  /* 0x540000002afc7fae */ /* 0x0003e8000b121844 */
[----:B------:R-:W3:Y:S04]  /*1fc90*/  LDL.64 R12, [R1+0x1d80] ;  /* 0x001d8000010c7983 */ /* 0x000ee80000100a00 */
[----:B------:R-:W3:Y:S04]  /*1fca0*/  LDL.64 R14, [R1+0x1240] ;  /* 0x00124000010e7983 */ /* 0x000ee80000100a00 */
[----:B-1----:R-:W3:Y:S04]  /*1fcb0*/  LDL.64 R42, [R1+0x1d98] ;  /* 0x001d9800012a7983 */ /* 0x002ee80000100a00 */
[----:B------:R-:W3:Y:S04]  /*1fcc0*/  LDL.64 R16, [R1+0x1d78] ;  /* 0x001d780001107983 */ /* 0x000ee80000100a00 */
[----:B------:R-:W3:Y:S04]  /*1fcd0*/  LDL.64 R18, [R1+0xd48] ;  /* 0x000d480001127983 */ /* 0x000ee80000100a00 */
[----:B------:R-:W3:Y:S04]  /*1fce0*/  LDL.64 R20, [R1+0x1d68] ;  /* 0x001d680001147983 */ /* 0x000ee80000100a00 */
[----:B------:R-:W3:Y:S04]  /*1fcf0*/  LDL.64 R22, [R1+0x1d60] ;  /* 0x001d600001167983 */ /* 0x000ee80000100a00 */
[----:B------:R-:W3:Y:S04]  /*1fd00*/  LDL.64 R24, [R1+0xd30] ;  /* 0x000d300001187983 */ /* 0x000ee80000100a00 */
[----:B------:R-:W3:Y:S04]  /*1fd10*/  LDL.64 R26, [R1+0x1e50] ;  /* 0x001e5000011a7983 */ /* 0x000ee80000100a00 */
[----:B------:R-:W3:Y:S04]  /*1fd20*/  LDL.64 R28, [R1+0xd40] ;  /* 0x000d4000011c7983 */ /* 0x000ee80000100a00 */
[----:B--2---:R-:W2:Y:S04]  /*1fd30*/  LDL.64 R30, [R1+0x1e70] ;  /* 0x001e7000011e7983 */ /* 0x004ea80000100a00 */
[----:B------:R-:W2:Y:S04]  /*1fd40*/  LDL.64 R32, [R1+0x1ec0] ;  /* 0x001ec00001207983 */ /* 0x000ea80000100a00 */
[----:B------:R-:W2:Y:S04]  /*1fd50*/  LDL.64 R34, [R1+0x1290] ;  /* 0x0012900001227983 */ /* 0x000ea80000100a00 */
[----:B------:R-:W2:Y:S04]  /*1fd60*/  LDL.64 R36, [R1+0x1ed0] ;  /* 0x001ed00001247983 */ /* 0x000ea80000100a00 */
[----:B----4-:R1:W-:Y:S04]  /*1fd70*/  LDGSTS.E [R252+0x54100], [R52.64], P1 ;  /* 0x5410000034fc7fae */ /* 0x0103e80008921844 */
[----:B-1----:R-:W4:Y:S04]  /*1fd80*/  LDL.64 R52, [R1+0x1268] ;  /* 0x0012680001347983 */ /* 0x002f280000100a00 */
[----:B---3--:R1:W-:Y:S04]  /*1fd90*/  LDGSTS.E [R252+0x55000], [R46.64], P6 ;  /* 0x550000002efc7fae */ /* 0x0083e8000b121844 */
[----:B------:R3:W-:Y:S04]  /*1fda0*/  LDGSTS.E [R252+0x55100], [R54.64], P1 ;  /* 0x5510000036fc7fae */ /* 0x0007e80008921844 */
[----:B------:R3:W-:Y:S04]  /*1fdb0*/  LDGSTS.E [R252+0x56000], [R40.64], P6 ;  /* 0x5600000028fc7fae */ /* 0x0007e8000b121844 */
[----:B-1----:R-:W2:Y:S04]  /*1fdc0*/  LDL.64 R46, [R1+0x1d90] ;  /* 0x001d9000012e7983 */ /* 0x002ea80000100a00 */
[----:B---3--:R-:W3:Y:S04]  /*1fdd0*/  LDL.64 R54, [R1+0x1258] ;  /* 0x0012580001367983 */ /* 0x008ee80000100a00 */
[----:B------:R1:W-:Y:S04]  /*1fde0*/  LDGSTS.E [R252+0x56100], [R250.64], P1 ;  /* 0x56100000fafc7fae */ /* 0x0003e80008921844 */
[----:B------:R-:W3:Y:S04]  /*1fdf0*/  LDL.64 R40, [R1+0x1d88] ;  /* 0x001d880001287983 */ /* 0x000ee80000100a00 */
[----:B------:R1:W-:Y:S04]  /*1fe00*/  LDGSTS.E [R252+0x57000], [R38.64], P6 ;  /* 0x5700000026fc7fae */ /* 0x0003e8000b121844 */
[----:B-1----:R-:W3:Y:S04]  /*1fe10*/  LDL.64 R250, [R1+0x1250] ;  /* 0x0012500001fa7983 */ /* 0x002ee80000100a00 */
[----:B------:R1:W-:Y:S04]  /*1fe20*/  LDGSTS.E [R252+0x57100], [R56.64], P1 ;  /* 0x5710000038fc7fae */ /* 0x0003e80008921844 */
[----:B------:R-:W3:Y:S04]  /*1fe30*/  LDL.64 R38, [R1+0x1328] ;  /* 0x0013280001267983 */ /* 0x000ee80000100a00 */
[----:B-1----:R-:W3:Y:S04]  /*1fe40*/  LDL.64 R56, [R1+0xd38] ;  /* 0x000d380001387983 */ /* 0x002ee80000100a00 */
[----:B------:R1:W-:Y:S04]  /*1fe50*/  LDGSTS.E [R252+0x58000], [R50.64], P6 ;  /* 0x5800000032fc7fae */ /* 0x0003e8000b121844 */
[----:B-1----:R-:W3:Y:S04]  /*1fe60*/  LDL.64 R50, [R1+0x1260] ;  /* 0x0012600001327983 */ /* 0x002ee80000100a00 */
[----:B------:R1:W-:Y:S04]  /*1fe70*/  LDGSTS.E [R252+0x58100], [R58.64], P1 ;  /* 0x581000003afc7fae */ /* 0x0003e80008921844 */
[----:B-1----:R-:W3:Y:S04]  /*1fe80*/  LDL.64 R58, [R1+0x1f30] ;  /* 0x001f3000013a7983 */ /* 0x002ee80000100a00 */
[----:B------:R1:W-:Y:S04]  /*1fe90*/  LDGSTS.E [R252+0x59000], [R42.64], P6 ;  /* 0x590000002afc7fae */ /* 0x0003e8000b121844 */
[----:B-1----:R-:W3:Y:S04]  /*1fea0*/  LDL.64 R42, [R1+0x1f40] ;  /* 0x001f4000012a7983 */ /* 0x002ee80000100a00 */
[----:B----4-:R1:W-:Y:S04]  /*1feb0*/  LDGSTS.E [R252+0x59100], [R52.64], P1 ;  /* 0x5910000034fc7fae */ /* 0x0103e80008921844 */
[----:B-1----:R-:W4:Y:S04]  /*1fec0*/  LDL.64 R52, [R1+0x1cf0] ;  /* 0x001cf00001347983 */ /* 0x002f280000100a00 */
[----:B--2---:R1:W-:Y:S04]  /*1fed0*/  LDGSTS.E [R252+0x5a000], [R46.64], P6 ;  /* 0x5a0000002efc7fae */ /* 0x0043e8000b121844 */
[----:B---3--:R2:W-:Y:S04]  /*1fee0*/  LDGSTS.E [R252+0x5a100], [R54.64], P1 ;  /* 0x5a10000036fc7fae */ /* 0x0085e80008921844 */
[----:B-1----:R-:W3:Y:S04]  /*1fef0*/  LDL.64 R46, [R1+0x1d70] ;  /* 0x001d7000012e7983 */ /* 0x002ee80000100a00 */
[----:B--2---:R-:W2:Y:S04]  /*1ff00*/  LDL.64 R54, [R1+0x1fa0] ;  /* 0x001fa00001367983 */ /* 0x004ea80000100a00 */
[----:B------:R1:W-:Y:S04]  /*1ff10*/  LDGSTS.E [R252+0x5b000], [R40.64], P6 ;  /* 0x5b00000028fc7fae */ /* 0x0003e8000b121844 */
[----:B------:R1:W-:Y:S04]  /*1ff20*/  LDGSTS.E [R252+0x5b100], [R250.64], P1 ;  /* 0x5b100000fafc7fae */ /* 0x0003e80008921844 */
[----:B------:R1:W-:Y:S04]  /*1ff30*/  LDGSTS.E [R252+0x5c000], [R12.64], P6 ;  /* 0x5c0000000cfc7fae */ /* 0x0003e8000b121844 */
[----:B-1----:R-:W2:Y:S04]  /*1ff40*/  LDL.64 R40, [R1+0x1e68] ;  /* 0x001e680001287983 */ /* 0x002ea80000100a00 */
[----:B------:R-:W2:Y:S04]  /*1ff50*/  LDL.64 R250, [R1+0x1fc0] ;  /* 0x001fc00001fa7983 */ /* 0x000ea80000100a00 */
[----:B------:R1:W-:Y:S04]  /*1ff60*/  LDGSTS.E [R252+0x5c100], [R14.64], P1 ;  /* 0x5c1000000efc7fae */ /* 0x0003e80008921844 */
[----:B------:R1:W-:Y:S04]  /*1ff70*/  LDGSTS.E [R252+0x5d000], [R16.64], P6 ;  /* 0x5d00000010fc7fae */ /* 0x0003e8000b121844 */
[----:B------:R1:W-:Y:S04]  /*1ff80*/  LDGSTS.E [R252+0x5d100], [R18.64], P1 ;  /* 0x5d10000012fc7fae */ /* 0x0003e80008921844 */
[----:B------:R1:W-:Y:S04]  /*1ff90*/  LDGSTS.E [R252+0x5e000], [R20.64], P6 ;  /* 0x5e00000014fc7fae */ /* 0x0003e8000b121844 */
[----:B------:R1:W-:Y:S04]  /*1ffa0*/  LDGSTS.E [R252+0x5e100], [R56.64], P1 ;  /* 0x5e10000038fc7fae */ /* 0x0003e80008921844 */
[----:B------:R1:W-:Y:S04]  /*1ffb0*/  LDGSTS.E [R252+0x5f000], [R22.64], P6 ;  /* 0x5f00000016fc7fae */ /* 0x0003e8000b121844 */
[----:B------:R1:W-:Y:S04]  /*1ffc0*/  LDGSTS.E [R252+0x5f100], [R24.64], P1 ;  /* 0x5f10000018fc7fae */ /* 0x0003e80008921844 */
[----:B-1----:R-:W2:Y:S04]  /*1ffd0*/  LDL.64 R56, [R1+0x1e88] ;  /* 0x001e880001387983 */ /* 0x002ea80000100a00 */
        /* <DEDUP_REMOVED lines=10> */
[----:B------:R-:W2:Y:S04]  /*20080*/  LDL.64 R12, [R1+0x1fd0] ;  /* 0x001fd000010c7983 */ /* 0x000ea80000100a00 */
[----:B-1----:R-:W2:Y:S04]  /*20090*/  LDL.64 R38, [R1+0x2000] ;  /* 0x0020000001267983 */ /* 0x002ea80000100a00 */
[----:B------:R-:W2:Y:S04]  /*200a0*/  LDL.64 R58, [R1+0x2170] ;  /* 0x00217000013a7983 */ /* 0x000ea80000100a00 */
        /* <DEDUP_REMOVED lines=12> */
[----:B----4-:R1:W-:Y:S04]  /*20170*/  LDGSTS.E [R48+0x44300], [R52.64], P1 ;  /* 0x4430000034307fae */ /* 0x0103e80008921844 */
[----:B------:R4:W-:Y:S04]  /*20180*/  LDGSTS.E [R48+0x45200], [R42.64], P6 ;  /* 0x452000002a307fae */ /* 0x0009e8000b121844 */
[----:B-1----:R-:W2:Y:S04]  /*20190*/  LDL.64 R52, [R1+0x1ff0] ;  /* 0x001ff00001347983 */ /* 0x002ea80000100a00 */
[----:B----4-:R-:W4:Y:S04]  /*201a0*/  LDL.64 R42, [R1+0x2160] ;  /* 0x00216000012a7983 */ /* 0x010f280000100a00 */
[----:B---3--:R1:W-:Y:S04]  /*201b0*/  LDGSTS.E [R48+0x45300], [R46.64], P1 ;  /* 0x453000002e307fae */ /* 0x0083e80008921844 */
[----:B--2---:R2:W-:Y:S04]  /*201c0*/  LDGSTS.E [R48+0x46200], [R54.64], P6 ;  /* 0x4620000036307fae */ /* 0x0045e8000b121844 */
[----:B-1----:R-:W3:Y:S04]  /*201d0*/  LDL.64 R46, [R1+0x1fe0] ;  /* 0x001fe000012e7983 */ /* 0x002ee80000100a00 */
[----:B--2---:R-:W3:Y:S04]  /*201e0*/  LDL.64 R54, [R1+0x2150] ;  /* 0x0021500001367983 */ /* 0x004ee80000100a00 */
[----:B------:R1:W-:Y:S04]  /*201f0*/  LDGSTS.E [R48+0x46300], [R40.64], P1 ;  /* 0x4630000028307fae */ /* 0x0003e80008921844 */
[----:B------:R1:W-:Y:S04]  /*20200*/  LDGSTS.E [R48+0x47200], [R250.64], P6 ;  /* 0x47200000fa307fae */ /* 0x0003e8000b121844 */
[----:B-1----:R-:W3:Y:S04]  /*20210*/  LDL.64 R40, [R1+0x20f0] ;  /* 0x0020f00001287983 */ /* 0x002ee80000100a00 */
[----:B------:R-:W3:Y:S04]  /*20220*/  LDL.64 R250, [R1+0x2120] ;  /* 0x0021200001fa7983 */ /* 0x000ee80000100a00 */
[----:B------:R1:W-:Y:S04]  /*20230*/  LDGSTS.E [R48+0x47300], [R56.64], P1 ;  /* 0x4730000038307fae */ /* 0x0003e80008921844 */
[----:B-1----:R-:W3:Y:S04]  /*20240*/  LDL.64 R56, [R1+0x2100] ;  /* 0x0021000001387983 */ /* 0x002ee80000100a00 */
[----:B------:R1:W-:Y:S04]  /*20250*/  LDGSTS.E [R48+0x48200], [R50.64], P6 ;  /* 0x4820000032307fae */ /* 0x0003e8000b121844 */
[----:B-1----:R-:W3:Y:S04]  /*20260*/  LDL.64 R50, [R1+0x1f20] ;  /* 0x001f200001327983 */ /* 0x002ee80000100a00 */
[----:B------:R1:W-:Y:S04]  /*20270*/  LDGSTS.E [R48+0x48300], [R38.64], P1 ;  /* 0x4830000026307fae */ /* 0x0003e80008921844 */
[----:B------:R1:W-:Y:S04]  /*20280*/  LDGSTS.E [R48+0x49200], [R58.64], P6 ;  /* 0x492000003a307fae */ /* 0x0003e8000b121844 */
[----:B-1----:R-:W3:Y:S04]  /*20290*/  LDL.64 R38, [R1+0x20e0] ;  /* 0x0020e00001267983 */ /* 0x002ee80000100a00 */
[----:B------:R-:W3:Y:S04]  /*202a0*/  LDL.64 R58, [R1+0x20e8] ;  /* 0x0020e800013a7983 */ /* 0x000ee80000100a00 */
[----:B------:R1:W-:Y:S04]  /*202b0*/  LDGSTS.E [R48+0x49300], [R52.64], P1 ;  /* 0x4930000034307fae */ /* 0x0003e80008921844 */
[----:B----4-:R4:W-:Y:S04]  /*202c0*/  LDGSTS.E [R48+0x4a200], [R42.64], P6 ;  /* 0x4a2000002a307fae */ /* 0x0109e8000b121844 */
[----:B-1----:R-:W2:Y:S04]  /*202d0*/  LDL.64 R52, [R1+0x1f18] ;  /* 0x001f180001347983 */ /* 0x002ea80000100a00 */
[----:B----4-:R-:W4:Y:S04]  /*202e0*/  LDL.64 R42, [R1+0x1f10] ;  /* 0x001f1000012a7983 */ /* 0x010f280000100a00 */
[----:B---3--:R1:W-:Y:S04]  /*202f0*/  LDGSTS.E [R48+0x4a300], [R46.64], P1 ;  /* 0x4a3000002e307fae */ /* 0x0083e80008921844 */
[----:B------:R3:W-:Y:S04]  /*20300*/  LDGSTS.E [R48+0x4b200], [R54.64], P6 ;  /* 0x4b20000036307fae */ /* 0x0007e8000b121844 */
[----:B------:R3:W-:Y:S04]  /*20310*/  LDGSTS.E [R48+0x4b300], [R12.64], P1 ;  /* 0x4b3000000c307fae */ /* 0x0007e80008921844 */
[----:B-1----:R-:W4:Y:S04]  /*20320*/  LDL.64 R46, [R1+0x20d8] ;  /* 0x0020d800012e7983 */ /* 0x002f280000100a00 */
[----:B---3--:R-:W3:Y:S04]  /*20330*/  LDL.64 R54, [R1+0x1f08] ;  /* 0x001f080001367983 */ /* 0x008ee80000100a00 */
        /* <DEDUP_REMOVED lines=18> */
[----:B------:R-:W3:Y:S04]  /*20460*/  LDL.64 R12, [R1+0x20b8] ;  /* 0x0020b800010c7983 */ /* 0x000ee80000100a00 */
[----:B-1----:R-:W3:Y:S04]  /*20470*/  LDL.64 R40, [R1+0x20c8] ;  /* 0x0020c80001287983 */ /* 0x002ee80000100a00 */
[----:B------:R-:W3:Y:S04]  /*20480*/  LDL.64 R50, [R1+0x1ef8] ;  /* 0x001ef80001327983 */ /* 0x000ee80000100a00 */
[----:B------:R-:W3:Y:S04]  /*20490*/  LDL.64 R14, [R1+0x20b0] ;  /* 0x0020b000010e7983 */ /* 0x000ee80000100a00 */
        /* <DEDUP_REMOVED lines=13> */
[----:B--2---:R1:W-:Y:S04]  /*20570*/  LDGSTS.E [R48+0x54300], [R52.64], P1 ;  /* 0x5430000034307fae */ /* 0x0043e80008921844 */
[----:B------:R2:W-:Y:S04]  /*20580*/  LDGSTS.E [R48+0x55200], [R38.64], P6 ;  /* 0x5520000026307fae */ /* 0x0005e8000b121844 */
[----:B----4-:R4:W-:Y:S04]  /*20590*/  LDGSTS.E [R48+0x55300], [R42.64], P1 ;  /* 0x553000002a307fae */ /* 0x0109e80008921844 */
[----:B-1----:R-:W3:Y:S04]  /*205a0*/  LDL.64 R52, [R1+0x1ef0] ;  /* 0x001ef00001347983 */ /* 0x002ee80000100a00 */
[----:B--2---:R-:W3:Y:S04]  /*205b0*/  LDL.64 R38, [R1+0x1ec8] ;  /* 0x001ec80001267983 */ /* 0x004ee80000100a00 */
[----:B----4-:R-:W4:Y:S04]  /*205c0*/  LDL.64 R42, [R1+0x1ee8] ;  /* 0x001ee800012a7983 */ /* 0x010f280000100a00 */
[----:B------:R1:W-:Y:S04]  /*205d0*/  LDGSTS.E [R48+0x56200], [R46.64], P6 ;  /* 0x562000002e307fae */ /* 0x0003e8000b121844 */
[----:B---3--:R3:W-:Y:S04]  /*205e0*/  LDGSTS.E [R48+0x56300], [R54.64], P1 ;  /* 0x5630000036307fae */ /* 0x0087e80008921844 */
[----:B-1----:R-:W3:Y:S04]  /*205f0*/  LDL.64 R46, [R1+0x12a8] ;  /* 0x0012a800012e7983 */ /* 0x002ee80000100a00 */
[----:B---3--:R-:W3:Y:S04]  /*20600*/  LDL.64 R54, [R1+0x1eb0] ;  /* 0x001eb00001367983 */ /* 0x008ee80000100a00 */
        /* <DEDUP_REMOVED lines=9> */
[----:B-1----:R-:W3:Y:S01]  /*206a0*/  LDL.64 R58, [R1+0x1f38] ;  /* 0x001f3800013a7983 */ /* 0x002ee20000100a00 */
[----:B------:R-:W-:-:S04]  /*206b0*/  LOP3.LUT R49, R49, 0x3f, RZ, 0xc0, !PT ;  /* 0x0000003f31317812 */ /* 0x000fc800078ec0ff */
[----:B------:R-:W-:-:S04]  /*206c0*/  SHF.L.U32 R49, R49, 0x2, RZ ;  /* 0x0000000231317819 */ /* 0x000fc800000006ff */
[----:B------:R-:W-:Y:S01]  /*206d0*/  LOP3.LUT R49, R49, 0x20, RZ, 0x3c, !PT ;  /* 0x0000002031317812 */ /* 0x000fe200078e3cff */
[----:B------:R1:W-:Y:S04]  /*206e0*/  LDGSTS.E [R48+0x59300], [R52.64], P1 ;  /* 0x5930000034307fae */ /* 0x0003e80008921844 */
[----:B------:R3:W-:Y:S04]  /*206f0*/  LDGSTS.E [R48+0x5a200], [R12.64], P6 ;  /* 0x5a2000000c307fae */ /* 0x0007e8000b121844 */
[----:B----4-:R4:W-:Y:S04]  /*20700*/  LDGSTS.E [R48+0x5a300], [R42.64], P1 ;  /* 0x5a3000002a307fae */ /* 0x0109e80008921844 */
[----:B-1----:R-:W2:Y:S04]  /*20710*/  LDL.64 R52, [R1+0x1f48] ;  /* 0x001f480001347983 */ /* 0x002ea80000100a00 */
[----:B------:R1:W-:Y:S04]  /*20720*/  LDGSTS.E [R48+0x5b200], [R14.64], P6 ;  /* 0x5b2000000e307fae */ /* 0x0003e8000b121844 */
[----:B------:R1:W-:Y:S04]  /*20730*/  LDGSTS.E [R48+0x5b300], [R16.64], P1 ;  /* 0x5b30000010307fae */ /* 0x0003e80008921844 */
[----:B------:R1:W-:Y:S04]  /*20740*/  LDGSTS.E [R48+0x5c200], [R18.64], P6 ;  /* 0x5c20000012307fae */ /* 0x0003e8000b121844 */
[----:B------:R1:W-:Y:S04]  /*20750*/  LDGSTS.E [R48+0x5c300], [R20.64], P1 ;  /* 0x5c30000014307fae */ /* 0x0003e80008921844 */
[----:B------:R1:W-:Y:S04]  /*20760*/  LDGSTS.E [R48+0x5d200], [R22.64], P6 ;  /* 0x5d20000016307fae */ /* 0x0003e8000b121844 */
[----:B----4-:R-:W4:Y:S04]  /*20770*/  LDL.64 R42, [R1+0x1e60] ;  /* 0x001e6000012a7983 */ /* 0x010f280000100a00 */
[----:B---3--:R3:W-:Y:S04]  /*20780*/  LDGSTS.E [R48+0x5d300], [R54.64], P1 ;  /* 0x5d30000036307fae */ /* 0x0087e80008921844 */
[----:B------:R1:W-:Y:S04]  /*20790*/  LDGSTS.E [R48+0x5e200], [R24.64], P6 ;  /* 0x5e20000018307fae */ /* 0x0003e8000b121844 */
[----:B------:R1:W-:Y:S04]  /*207a0*/  LDGSTS.E [R48+0x5e300], [R26.64], P1 ;  /* 0x5e3000001a307fae */ /* 0x0003e80008921844 */
[----:B---3--:R-:W3:Y:S04]  /*207b0*/  LDL.64 R54, [R1+0x1fb0] ;  /* 0x001fb00001367983 */ /* 0x008ee80000100a00 */
        /* <DEDUP_REMOVED lines=19> */
[----:B------:R1:W-:Y:S04]  /*208f0*/  LDGSTS.E [R49+0x44400], [R58.64], P6 ;  /* 0x444000003a317fae */ /* 0x0003e8000b121844 */
[----:B------:R1:W-:Y:S04]  /*20900*/  LDGSTS.E [R49+0x44500], [R40.64], P1 ;  /* 0x4450000028317fae */ /* 0x0003e80008921844 */
        /* <DEDUP_REMOVED lines=12> */
[----:B-1----:R-:W2:Y:S04]  /*209d0*/  LDL.64 R52, [R1+0x1fe8] ;  /* 0x001fe80001347983 */ /* 0x002ea80000100a00 */
[----:B----4-:R1:W-:Y:S04]  /*209e0*/  LDGSTS.E [R49+0x45500], [R42.64], P1 ;  /* 0x455000002a317fae */ /* 0x0103e80008921844 */
[----:B-1----:R-:W2:Y:S04]  /*209f0*/  LDL.64 R42, [R1+0x2b58] ;  /* 0x002b5800012a7983 */ /* 0x002ea80000100a00 */
[----:B---3--:R1:W-:Y:S04]  /*20a00*/  LDGSTS.E [R49+0x46400], [R54.64], P6 ;  /* 0x4640000036317fae */ /* 0x0083e8000b121844 */
[----:B-1----:R-:W3:Y:S04]  /*20a10*/  LDL.64 R54, [R1+0x2bb8] ;  /* 0x002bb80001367983 */ /* 0x002ee80000100a00 */
[----:B------:R1:W-:Y:S04]  /*20a20*/  LDGSTS.E [R49+0x46500], [R250.64], P1 ;  /* 0x46500000fa317fae */ /* 0x0003e80008921844 */
[----:B-1----:R-:W2:Y:S04]  /*20a30*/  LDL.64 R250, [R1+0x2708] ;  /* 0x0027080001fa7983 */ /* 0x002ea80000100a00 */
[----:B------:R1:W-:Y:S04]  /*20a40*/  LDGSTS.E [R49+0x47400], [R46.64], P6 ;  /* 0x474000002e317fae */ /* 0x0003e8000b121844 */
[----:B------:R1:W-:Y:S04]  /*20a50*/  LDGSTS.E [R49+0x47500], [R56.64], P1 ;  /* 0x4750000038317fae */ /* 0x0003e80008921844 */
[----:B-1----:R-:W2:Y:S04]  /*20a60*/  LDL.64 R46, [R1+0x26d8] ;  /* 0x0026d800012e7983 */ /* 0x002ea80000100a00 */
[----:B------:R-:W2:Y:S04]  /*20a70*/  LDL.64 R56, [R1+0x2b28] ;  /* 0x002b280001387983 */ /* 0x000ea80000100a00 */
[----:B------:R1:W-:Y:S04]  /*20a80*/  LDGSTS.E [R49+0x48400], [R50.64], P6 ;  /* 0x4840000032317fae */ /* 0x0003e8000b121844 */
[----:B-1----:R-:W2:Y:S04]  /*20a90*/  LDL.64 R50, [R1+0x2af8] ;  /* 0x002af80001327983 */ /* 0x002ea80000100a00 */
[----:B------:R1:W-:Y:S04]  /*20aa0*/  LDGSTS.E [R49+0x48500], [R58.64], P1 ;  /* 0x485000003a317fae */ /* 0x0003e80008921844 */
[----:B------:R1:W-:Y:S04]  /*20ab0*/  LDGSTS.E [R49+0x49400], [R8.64], P6 ;  /* 0x4940000008317fae */ /* 0x0003e8000b121844 */
[----:B-1----:R-:W2:Y:S04]  /*20ac0*/  LDL.64 R58, [R1+0x26a8] ;  /* 0x0026a800013a7983 */ /* 0x002ea80000100a00 */
[----:B------:R-:W2:Y:S04]  /*20ad0*/  LDL.64 R8, [R1+0x25b8] ;  /* 0x0025b80001087983 */ /* 0x000ea80000100a00 */
[----:B--2---:R1:W-:Y:S04]  /*20ae0*/  LDGSTS.E [R49+0x49500], [R52.64], P1 ;  /* 0x4950000034317fae */ /* 0x0043e80008921844 */
[----:B------:R2:W-:Y:S04]  /*20af0*/  LDGSTS.E [R49+0x4a400], [R12.64], P6 ;  /* 0x4a4000000c317fae */ /* 0x0005e8000b121844 */
[----:B------:R2:W-:Y:S04]  /*20b00*/  LDGSTS.E [R49+0x4a500], [R14.64], P1 ;  /* 0x4a5000000e317fae */ /* 0x0005e80008921844 */
[----:B-1----:R-:W4:Y:S04]  /*20b10*/  LDL.64 R52, [R1+0x2ac8] ;  /* 0x002ac80001347983 */ /* 0x002f280000100a00 */
[----:B------:R1:W-:Y:S04]  /*20b20*/  LDGSTS.E [R49+0x4b400], [R16.64], P6 ;  /* 0x4b40000010317fae */ /* 0x0003e8000b121844 */
        /* <DEDUP_REMOVED lines=9> */
[----:B-1----:R-:W4:Y:S04]  /*20bc0*/  LDL.64 R40, [R1+0x2678] ;  /* 0x0026780001287983 */ /* 0x002f280000100a00 */
[----:B---3--:R1:W-:Y:S04]  /*20bd0*/  LDGSTS.E [R49+0x50400], [R54.64], P6 ;  /* 0x5040000036317fae */ /* 0x0083e8000b121844 */
[----:B------:R3:W-:Y:S04]  /*20be0*/  LDGSTS.E [R49+0x50500], [R34.64], P1 ;  /* 0x5050000022317fae */ /* 0x0007e80008921844 */
[----:B------:R2:W-:Y:S04]  /*20bf0*/  LDGSTS.E [R49+0x51400], [R36.64], P6 ;  /* 0x5140000024317fae */ /* 0x0005e8000b121844 */
[----:B-1----:R-:W4:Y:S04]  /*20c00*/  LDL.64 R54, [R1+0x2a98] ;  /* 0x002a980001367983 */ /* 0x002f280000100a00 */
[----:B------:R1:W-:Y:S04]  /*20c10*/  LDGSTS.E [R49+0x51500], [R38.64], P1 ;  /* 0x5150000026317fae */ /* 0x0003e80008921844 */
[----:B--2---:R2:W-:Y:S04]  /*20c20*/  LDGSTS.E [R49+0x52400], [R42.64], P6 ;  /* 0x524000002a317fae */ /* 0x0045e8000b121844 */
[----:B------:R1:W-:Y:S04]  /*20c30*/  LDGSTS.E [R49+0x52500], [R250.64], P1 ;  /* 0x52500000fa317fae */ /* 0x0003e80008921844 */
[----:B------:R-:W4:Y:S04]  /*20c40*/  LDL.64 R12, [R1+0x29d8] ;  /* 0x0029d800010c7983 */ /* 0x000f280000100a00 */
[----:B--2---:R-:W2:Y:S04]  /*20c50*/  LDL.64 R42, [R1+0x2648] ;  /* 0x00264800012a7983 */ /* 0x004ea80000100a00 */
[----:B-1----:R-:W2:Y:S04]  /*20c60*/  LDL.64 R250, [R1+0x2a68] ;  /* 0x002a680001fa7983 */ /* 0x002ea80000100a00 */
[----:B------:R1:W-:Y:S04]  /*20c70*/  LDGSTS.E [R49+0x53400], [R56.64], P6 ;  /* 0x5340000038317fae */ /* 0x0003e8000b121844 */
[----:B------:R3:W-:Y:S04]  /*20c80*/  LDGSTS.E [R49+0x53500], [R46.64], P1 ;  /* 0x535000002e317fae */ /* 0x0007e80008921844 */
[----:B------:R-:W2:Y:S04]  /*20c90*/  LDL.64 R14, [R1+0x2588] ;  /* 0x00258800010e7983 */ /* 0x000ea80000100a00 */
[----:B-1----:R-:W2:Y:S04]  /*20ca0*/  LDL.64 R56, [R1+0x2618] ;  /* 0x0026180001387983 */ /* 0x002ea80000100a00 */
[----:B------:R1:W-:Y:S04]  /*20cb0*/  LDGSTS.E [R49+0x54400], [R50.64], P6 ;  /* 0x5440000032317fae */ /* 0x0003e8000b121844 */
[----:B---3--:R-:W3:Y:S04]  /*20cc0*/  LDL.64 R46, [R1+0x2a38] ;  /* 0x002a3800012e7983 */ /* 0x008ee80000100a00 */
[----:B------:R-:W3:Y:S04]  /*20cd0*/  LDL.64 R16, [R1+0x29a8] ;  /* 0x0029a80001107983 */ /* 0x000ee80000100a00 */
[----:B-1----:R-:W3:Y:S04]  /*20ce0*/  LDL.64 R50, [R1+0x2a08] ;  /* 0x002a080001327983 */ /* 0x002ee80000100a00 */
        /* <DEDUP_REMOVED lines=13> */
[----:B----4-:R1:W-:Y:S04]  /*20dc0*/  LDGSTS.E [R49+0x55400], [R52.64], P6 ;  /* 0x5540000034317fae */ /* 0x0103e8000b121844 */
[----:B-1----:R-:W4:Y:S04]  /*20dd0*/  LDL.64 R52, [R1+0x2978] ;  /* 0x0029780001347983 */ /* 0x002f280000100a00 */
[----:B------:R1:W-:Y:S04]  /*20de0*/  LDGSTS.E [R49+0x55500], [R40.64], P1 ;  /* 0x5550000028317fae */ /* 0x0003e80008921844 */
[----:B-1----:R-:W4:Y:S04]  /*20df0*/  LDL.64 R40, [R1+0x2018] ;  /* 0x0020180001287983 */ /* 0x002f280000100a00 */
[----:B------:R1:W-:Y:S04]  /*20e00*/  LDGSTS.E [R49+0x56400], [R54.64], P6 ;  /* 0x5640000036317fae */ /* 0x0003e8000b121844 */
[----:B-1----:R-:W4:Y:S04]  /*20e10*/  LDL.64 R54, [R1+0x2238] ;  /* 0x0022380001367983 */ /* 0x002f280000100a00 */
[----:B--2---:R1:W-:Y:S04]  /*20e20*/  LDGSTS.E [R49+0x56500], [R42.64], P1 ;  /* 0x565000002a317fae */ /* 0x0043e80008921844 */
[----:B------:R2:W-:Y:S04]  /*20e30*/  LDGSTS.E [R49+0x57400], [R250.64], P6 ;  /* 0x57400000fa317fae */ /* 0x0005e8000b121844 */
[----:B-1----:R-:W4:Y:S04]  /*20e40*/  LDL.64 R42, [R1+0x2050] ;  /* 0x00205000012a7983 */ /* 0x002f280000100a00 */
[----:B--2---:R-:W2:Y:S04]  /*20e50*/  LDL.64 R250, [R1+0x2040] ;  /* 0x0020400001fa7983 */ /* 0x004ea80000100a00 */
[----:B------:R1:W-:Y:S04]  /*20e60*/  LDGSTS.E [R49+0x57500], [R56.64], P1 ;  /* 0x5750000038317fae */ /* 0x0003e80008921844 */
[----:B---3--:R3:W-:Y:S04]  /*20e70*/  LDGSTS.E [R49+0x58400], [R46.64], P6 ;  /* 0x584000002e317fae */ /* 0x0087e8000b121844 */
[----:B-1----:R-:W2:Y:S04]  /*20e80*/  LDL.64 R56, [R1+0x2258] ;  /* 0x0022580001387983 */ /* 0x002ea80000100a00 */
[----:B---3--:R-:W2:Y:S04]  /*20e90*/  LDL.64 R46, [R1+0x2278] ;  /* 0x00227800012e7983 */ /* 0x008ea80000100a00 */
[----:B------:R1:W-:Y:S04]  /*20ea0*/  LDGSTS.E [R49+0x58500], [R58.64], P1 ;  /* 0x585000003a317fae */ /* 0x0003e80008921844 */
[----:B------:R1:W-:Y:S04]  /*20eb0*/  LDGSTS.E [R49+0x59400], [R50.64], P6 ;  /* 0x5940000032317fae */ /* 0x0003e8000b121844 */
[----:B------:R1:W-:Y:S04]  /*20ec0*/  LDGSTS.E [R49+0x59500], [R8.64], P1 ;  /* 0x5950000008317fae */ /* 0x0003e80008921844 */
[----:B-1----:R-:W2:Y:S04]  /*20ed0*/  LDL.LU.64 R58, [R1+0x4790] ;  /* 0x00479000013a7983 */ /* 0x002ea80000300a00 */
[----:B------:R-:W2:Y:S04]  /*20ee0*/  LDL.64 R50, [R1+0x2060] ;  /* 0x0020600001327983 */ /* 0x000ea80000100a00 */
[----:B------:R1:W-:Y:S04]  /*20ef0*/  LDGSTS.E [R49+0x5a400], [R12.64], P6 ;  /* 0x5a4000000c317fae */ /* 0x0003e8000b121844 */
[----:B------:R1:W-:Y:S04]  /*20f00*/  LDGSTS.E [R49+0x5a500], [R14.64], P1 ;  /* 0x5a5000000e317fae */ /* 0x0003e80008921844 */
[----:B------:R1:W-:Y:S04]  /*20f10*/  LDGSTS.E [R49+0x5b400], [R16.64], P6 ;  /* 0x5b40000010317fae */ /* 0x0003e8000b121844 */
[----:B------:R1:W-:Y:S01]  /*20f20*/  LDGSTS.E [R49+0x5b500], [R18.64], P1 ;  /* 0x5b50000012317fae */ /* 0x0003e20008921844 */
[----:B------:R-:W-:-:S03]  /*20f30*/  LOP3.LUT R10, R252, 0x30, RZ, 0x3c, !PT ;  /* 0x00000030fc0a7812 */ /* 0x000fc600078e3cff */
[----:B------:R-:W2:Y:S04]  /*20f40*/  LDL.64 R8, [R1+0x2350] ;  /* 0x0023500001087983 */ /* 0x000ea80000100a00 */
[----:B-1----:R-:W2:Y:S04]  /*20f50*/  LDL.64 R12, [R1+0x2340] ;  /* 0x00234000010c7983 */ /* 0x002ea80000100a00 */
[----:B------:R-:W2:Y:S04]  /*20f60*/  LDL.64 R14, [R1+0x2210] ;  /* 0x00221000010e7983 */ /* 0x000ea80000100a00 */
[----:B------:R-:W2:Y:S04]  /*20f70*/  LDL.64 R16, [R1+0x2330] ;  /* 0x0023300001107983 */ /* 0x000ea80000100a00 */
[----:B------:R-:W2:Y:S04]  /*20f80*/  LDL.64 R18, [R1+0x2200] ;  /* 0x0022000001127983 */ /* 0x000ea80000100a00 */
[----:B----4-:R1:W-:Y:S04]  /*20f90*/  LDGSTS.E [R49+0x5c400], [R52.64], P6 ;  /* 0x5c40000034317fae */ /* 0x0103e8000b121844 */
        /* <DEDUP_REMOVED lines=9> */
[----:B------:R1:W-:Y:S04]  /*21030*/  LDGSTS.E [R10+0x40700], [R36.64], P1 ;  /* 0x40700000240a7fae */ /* 0x0003e80008921844 */
[----:B----4-:R-:W4:Y:S04]  /*21040*/  LDL.64 R48, [R1+0x2080] ;  /* 0x0020800001307983 */ /* 0x010f280000100a00 */
[----:B------:R1:W-:Y:S04]  /*21050*/  LDGSTS.E [R10+0x41600], [R38.64], P6 ;  /* 0x41600000260a7fae */ /* 0x0003e8000b121844 */
[----:B------:R1:W-:Y:S04]  /*21060*/  LDGSTS.E [R10+0x41700], [R40.64], P1 ;  /* 0x41700000280a7fae */ /* 0x0003e80008921844 */
[----:B------:R-:W4:Y:S04]  /*21070*/  LDL.64 R20, [R1+0x2320] ;  /* 0x0023200001147983 */ /* 0x000f280000100a00 */
[----:B------:R1:W-:Y:S04]  /*21080*/  LDGSTS.E [R10+0x42600], [R54.64], P6 ;  /* 0x42600000360a7fae */ /* 0x0003e8000b121844 */
[----:B-1----:R-:W4:Y:S04]  /*21090*/  LDL.64 R40, [R1+0x22b8] ;  /* 0x0022b80001287983 */ /* 0x002f280000100a00 */
[----:B------:R-:W4:Y:S04]  /*210a0*/  LDL.64 R22, [R1+0x2310] ;  /* 0x0023100001167983 */ /* 0x000f280000100a00 */
[----:B------:R-:W4:Y:S04]  /*210b0*/  LDL.64 R54, [R1+0x2188] ;  /* 0x0021880001367983 */ /* 0x000f280000100a00 */
[----:B------:R-:W4:Y:S04]  /*210c0*/  LDL.64 R24, [R1+0x21e0] ;  /* 0x0021e00001187983 */ /* 0x000f280000100a00 */
[----:B------:R-:W4:Y:S04]  /*210d0*/  LDL.64 R26, [R1+0x2300] ;  /* 0x00230000011a7983 */ /* 0x000f280000100a00 */
[----:B--2---:R1:W-:Y:S04]  /*210e0*/  LDGSTS.E [R10+0x42700], [R250.64], P1 ;  /* 0x42700000fa0a7fae */ /* 0x0043e80008921844 */
[----:B------:R-:W2:Y:S04]  /*210f0*/  LDL.64 R28, [R1+0x21d0] ;  /* 0x0021d000011c7983 */ /* 0x000ea80000100a00 */
[----:B------:R-:W2:Y:S04]  /*21100*/  LDL.64 R30, [R1+0x2c10] ;  /* 0x002c1000011e7983 */ /* 0x000ea80000100a00 */
[----:B-1----:R-:W2:Y:S04]  /*21110*/  LDL.64 R250, [R1+0x22d8] ;  /* 0x0022d80001fa7983 */ /* 0x002ea80000100a00 */
[----:B------:R1:W-:Y:S04]  /*21120*/  LDGSTS.E [R10+0x43600], [R56.64], P6 ;  /* 0x43600000380a7fae */ /* 0x0003e8000b121844 */
[----:B------:R1:W-:Y:S04]  /*21130*/  LDGSTS.E [R10+0x43700], [R42.64], P1 ;  /* 0x437000002a0a7fae */ /* 0x0003e80008921844 */
[----:B------:R1:W-:Y:S04]  /*21140*/  LDGSTS.E [R10+0x44600], [R46.64], P6 ;  /* 0x446000002e0a7fae */ /* 0x0003e8000b121844 */
[----:B-1----:R-:W2:Y:S04]  /*21150*/  LDL.64 R56, [R1+0x21b0] ;  /* 0x0021b00001387983 */ /* 0x002ea80000100a00 */
[----:B------:R-:W2:Y:S04]  /*21160*/  LDL.64 R42, [R1+0x2220] ;  /* 0x00222000012a7983 */ /* 0x000ea80000100a00 */
[----:B------:R-:W2:Y:S04]  /*21170*/  LDL.64 R32, [R1+0x27c0] ;  /* 0x0027c00001207983 */ /* 0x000ea80000100a00 */
[----:B------:R-:W2:Y:S04]  /*21180*/  LDL.64 R34, [R1+0x2790] ;  /* 0x0027900001227983 */ /* 0x000ea80000100a00 */
[----:B------:R-:W2:Y:S04]  /*21190*/  LDL.64 R36, [R1+0x2bb0] ;  /* 0x002bb00001247983 */ /* 0x000ea80000100a00 */
[----:B------:R-:W2:Y:S04]  /*211a0*/  LDL.64 R38, [R1+0x2760] ;  /* 0x0027600001267983 */ /* 0x000ea80000100a00 */
[----:B------:R1:W-:Y:S04]  /*211b0*/  LDGSTS.E [R10+0x44700], [R50.64], P1 ;  /* 0x44700000320a7fae */ /* 0x0003e80008921844 */
[----:B------:R-:W2:Y:S04]  /*211c0*/  LDL.64 R46, [R1+0x2b80] ;  /* 0x002b8000012e7983 */ /* 0x000ea80000100a00 */
[----:B-1----:R-:W2:Y:S04]  /*211d0*/  LDL.64 R50, [R1+0x21f0] ;  /* 0x0021f00001327983 */ /* 0x002ea80000100a00 */
[----:B---3--:R1:W-:Y:S04]  /*211e0*/  LDGSTS.E [R10+0x45600], [R52.64], P6 ;  /* 0x45600000340a7fae */ /* 0x0083e8000b121844 */
[----:B-1----:R-:W3:Y:S04]  /*211f0*/  LDL.64 R52, [R1+0x2be0] ;  /* 0x002be00001347983 */ /* 0x002ee80000100a00 */
[----:B----4-:R1:W-:Y:S04]  /*21200*/  LDGSTS.E [R10+0x45700], [R48.64], P1 ;  /* 0x45700000300a7fae */ /* 0x0103e80008921844 */
[----:B-1----:R-:W4:Y:S04]  /*21210*/  LDL.64 R48, [R1+0x2730] ;  /* 0x0027300001307983 */ /* 0x002f280000100a00 */
[----:B------:R1:W-:Y:S04]  /*21220*/  LDGSTS.E [R10+0x46600], [R40.64], P6 ;  /* 0x46600000280a7fae */ /* 0x0003e8000b121844 */
[----:B------:R1:W-:Y:S04]  /*21230*/  LDGSTS.E [R10+0x46700], [R54.64], P1 ;  /* 0x46700000360a7fae */ /* 0x0003e80008921844 */
[----:B-1----:R-:W4:Y:S04]  /*21240*/  LDL.64 R40, [R1+0x2b20] ;  /* 0x002b200001287983 */ /* 0x002f280000100a00 */
[----:B------:R-:W4:Y:S04]  /*21250*/  LDL.64 R54, [R1+0x2b50] ;  /* 0x002b500001367983 */ /* 0x000f280000100a00 */
[----:B--2---:R1:W-:Y:S04]  /*21260*/  LDGSTS.E [R10+0x47600], [R250.64], P6 ;  /* 0x47600000fa0a7fae */ /* 0x0043e8000b121844 */
[----:B-1----:R-:W2:Y:S04]  /*21270*/  LDL.64 R250, [R1+0x2700] ;  /* 0x0027000001fa7983 */ /* 0x002ea80000100a00 */
        /* <DEDUP_REMOVED lines=11> */
[----:B------:R-:W2:Y:S04]  /*21330*/  LDL.64 R42, [R1+0x2af0] ;  /* 0x002af000012a7983 */ /* 0x000ea80000100a00 */
[----:B------:R1:W-:Y:S04]  /*21340*/  LDGSTS.E [R10+0x4c700], [R24.64], P1 ;  /* 0x4c700000180a7fae */ /* 0x0003e80008921844 */
[----:B-1----:R-:W2:Y:S04]  /*21350*/  LDL.64 R50, [R1+0x26a0] ;  /* 0x0026a00001327983 */ /* 0x002ea80000100a00 */
[----:B------:R1:W-:Y:S04]  /*21360*/  LDGSTS.E [R10+0x4d600], [R26.64], P6 ;  /* 0x4d6000001a0a7fae */ /* 0x0003e8000b121844 */
[----:B------:R1:W-:Y:S04]  /*21370*/  LDGSTS.E [R10+0x4d700], [R28.64], P1 ;  /* 0x4d7000001c0a7fae */ /* 0x0003e80008921844 */
[----:B------:R1:W-:Y:S04]  /*21380*/  LDGSTS.E [R10+0x4e600], [R30.64], P6 ;  /* 0x4e6000001e0a7fae */ /* 0x0003e8000b121844 */
[----:B------:R1:W-:Y:S04]  /*21390*/  LDGSTS.E [R10+0x4e700], [R32.64], P1 ;  /* 0x4e700000200a7fae */ /* 0x0003e80008921844 */
        /* <DEDUP_REMOVED lines=8> */
[----:B-1----:R-:W2:Y:S04]  /*21420*/  LDL.64 R26, [R1+0x2970] ;  /* 0x00297000011a7983 */ /* 0x002ea80000100a00 */
[----:B------:R-:W2:Y:S04]  /*21430*/  LDL.64 R28, [R1+0x2520] ;  /* 0x00252000011c7983 */ /* 0x000ea80000100a00 */
[----:B------:R-:W2:Y:S04]  /*21440*/  LDL.64 R30, [R1+0x2940] ;  /* 0x00294000011e7983 */ /* 0x000ea80000100a00 */
[----:B------:R-:W2:Y:S04]  /*21450*/  LDL.64 R32, [R1+0x24f0] ;  /* 0x0024f00001207983 */ /* 0x000ea80000100a00 */
[----:B---3--:R1:W-:Y:S04]  /*21460*/  LDGSTS.E [R10+0x4f600], [R52.64], P6 ;  /* 0x4f600000340a7fae */ /* 0x0083e8000b121844 */
[----:B------:R3:W-:Y:S04]  /*21470*/  LDGSTS.E [R10+0x4f700], [R34.64], P1 ;  /* 0x4f700000220a7fae */ /* 0x0007e80008921844 */
[----:B------:R3:W-:Y:S04]  /*21480*/  LDGSTS.E [R10+0x50600], [R36.64], P6 ;  /* 0x50600000240a7fae */ /* 0x0007e8000b121844 */
[----:B-1----:R-:W2:Y:S04]  /*21490*/  LDL.64 R52, [R1+0x2ac0] ;  /* 0x002ac00001347983 */ /* 0x002ea80000100a00 */
[----:B------:R1:W-:Y:S04]  /*214a0*/  LDGSTS.E [R10+0x50700], [R38.64], P1 ;  /* 0x50700000260a7fae */ /* 0x0003e80008921844 */
[----:B------:R1:W-:Y:S04]  /*214b0*/  LDGSTS.E [R10+0x51600], [R46.64], P6 ;  /* 0x516000002e0a7fae */ /* 0x0003e8000b121844 */
[----:B---3--:R-:W3:Y:S04]  /*214c0*/  LDL.64 R34, [R1+0x2910] ;  /* 0x0029100001227983 */ /* 0x008ee80000100a00 */
[----:B------:R-:W3:Y:S04]  /*214d0*/  LDL.64 R36, [R1+0x28e0] ;  /* 0x0028e00001247983 */ /* 0x000ee80000100a00 */
[----:B----4-:R4:W-:Y:S04]  /*214e0*/  LDGSTS.E [R10+0x51700], [R48.64], P1 ;  /* 0x51700000300a7fae */ /* 0x0109e80008921844 */
[----:B-1----:R-:W3:Y:S04]  /*214f0*/  LDL.64 R46, [R1+0x2670] ;  /* 0x00267000012e7983 */ /* 0x002ee80000100a00 */
[----:B------:R-:W3:Y:S04]  /*21500*/  LDL.64 R38, [R1+0x2488] ;  /* 0x0024880001267983 */ /* 0x000ee80000100a00 */
[----:B----4-:R-:W4:Y:S04]  /*21510*/  LDL.64 R48, [R1+0x2a90] ;  /* 0x002a900001307983 */ /* 0x010f280000100a00 */
[----:B------:R1:W-:Y:S04]  /*21520*/  LDGSTS.E [R10+0x52600], [R54.64], P6 ;  /* 0x52600000360a7fae */ /* 0x0003e8000b121844 */
[----:B-1----:R-:W4:Y:S04]  /*21530*/  LDL.64 R54, [R1+0x2640] ;  /* 0x0026400001367983 */ /* 0x002f280000100a00 */
[----:B--2---:R1:W-:Y:S04]  /*21540*/  LDGSTS.E [R10+0x52700], [R250.64], P1 ;  /* 0x52700000fa0a7fae */ /* 0x0043e80008921844 */
[----:B------:R2:W-:Y:S04]  /*21550*/  LDGSTS.E [R10+0x53600], [R40.64], P6 ;  /* 0x53600000280a7fae */ /* 0x0005e8000b121844 */
[----:B-1----:R-:W4:Y:S04]  /*21560*/  LDL.64 R250, [R1+0x2a60] ;  /* 0x002a600001fa7983 */ /* 0x002f280000100a00 */
[----:B------:R1:W-:Y:S04]  /*21570*/  LDGSTS.E [R10+0x53700], [R56.64], P1 ;  /* 0x53700000380a7fae */ /* 0x0003e80008921844 */
[----:B--2---:R-:W4:Y:S04]  /*21580*/  LDL.64 R40, [R1+0x21a8] ;  /* 0x0021a80001287983 */ /* 0x004f280000100a00 */
[----:B-1----:R-:W4:Y:S04]  /*21590*/  LDL.64 R56, [R1+0x2a30] ;  /* 0x002a300001387983 */ /* 0x002f280000100a00 */
[----:B------:R1:W-:Y:S04]  /*215a0*/  LDGSTS.E [R10+0x54600], [R42.64], P6 ;  /* 0x546000002a0a7fae */ /* 0x0003e8000b121844 */
[----:B------:R1:W-:Y:S04]  /*215b0*/  LDGSTS.E [R10+0x54700], [R50.64], P1 ;  /* 0x54700000320a7fae */ /* 0x0003e80008921844 */
[----:B-1----:R-:W4:Y:S04]  /*215c0*/  LDL.64 R42, [R1+0x2010] ;  /* 0x00201000012a7983 */ /* 0x002f280000100a00 */
[----:B------:R-:W4:Y:S04]  /*215d0*/  LDL.64 R50, [R1+0x24c0] ;  /* 0x0024c00001327983 */ /* 0x000f280000100a00 */
[----:B------:R1:W-:Y:S04]  /*215e0*/  LDGSTS.E [R10+0x55600], [R52.64], P6 ;  /* 0x55600000340a7fae */ /* 0x0003e8000b121844 */
[----:B-1----:R-:W2:Y:S04]  /*215f0*/  LDL.64 R52, [R1+0x2228] ;  /* 0x0022280001347983 */ /* 0x002ea80000100a00 */
[----:B---3--:R1:W-:Y:S04]  /*21600*/  LDGSTS.E [R10+0x55700], [R46.64], P1 ;  /* 0x557000002e0a7fae */ /* 0x0083e80008921844 */
[----:B----4-:R3:W-:Y:S04]  /*21610*/  LDGSTS.E [R10+0x56600], [R48.64], P6 ;  /* 0x56600000300a7fae */ /* 0x0107e8000b121844 */
[----:B-1----:R-:W4:Y:S04]  /*21620*/  LDL.64 R46, [R1+0x2048] ;  /* 0x00204800012e7983 */ /* 0x002f280000100a00 */
[----:B---3--:R-:W3:Y:S04]  /*21630*/  LDL.64 R48, [R1+0x2038] ;  /* 0x0020380001307983 */ /* 0x008ee80000100a00 */
[----:B------:R1:W-:Y:S04]  /*21640*/  LDGSTS.E [R10+0x56700], [R54.64], P1 ;  /* 0x56700000360a7fae */ /* 0x0003e80008921844 */
[----:B-1----:R-:W4:Y:S04]  /*21650*/  LDL.64 R54, [R1+0x2248] ;  /* 0x0022480001367983 */ /* 0x002f280000100a00 */
[----:B------:R1:W-:Y:S01]  /*21660*/  LDGSTS.E [R10+0x57600], [R250.64], P6 ;  /* 0x57600000fa0a7fae */ /* 0x0003e2000b121844 */
[----:B------:R-:W-:-:S03]  /*21670*/  LOP3.LUT R44, R44, 0x3f, RZ, 0xc0, !PT ;  /* 0x0000003f2c2c7812 */ /* 0x000fc600078ec0ff */
[----:B------:R1:W-:Y:S04]  /*21680*/  LDGSTS.E [R10+0x57700], [R8.64], P1 ;  /* 0x57700000080a7fae */ /* 0x0003e80008921844 */
[----:B-1----:R-:W4:Y:S04]  /*21690*/  LDL.64 R250, [R1+0x2268] ;  /* 0x0022680001fa7983 */ /* 0x002f280000100a00 */
[----:B------:R1:W-:Y:S04]  /*216a0*/  LDGSTS.E [R10+0x58600], [R56.64], P6 ;  /* 0x58600000380a7fae */ /* 0x0003e8000b121844 */
[----:B------:R1:W-:Y:S04]  /*216b0*/  LDGSTS.E [R10+0x58700], [R12.64], P1 ;  /* 0x587000000c0a7fae */ /* 0x0003e80008921844 */
[----:B------:R1:W-:Y:S01]  /*216c0*/  LDGSTS.E [R10+0x59600], [R14.64], P6 ;  /* 0x596000000e0a7fae */ /* 0x0003e2000b121844 */
[----:B------:R-:W-:-:S03]  /*216d0*/  IMAD.SHL.U32 R44, R44, 0x4, RZ ;  /* 0x000000042c2c7824 */ /* 0x000fc600078e00ff */
[----:B------:R1:W-:Y:S04]  /*216e0*/  LDGSTS.E [R10+0x59700], [R16.64], P1 ;  /* 0x59700000100a7fae */ /* 0x0003e80008921844 */
[----:B------:R1:W-:Y:S04]  /*216f0*/  LDGSTS.E [R10+0x5a600], [R18.64], P6 ;  /* 0x5a600000120a7fae */ /* 0x0003e8000b121844 */
[----:B------:R1:W-:Y:S04]  /*21700*/  LDGSTS.E [R10+0x5a700], [R20.64], P1 ;  /* 0x5a700000140a7fae */ /* 0x0003e80008921844 */
[----:B------:R1:W-:Y:S04]  /*21710*/  LDGSTS.E [R10+0x5b600], [R22.64], P6 ;  /* 0x5b600000160a7fae */ /* 0x0003e8000b121844 */
[----:B------:R1:W-:Y:S01]  /*21720*/  LDGSTS.E [R10+0x5b700], [R24.64], P1 ;  /* 0x5b700000180a7fae */ /* 0x0003e20008921844 */
[----:B------:R-:W-:-:S03]  /*21730*/  LOP3.LUT R44, R44, 0x40, RZ, 0x3c, !PT ;  /* 0x000000402c2c7812 */ /* 0x000fc600078e3cff */
        /* <DEDUP_REMOVED lines=10> */
[----:B-1----:R-:W4:Y:S04]  /*217e0*/  LDL.64 R50, [R1+0x2288] ;  /* 0x0022880001327983 */ /* 0x002f280000100a00 */
[----:B------:R1:W-:Y:S04]  /*217f0*/  LDGSTS.E [R44+0x40900], [R42.64], P1 ;  /* 0x409000002a2c7fae */ /* 0x0003e80008921844 */
[----:B------:R-:W4:Y:S04]  /*21800*/  LDL.64 R8, [R1+0x21a0] ;  /* 0x0021a00001087983 */ /* 0x000f280000100a00 */
[----:B------:R-:W4:Y:S04]  /*21810*/  LDL.64 R10, [R1+0x21c0] ;  /* 0x0021c000010a7983 */ /* 0x000f280000100a00 */
[----:B-1----:R-:W4:Y:S04]  /*21820*/  LDL.64 R42, [R1+0x2070] ;  /* 0x00207000012a7983 */ /* 0x002f280000100a00 */
[----:B------:R-:W4:Y:S04]  /*21830*/  LDL.64 R12, [R1+0x2348] ;  /* 0x00234800010c7983 */ /* 0x000f280000100a00 */
        /* <DEDUP_REMOVED lines=14> */
[----:B--2---:R1:W-:Y:S04]  /*21920*/  LDGSTS.E [R44+0x41800], [R52.64], P6 ;  /* 0x41800000342c7fae */ /* 0x0043e8000b121844 */
[----:B-1----:R-:W2:Y:S04]  /*21930*/  LDL.64 R52, [R1+0x22a8] ;  /* 0x0022a80001347983 */ /* 0x002ea80000100a00 */
[----:B---3--:R1:W-:Y:S04]  /*21940*/  LDGSTS.E [R44+0x41900], [R48.64], P1 ;  /* 0x41900000302c7fae */ /* 0x0083e80008921844 */
[----:B-1----:R-:W3:Y:S04]  /*21950*/  LDL.64 R48, [R1+0x2088] ;  /* 0x0020880001307983 */ /* 0x002ee80000100a00 */
[----:B----4-:R1:W-:Y:S04]  /*21960*/  LDGSTS.E [R44+0x42800], [R54.64], P6 ;  /* 0x42800000362c7fae */ /* 0x0103e8000b121844 */
[----:B------:R4:W-:Y:S04]  /*21970*/  LDGSTS.E [R44+0x42900], [R46.64], P1 ;  /* 0x429000002e2c7fae */ /* 0x0009e80008921844 */
[----:B-1----:R-:W3:Y:S04]  /*21980*/  LDL.64 R54, [R1+0x22c8] ;  /* 0x0022c80001367983 */ /* 0x002ee80000100a00 */
[----:B----4-:R-:W4:Y:S04]  /*21990*/  LDL.64 R46, [R1+0x2ba8] ;  /* 0x002ba800012e7983 */ /* 0x010f280000100a00 */
[----:B------:R1:W-:Y:S04]  /*219a0*/  LDGSTS.E [R44+0x43800], [R250.64], P6 ;  /* 0x43800000fa2c7fae */ /* 0x0003e8000b121844 */
[----:B-1----:R-:W4:Y:S04]  /*219b0*/  LDL.64 R250, [R1+0x22e8] ;  /* 0x0022e80001fa7983 */ /* 0x002f280000100a00 */
[----:B------:R1:W-:Y:S04]  /*219c0*/  LDGSTS.E [R44+0x43900], [R56.64], P1 ;  /* 0x43900000382c7fae */ /* 0x0003e80008921844 */
[----:B-1----:R-:W4:Y:S04]  /*219d0*/  LDL.64 R56, [R1+0x2c08] ;  /* 0x002c080001387983 */ /* 0x002f280000100a00 */
[----:B------:R1:W-:Y:S04]  /*219e0*/  LDGSTS.E [R44+0x44800], [R50.64], P6 ;  /* 0x44800000322c7fae */ /* 0x0003e8000b121844 */
[----:B-1----:R-:W4:Y:S04]  /*219f0*/  LDL.64 R50, [R1+0x2758] ;  /* 0x0027580001327983 */ /* 0x002f280000100a00 */
[----:B------:R1:W-:Y:S04]  /*21a00*/  LDGSTS.E [R44+0x44900], [R42.64], P1 ;  /* 0x449000002a2c7fae */ /* 0x0003e80008921844 */
[----:B-1----:R-:W4:Y:S04]  /*21a10*/  LDL.64 R42, [R1+0x2b48] ;  /* 0x002b4800012a7983 */ /* 0x002f280000100a00 */
[----:B--2---:R1:W-:Y:S04]  /*21a20*/  LDGSTS.E [R44+0x45800], [R52.64], P6 ;  /* 0x45800000342c7fae */ /* 0x0043e8000b121844 */
[----:B-1----:R-:W2:Y:S04]  /*21a30*/  LDL.64 R52, [R1+0x2b78] ;  /* 0x002b780001347983 */ /* 0x002ea80000100a00 */
[----:B---3--:R1:W-:Y:S04]  /*21a40*/  LDGSTS.E [R44+0x45900], [R48.64], P1 ;  /* 0x45900000302c7fae */ /* 0x0083e80008921844 */
[----:B-1----:R-:W3:Y:S04]  /*21a50*/  LDL.64 R48, [R1+0x2728] ;  /* 0x0027280001307983 */ /* 0x002ee80000100a00 */
[----:B------:R1:W-:Y:S04]  /*21a60*/  LDGSTS.E [R44+0x46800], [R54.64], P6 ;  /* 0x46800000362c7fae */ /* 0x0003e8000b121844 */
[----:B------:R1:W-:Y:S04]  /*21a70*/  LDGSTS.E [R44+0x46900], [R8.64], P1 ;  /* 0x46900000082c7fae */ /* 0x0003e80008921844 */
[----:B-1----:R-:W3:Y:S04]  /*21a80*/  LDL.64 R54, [R1+0x26f8] ;  /* 0x0026f80001367983 */ /* 0x002ee80000100a00 */
[----:B------:R-:W3:Y:S04]  /*21a90*/  LDL.64 R8, [R1+0x2a88] ;  /* 0x002a880001087983 */ /* 0x000ee80000100a00 */
        /* <DEDUP_REMOVED lines=22> */
[----:B----4-:R-:W4:Y:S04]  /*21c00*/  LDL.64 R10, [R1+0x2a58] ;  /* 0x002a5800010a7983 */ /* 0x010f280000100a00 */
        /* <DEDUP_REMOVED lines=20> */
[----:B------:R3:W-:Y:S04]  /*21d50*/  LDGSTS.E [R44+0x52800], [R42.64], P6 ;  /* 0x528000002a2c7fae */ /* 0x0007e8000b121844 */
[----:B-1----:R-:W2:Y:S04]  /*21d60*/  LDL.64 R48, [R1+0x2668] ;  /* 0x0026680001307983 */ /* 0x002ea80000100a00 */
[----:B---3--:R-:W3:Y:S04]  /*21d70*/  LDL.64 R42, [R1+0x2480] ;  /* 0x00248000012a7983 */ /* 0x008ee80000100a00 */
[----:B------:R1:W-:Y:S04]  /*21d80*/  LDGSTS.E [R44+0x52900], [R54.64], P1 ;  /* 0x52900000362c7fae */ /* 0x0003e80008921844 */
[----:B-1----:R-:W3:Y:S04]  /*21d90*/  LDL.64 R54, [R1+0x2638] ;  /* 0x0026380001367983 */ /* 0x002ee80000100a00 */
[----:B------:R1:W-:Y:S04]  /*21da0*/  LDGSTS.E [R44+0x53800], [R250.64], P6 ;  /* 0x53800000fa2c7fae */ /* 0x0003e8000b121844 */
[----:B-1----:R-:W3:Y:S04]  /*21db0*/  LDL.64 R250, [R1+0x24e8] ;  /* 0x0024e80001fa7983 */ /* 0x002ee80000100a00 */
[----:B------:R1:W-:Y:S04]  /*21dc0*/  LDGSTS.E [R44+0x53900], [R56.64], P1 ;  /* 0x53900000382c7fae */ /* 0x0003e80008921844 */
[----:B-1----:R-:W3:Y:S04]  /*21dd0*/  LDL.64 R56, [R1+0x2358] ;  /* 0x0023580001387983 */ /* 0x002ee80000100a00 */
[----:B----4-:R1:W-:Y:S04]  /*21de0*/  LDGSTS.E [R44+0x54800], [R46.64], P6 ;  /* 0x548000002e2c7fae */ /* 0x0103e8000b121844 */
[----:B------:R4:W-:Y:S04]  /*21df0*/  LDGSTS.E [R44+0x54900], [R50.64], P1 ;  /* 0x54900000322c7fae */ /* 0x0009e80008921844 */
[----:B-1----:R-:W3:Y:S04]  /*21e00*/  LDL.64 R46, [R1+0x2250] ;  /* 0x00225000012e7983 */ /* 0x002ee80000100a00 */
[----:B----4-:R-:W4:Y:S04]  /*21e10*/  LDL.64 R50, [R1+0x2230] ;  /* 0x0022300001327983 */ /* 0x010f280000100a00 */
[----:B--2---:R1:W-:Y:S04]  /*21e20*/  LDGSTS.E [R44+0x55800], [R52.64], P6 ;  /* 0x55800000342c7fae */ /* 0x0043e8000b121844 */
[----:B-1----:R-:W2:Y:S04]  /*21e30*/  LDL.64 R52, [R1+0x2378] ;  /* 0x0023780001347983 */ /* 0x002ea80000100a00 */
[----:B------:R1:W-:Y:S04]  /*21e40*/  LDGSTS.E [R44+0x55900], [R48.64], P1 ;  /* 0x55900000302c7fae */ /* 0x0003e80008921844 */
[----:B------:R1:W-:Y:S04]  /*21e50*/  LDGSTS.E [R44+0x56800], [R8.64], P6 ;  /* 0x56800000082c7fae */ /* 0x0003e8000b121844 */
[----:B-1----:R-:W2:Y:S01]  /*21e60*/  LDL.64 R48, [R1+0x23f8] ;  /* 0x0023f80001307983 */ /* 0x002ea20000100a00 */
[----:B------:R-:W-:-:S03]  /*21e70*/  LOP3.LUT R4, R252, 0x50, RZ, 0x3c, !PT ;  /* 0x00000050fc047812 */ /* 0x000fc600078e3cff */
[----:B------:R-:W2:Y:S04]  /*21e80*/  LDL.64 R8, [R1+0x22d0] ;  /* 0x0022d00001087983 */ /* 0x000ea80000100a00 */
[----:B---3--:R1:W-:Y:S04]  /*21e90*/  LDGSTS.E [R44+0x56900], [R54.64], P1 ;  /* 0x56900000362c7fae */ /* 0x0083e80008921844 */
        /* <DEDUP_REMOVED lines=20> */
[----:B---3--:R-:W3:Y:S04]  /*21fe0*/  LDL.64 R10, [R1+0x22f0] ;  /* 0x0022f000010a7983 */ /* 0x008ee80000100a00 */
[----:B------:R1:W-:Y:S04]  /*21ff0*/  LDGSTS.E [R4+0x40a00], [R56.64], P6 ;  /* 0x40a0000038047fae */ /* 0x0003e8000b121844 */
[----:B-1----:R-:W3:Y:S04]  /*22000*/  LDL.64 R42, [R1+0x2290] ;  /* 0x00229000012a7983 */ /* 0x002ee80000100a00 */
[----:B------:R-:W3:Y:S04]  /*22010*/  LDL.64 R12, [R1+0x2810] ;  /* 0x00281000010c7983 */ /* 0x000ee80000100a00 */
[----:B------:R-:W3:Y:S04]  /*22020*/  LDL.64 R56, [R1+0x2438] ;  /* 0x0024380001387983 */ /* 0x000ee80000100a00 */
[----:B------:R-:W3:Y:S04]  /*22030*/  LDL.64 R14, [R1+0x2370] ;  /* 0x00237000010e7983 */ /* 0x000ee80000100a00 */
[----:B----4-:R1:W-:Y:S04]  /*22040*/  LDGSTS.E [R4+0x40b00], [R50.64], P1 ;  /* 0x40b0000032047fae */ /* 0x0103e80008921844 */
        /* <DEDUP_REMOVED lines=15> */
[----:B------:R2:W-:Y:S04]  /*22140*/  LDGSTS.E [R4+0x41b00], [R46.64], P1 ;  /* 0x41b000002e047fae */ /* 0x0005e80008921844 */
[----:B-1----:R-:W4:Y:S04]  /*22150*/  LDL.64 R52, [R1+0x2458] ;  /* 0x0024580001347983 */ /* 0x002f280000100a00 */
[----:B--2---:R-:W2:Y:S04]  /*22160*/  LDL.64 R46, [R1+0x2bd0] ;  /* 0x002bd000012e7983 */ /* 0x004ea80000100a00 */
[----:B------:R1:W-:Y:S04]  /*22170*/  LDGSTS.E [R4+0x42a00], [R48.64], P6 ;  /* 0x42a0000030047fae */ /* 0x0003e8000b121844 */
[----:B-1----:R-:W2:Y:S04]  /*22180*/  LDL.64 R48, [R1+0x2800] ;  /* 0x0028000001307983 */ /* 0x002ea80000100a00 */
[----:B------:R1:W-:Y:S04]  /*22190*/  LDGSTS.E [R4+0x42b00], [R54.64], P1 ;  /* 0x42b0000036047fae */ /* 0x0003e80008921844 */
[----:B-1----:R-:W2:Y:S04]  /*221a0*/  LDL.64 R54, [R1+0x2828] ;  /* 0x0028280001367983 */ /* 0x002ea80000100a00 */
[----:B------:R1:W-:Y:S04]  /*221b0*/  LDGSTS.E [R4+0x43a00], [R250.64], P6 ;  /* 0x43a00000fa047fae */ /* 0x0003e8000b121844 */
[----:B-1----:R-:W2:Y:S04]  /*221c0*/  LDL.64 R250, [R1+0x2780] ;  /* 0x0027800001fa7983 */ /* 0x002ea80000100a00 */
[----:B---3--:R1:W-:Y:S04]  /*221d0*/  LDGSTS.E [R4+0x43b00], [R42.64], P1 ;  /* 0x43b000002a047fae */ /* 0x0083e80008921844 */
[----:B------:R3:W-:Y:S04]  /*221e0*/  LDGSTS.E [R4+0x44a00], [R56.64], P6 ;  /* 0x44a0000038047fae */ /* 0x0007e8000b121844 */
[----:B-1----:R-:W2:Y:S04]  /*221f0*/  LDL.64 R42, [R1+0x2b70] ;  /* 0x002b7000012a7983 */ /* 0x002ea80000100a00 */
[----:B---3--:R-:W3:Y:S04]  /*22200*/  LDL.64 R56, [R1+0x2ba0] ;  /* 0x002ba00001387983 */ /* 0x008ee80000100a00 */
[----:B----4-:R1:W-:Y:S04]  /*22210*/  LDGSTS.E [R4+0x44b00], [R50.64], P1 ;  /* 0x44b0000032047fae */ /* 0x0103e80008921844 */
[----:B-1----:R-:W3:Y:S04]  /*22220*/  LDL.64 R50, [R1+0x2750] ;  /* 0x0027500001327983 */ /* 0x002ee80000100a00 */
[----:B------:R1:W-:Y:S04]  /*22230*/  LDGSTS.E [R4+0x45a00], [R52.64], P6 ;  /* 0x45a0000034047fae */ /* 0x0003e8000b121844 */
[----:B------:R1:W-:Y:S04]  /*22240*/  LDGSTS.E [R4+0x45b00], [R8.64], P1 ;  /* 0x45b0000008047fae */ /* 0x0003e80008921844 */
[----:B-1----:R-:W4:Y:S04]  /*22250*/  LDL.64 R52, [R1+0x2720] ;  /* 0x0027200001347983 */ /* 0x002f280000100a00 */
[----:B------:R-:W4:Y:S04]  /*22260*/  LDL.64 R8, [R1+0x2ab0] ;  /* 0x002ab00001087983 */ /* 0x000f280000100a00 */
[----:B--2---:R1:W-:Y:S04]  /*22270*/  LDGSTS.E [R4+0x46a00], [R48.64], P6 ;  /* 0x46a0000030047fae */ /* 0x0043e8000b121844 */
        /* <DEDUP_REMOVED lines=17> */
[----:B-1----:R-:W4:Y:S04]  /*22390*/  LDL.64 R54, [R1+0x26f0] ;  /* 0x0026f00001367983 */ /* 0x002f280000100a00 */
[----:B------:R1:W-:Y:S04]  /*223a0*/  LDGSTS.E [R4+0x4eb00], [R40.64], P1 ;  /* 0x4eb0000028047fae */ /* 0x0003e80008921844 */
[----:B------:R1:W-:Y:S04]  /*223b0*/  LDGSTS.E [R4+0x4fa00], [R46.64], P6 ;  /* 0x4fa000002e047fae */ /* 0x0003e8000b121844 */
[----:B--2---:R-:W2:Y:S04]  /*223c0*/  LDL.64 R10, [R1+0x2a80] ;  /* 0x002a8000010a7983 */ /* 0x004ea80000100a00 */
[----:B------:R1:W-:Y:S04]  /*223d0*/  LDGSTS.E [R4+0x4fb00], [R250.64], P1 ;  /* 0x4fb00000fa047fae */ /* 0x0003e80008921844 */
[----:B-1----:R-:W2:Y:S04]  /*223e0*/  LDL.64 R46, [R1+0x2b10] ;  /* 0x002b1000012e7983 */ /* 0x002ea80000100a00 */
[----:B------:R-:W2:Y:S04]  /*223f0*/  LDL.64 R12, [R1+0x2630] ;  /* 0x00263000010c7983 */ /* 0x000ea80000100a00 */
[----:B------:R-:W2:Y:S04]  /*22400*/  LDL.64 R250, [R1+0x26c0] ;  /* 0x0026c00001fa7983 */ /* 0x000ea80000100a00 */
[----:B------:R-:W2:Y:S04]  /*22410*/  LDL.64 R14, [R1+0x2a50] ;  /* 0x002a5000010e7983 */ /* 0x000ea80000100a00 */
[----:B------:R-:W2:Y:S04]  /*22420*/  LDL.64 R16, [R1+0x2600] ;  /* 0x0026000001107983 */ /* 0x000ea80000100a00 */
[----:B------:R-:W2:Y:S04]  /*22430*/  LDL.64 R18, [R1+0x2a20] ;  /* 0x002a200001127983 */ /* 0x000ea80000100a00 */
[----:B---3--:R1:W-:Y:S04]  /*22440*/  LDGSTS.E [R4+0x50a00], [R56.64], P6 ;  /* 0x50a0000038047fae */ /* 0x0083e8000b121844 */
        /* <DEDUP_REMOVED lines=26> */
[----:B---3--:R1:W-:Y:S04]  /*225f0*/  LDGSTS.E [R4+0x54a00], [R56.64], P6 ;  /* 0x54a0000038047fae */ /* 0x0083e8000b121844 */
[----:B-1----:R-:W2:Y:S04]  /*22600*/  LDL.64 R56, [R1+0x2368] ;  /* 0x0023680001387983 */ /* 0x002ea80000100a00 */
[----:B------:R1:W-:Y:S04]  /*22610*/  LDGSTS.E [R4+0x54b00], [R50.64], P1 ;  /* 0x54b0000032047fae */ /* 0x0003e80008921844 */
[----:B------:R1:W-:Y:S04]  /*22620*/  LDGSTS.E [R4+0x55a00], [R8.64], P6 ;  /* 0x55a0000008047fae */ /* 0x0003e8000b121844 */
[----:B-1----:R-:W2:Y:S01]  /*22630*/  LDL.64 R50, [R1+0x23e8] ;  /* 0x0023e80001327983 */ /* 0x002ea20000100a00 */
[----:B------:R-:W-:-:S03]  /*22640*/  IMAD.SHL.U32 R45, R45, 0x4, RZ ;  /* 0x000000042d2d7824 */ /* 0x000fc600078e00ff */
[----:B------:R-:W2:Y:S04]  /*22650*/  LDL.64 R8, [R1+0x27f8] ;  /* 0x0027f80001087983 */ /* 0x000ea80000100a00 */
[----:B----4-:R1:W-:Y:S04]  /*22660*/  LDGSTS.E [R4+0x55b00], [R52.64], P1 ;  /* 0x55b0000034047fae */ /* 0x0103e80008921844 */
        /* <DEDUP_REMOVED lines=18> */
[----:B------:R1:W-:Y:S01]  /*22790*/  LDGSTS.E [R4+0x5eb00], [R48.64], P1 ;  /* 0x5eb0000030047fae */ /* 0x0003e20008921844 */
[----:B------:R-:W-:-:S03]  /*227a0*/  LOP3.LUT R45, R45, 0x60, RZ, 0x3c, !PT ;  /* 0x000000602d2d7812 */ /* 0x000fc600078e3cff */
[----:B----4-:R-:W4:Y:S04]  /*227b0*/  LDL.64 R10, [R1+0x22e0] ;  /* 0x0022e000010a7983 */ /* 0x010f280000100a00 */
[----:B------:R-:W4:Y:S04]  /*227c0*/  LDL.64 R12, [R1+0x2808] ;  /* 0x00280800010c7983 */ /* 0x000f280000100a00 */
        /* <DEDUP_REMOVED lines=8> */
[----:B--2---:R1:W-:Y:S04]  /*22850*/  LDGSTS.E [R4+0x5fb00], [R250.64], P1 ;  /* 0x5fb00000fa047fae */ /* 0x0043e80008921844 */
[----:B------:R-:W2:Y:S04]  /*22860*/  LDL.64 R24, [R1+0x2860] ;  /* 0x0028600001187983 */ /* 0x000ea80000100a00 */
[----:B------:R-:W2:Y:S04]  /*22870*/  LDL.64 R26, [R1+0x23c8] ;  /* 0x0023c800011a7983 */ /* 0x000ea80000100a00 */
[----:B-1----:R-:W2:Y:S04]  /*22880*/  LDL.64 R250, [R1+0x2428] ;  /* 0x0024280001fa7983 */ /* 0x002ea80000100a00 */
[----:B------:R-:W2:Y:S04]  /*22890*/  LDL.64 R4, [R1+0x2448] ;  /* 0x0024480001047983 */ /* 0x000ea80000100a00 */
[----:B------:R-:W2:Y:S04]  /*228a0*/  LDL.64 R28, [R1+0x2850] ;  /* 0x00285000011c7983 */ /* 0x000ea80000100a00 */
[----:B------:R-:W2:Y:S04]  /*228b0*/  LDL.64 R30, [R1+0x23b8] ;  /* 0x0023b800011e7983 */ /* 0x000ea80000100a00 */
[----:B------:R1:W-:Y:S04]  /*228c0*/  LDGSTS.E [R45+0x40c00], [R56.64], P6 ;  /* 0x40c00000382d7fae */ /* 0x0003e8000b121844 */
[----:B------:R1:W-:Y:S04]  /*228d0*/  LDGSTS.E [R45+0x40d00], [R46.64], P1 ;  /* 0x40d000002e2d7fae */ /* 0x0003e80008921844 */
[----:B------:R-:W2:Y:S04]  /*228e0*/  LDL.64 R32, [R1+0x2840] ;  /* 0x0028400001207983 */ /* 0x000ea80000100a00 */
[----:B-1----:R-:W2:Y:S04]  /*228f0*/  LDL.64 R56, [R1+0x22a0] ;  /* 0x0022a00001387983 */ /* 0x002ea80000100a00 */
[----:B------:R-:W2:Y:S04]  /*22900*/  LDL.64 R34, [R1+0x23a8] ;  /* 0x0023a80001227983 */ /* 0x000ea80000100a00 */
[----:B------:R1:W-:Y:S04]  /*22910*/  LDGSTS.E [R45+0x41c00], [R50.64], P6 ;  /* 0x41c00000322d7fae */ /* 0x0003e8000b121844 */
[----:B------:R-:W2:Y:S04]  /*22920*/  LDL.64 R36, [R1+0x2830] ;  /* 0x0028300001247983 */ /* 0x000ea80000100a00 */
[----:B------:R-:W2:Y:S04]  /*22930*/  LDL.64 R38, [R1+0x2398] ;  /* 0x0023980001267983 */ /* 0x000ea80000100a00 */
[----:B-1----:R-:W2:Y:S04]  /*22940*/  LDL.64 R50, [R1+0x22c0] ;  /* 0x0022c00001327983 */ /* 0x002ea80000100a00 */
[----:B------:R-:W2:Y:S04]  /*22950*/  LDL.64 R40, [R1+0x2820] ;  /* 0x0028200001287983 */ /* 0x000ea80000100a00 */
[----:B------:R-:W2:Y:S04]  /*22960*/  LDL.64 R42, [R1+0x2388] ;  /* 0x00238800012a7983 */ /* 0x000ea80000100a00 */
[----:B------:R-:W2:Y:S04]  /*22970*/  LDL.64 R46, [R1+0x2bf8] ;  /* 0x002bf800012e7983 */ /* 0x000ea80000100a00 */
[----:B---3--:R1:W-:Y:S04]  /*22980*/  LDGSTS.E [R45+0x41d00], [R52.64], P1 ;  /* 0x41d00000342d7fae */ /* 0x0083e80008921844 */
[----:B-1----:R-:W3:Y:S04]  /*22990*/  LDL.64 R52, [R1+0x27a8] ;  /* 0x0027a80001347983 */ /* 0x002ee80000100a00 */
[----:B----4-:R1:W-:Y:S04]  /*229a0*/  LDGSTS.E [R45+0x42c00], [R48.64], P6 ;  /* 0x42c00000302d7fae */ /* 0x0103e8000b121844 */
[----:B-1----:R-:W4:Y:S04]  /*229b0*/  LDL.64 R48, [R1+0x2b98] ;  /* 0x002b980001307983 */ /* 0x002f280000100a00 */
[----:B------:R1:W-:Y:S04]  /*229c0*/  LDGSTS.E [R45+0x42d00], [R54.64], P1 ;  /* 0x42d00000362d7fae */ /* 0x0003e80008921844 */
[----:B-1----:R-:W4:Y:S04]  /*229d0*/  LDL.64 R54, [R1+0x2bc8] ;  /* 0x002bc80001367983 */ /* 0x002f280000100a00 */
[----:B--2---:R1:W-:Y:S04]  /*229e0*/  LDGSTS.E [R45+0x43c00], [R250.64], P6 ;  /* 0x43c00000fa2d7fae */ /* 0x0043e8000b121844 */
[----:B-1----:R-:W2:Y:S04]  /*229f0*/  LDL.64 R250, [R1+0x2778] ;  /* 0x0027780001fa7983 */ /* 0x002ea80000100a00 */
        /* <DEDUP_REMOVED lines=25> */
[----:B------:R-:W2:Y:S04]  /*22b90*/  LDL.64 R42, [R1+0x2718] ;  /* 0x00271800012a7983 */ /* 0x000ea80000100a00 */
        /* <DEDUP_REMOVED lines=18> */
[----:B---3--:R1:W-:Y:S04]  /*22cc0*/  LDGSTS.E [R45+0x4ed00], [R52.64], P1 ;  /* 0x4ed00000342d7fae */ /* 0x0083e80008921844 */
[----:B-1----:R-:W3:Y:S04]  /*22cd0*/  LDL.64 R52, [R1+0x2b38] ;  /* 0x002b380001347983 */ /* 0x002ee80000100a00 */
[----:B----4-:R1:W-:Y:S04]  /*22ce0*/  LDGSTS.E [R45+0x4fc00], [R54.64], P6 ;  /* 0x4fc00000362d7fae */ /* 0x0103e8000b121844 */
[----:B-1----:R-:W4:Y:S04]  /*22cf0*/  LDL.64 R54, [R1+0x26e8] ;  /* 0x0026e80001367983 */ /* 0x002f280000100a00 */
[----:B--2---:R1:W-:Y:S04]  /*22d00*/  LDGSTS.E [R45+0x4fd00], [R250.64], P1 ;  /* 0x4fd00000fa2d7fae */ /* 0x0043e80008921844 */
[----:B------:R2:W-:Y:S04]  /*22d10*/  LDGSTS.E [R45+0x50c00], [R48.64], P6 ;  /* 0x50c00000302d7fae */ /* 0x0005e8000b121844 */
[----:B-1----:R-:W4:Y:S04]  /*22d20*/  LDL.64 R250, [R1+0x2b08] ;  /* 0x002b080001fa7983 */ /* 0x002f280000100a00 */
[----:B--2---:R-:W2:Y:S04]  /*22d30*/  LDL.64 R48, [R1+0x24d8] ;  /* 0x0024d80001307983 */ /* 0x004ea80000100a00 */
[----:B------:R1:W-:Y:S04]  /*22d40*/  LDGSTS.E [R45+0x50d00], [R56.64], P1 ;  /* 0x50d00000382d7fae */ /* 0x0003e80008921844 */
[----:B-1----:R-:W2:Y:S04]  /*22d50*/  LDL.64 R56, [R1+0x26b8] ;  /* 0x0026b80001387983 */ /* 0x002ea80000100a00 */
[----:B------:R1:W-:Y:S04]  /*22d60*/  LDGSTS.E [R45+0x51c00], [R50.64], P6 ;  /* 0x51c00000322d7fae */ /* 0x0003e8000b121844 */
[----:B------:R1:W-:Y:S04]  /*22d70*/  LDGSTS.E [R45+0x51d00], [R42.64], P1 ;  /* 0x51d000002a2d7fae */ /* 0x0003e80008921844 */
[----:B-1----:R-:W2:Y:S04]  /*22d80*/  LDL.64 R50, [R1+0x28f8] ;  /* 0x0028f80001327983 */ /* 0x002ea80000100a00 */
        /* <DEDUP_REMOVED lines=26> */
[----:B-1----:R-:W4:Y:S04]  /*22f30*/  LDL.LU.64 R56, [R1+0x4788] ;  /* 0x0047880001387983 */ /* 0x002f280000300a00 */
[----:B------:R1:W-:Y:S04]  /*22f40*/  LDGSTS.E [R45+0x5dc00], [R40.64], P6 ;  /* 0x5dc00000282d7fae */ /* 0x0003e8000b121844 */
[----:B--2---:R-:W2:Y:S04]  /*22f50*/  LDL.64 R46, [R1+0x23f0] ;  /* 0x0023f000012e7983 */ /* 0x004ea80000100a00 */
        /* <DEDUP_REMOVED lines=26> */
[----:B------:R4:W-:Y:S04]  /*23100*/  LDGSTS.E [R45+0x5fd00], [R42.64], P1 ;  /* 0x5fd000002a2d7fae */ /* 0x0009e80008921844 */
[----:B-1----:R-:W3:Y:S04]  /*23110*/  LDL.64 R54, [R1+0x2410] ;  /* 0x0024100001367983 */ /* 0x002ee80000100a00 */
[----:B----4-:R-:W4:Y:S04]  /*23120*/  LDL.64 R42, [R1+0x27d0] ;  /* 0x0027d000012a7983 */ /* 0x010f280000100a00 */
[----:B------:R-:W4:Y:S04]  /*23130*/  LDL.64 R44, [R1+0x2c18] ;  /* 0x002c1800012c7983 */ /* 0x000f280000100a00 */
        /* <DEDUP_REMOVED lines=36> */
[----:B------:R-:W3:Y:S04]  /*23380*/  LDL.64 R16, [R1+0x2b60] ;  /* 0x002b600001107983 */ /* 0x000ee80000100a00 */
[----:B------:R-:W3:Y:S04]  /*23390*/  LDL.64 R18, [R1+0x2710] ;  /* 0x0027100001127983 */ /* 0x000ee80000100a00 */
[----:B------:R-:W3:Y:S04]  /*233a0*/  LDL.64 R22, [R1+0x2b30] ;  /* 0x002b300001167983 */ /* 0x000ee80000100a00 */
[----:B--2---:R1:W-:Y:S04]  /*233b0*/  LDGSTS.E [R6+0x4df00], [R46.64], P1 ;  /* 0x4df000002e067fae */ /* 0x0043e80008921844 */
[----:B------:R-:W2:Y:S04]  /*233c0*/  LDL.64 R24, [R1+0x2b00] ;  /* 0x002b000001187983 */ /* 0x000ea80000100a00 */
[----:B------:R-:W2:Y:S04]  /*233d0*/  LDL.64 R44, [R1+0x2650] ;  /* 0x00265000012c7983 */ /* 0x000ea80000100a00 */
[----:B-1----:R-:W2:Y:S04]  /*233e0*/  LDL.64 R46, [R1+0x2aa0] ;  /* 0x002aa000012e7983 */ /* 0x002ea80000100a00 */
[----:B------:R1:W-:Y:S04]  /*233f0*/  LDGSTS.E [R6+0x4ee00], [R48.64], P6 ;  /* 0x4ee0000030067fae */ /* 0x0003e8000b121844 */
[----:B------:R4:W-:Y:S04]  /*23400*/  LDGSTS.E [R6+0x4ef00], [R50.64], P1 ;  /* 0x4ef0000032067fae */ /* 0x0009e80008921844 */
[----:B------:R-:W2:Y:S04]  /*23410*/  LDL.64 R42, [R1+0x2a70] ;  /* 0x002a7000012a7983 */ /* 0x000ea80000100a00 */
[----:B-1----:R-:W2:Y:S04]  /*23420*/  LDL.64 R48, [R1+0x2680] ;  /* 0x0026800001307983 */ /* 0x002ea80000100a00 */
[----:B----4-:R-:W3:Y:S04]  /*23430*/  LDL.64 R50, [R1+0x2ad0] ;  /* 0x002ad00001327983 */ /* 0x010ee80000100a00 */
        /* <DEDUP_REMOVED lines=14> */
[----:B------:R1:W-:Y:S04]  /*23520*/  LDGSTS.E [R6+0x4ff00], [R54.64], P1 ;  /* 0x4ff0000036067fae */ /* 0x0003e80008921844 */
[----:B-1----:R-:W2:Y:S04]  /*23530*/  LDL.64 R54, [R1+0x26e0] ;  /* 0x0026e00001367983 */ /* 0x002ea80000100a00 */
[----:B------:R1:W-:Y:S04]  /*23540*/  LDGSTS.E [R6+0x50e00], [R250.64], P6 ;  /* 0x50e00000fa067fae */ /* 0x0003e8000b121844 */
[----:B-1----:R-:W3:Y:S04]  /*23550*/  LDL.64 R250, [R1+0x2920] ;  /* 0x0029200001fa7983 */ /* 0x002ee80000100a00 */
[----:B------:R1:W-:Y:S04]  /*23560*/  LDGSTS.E [R6+0x50f00], [R14.64], P1 ;  /* 0x50f000000e067fae */ /* 0x0003e80008921844 */
[----:B------:R1:W-:Y:S04]  /*23570*/  LDGSTS.E [R6+0x51e00], [R16.64], P6 ;  /* 0x51e0000010067fae */ /* 0x0003e8000b121844 */
[----:B------:R1:W-:Y:S04]  /*23580*/  LDGSTS.E [R6+0x51f00], [R18.64], P1 ;  /* 0x51f0000012067fae */ /* 0x0003e80008921844 */
[----:B-1----:R-:W3:Y:S04]  /*23590*/  LDL.64 R14, [R1+0x24d0] ;  /* 0x0024d000010e7983 */ /* 0x002ee80000100a00 */
[----:B------:R-:W3:Y:S04]  /*235a0*/  LDL.64 R16, [R1+0x28f0] ;  /* 0x0028f00001107983 */ /* 0x000ee80000100a00 */
[----:B------:R1:W-:Y:S04]  /*235b0*/  LDGSTS.E [R6+0x52e00], [R22.64], P6 ;  /* 0x52e0000016067fae */ /* 0x0003e8000b121844 */
[----:B------:R-:W3:Y:S04]  /*235c0*/  LDL.64 R18, [R1+0x24a0] ;  /* 0x0024a00001127983 */ /* 0x000ee80000100a00 */
[----:B-1----:R-:W3:Y:S04]  /*235d0*/  LDL.64 R22, [R1+0x28c8] ;  /* 0x0028c80001167983 */ /* 0x002ee80000100a00 */
[----:B--2---:R1:W-:Y:S04]  /*235e0*/  LDGSTS.E [R6+0x52f00], [R54.64], P1 ;  /* 0x52f0000036067fae */ /* 0x0043e80008921844 */
[----:B------:R2:W-:Y:S04]  /*235f0*/  LDGSTS.E [R6+0x53e00], [R24.64], P6 ;  /* 0x53e0000018067fae */ /* 0x0005e8000b121844 */
[----:B---3--:R3:W-:Y:S04]  /*23600*/  LDGSTS.E [R6+0x53f00], [R52.64], P1 ;  /* 0x53f0000034067fae */ /* 0x0087e80008921844 */
[----:B-1----:R-:W4:Y:S04]  /*23610*/  LDL.LU.64 R54, [R1+0x4780] ;  /* 0x0047800001367983 */ /* 0x002f280000300a00 */
[----:B--2---:R-:W2:Y:S04]  /*23620*/  LDL.64 R24, [R1+0x2470] ;  /* 0x0024700001187983 */ /* 0x004ea80000100a00 */
[----:B---3--:R1:W-:Y:S04]  /*23630*/  LDGSTS.E [R6+0x54e00], [R50.64], P6 ;  /* 0x54e0000032067fae */ /* 0x0083e8000b121844 */
[----:B------:R3:W-:Y:S04]  /*23640*/  LDGSTS.E [R6+0x54f00], [R48.64], P1 ;  /* 0x54f0000030067fae */ /* 0x0007e80008921844 */
[----:B------:R1:W-:Y:S04]  /*23650*/  LDGSTS.E [R6+0x55e00], [R46.64], P6 ;  /* 0x55e000002e067fae */ /* 0x0003e8000b121844 */
[----:B------:R1:W-:Y:S04]  /*23660*/  LDGSTS.E [R6+0x55f00], [R44.64], P1 ;  /* 0x55f000002c067fae */ /* 0x0003e80008921844 */
[----:B------:R-:W4:Y:S04]  /*23670*/  LDL.LU.64 R52, [R1+0x4778] ;  /* 0x0047780001347983 */ /* 0x000f280000300a00 */
[----:B------:R3:W-:Y:S04]  /*23680*/  LDGSTS.E [R6+0x56e00], [R42.64], P6 ;  /* 0x56e000002a067fae */ /* 0x0007e8000b121844 */
[----:B-1----:R-:W4:Y:S04]  /*23690*/  LDL.LU.64 R50, [R1+0x4770] ;  /* 0x0047700001327983 */ /* 0x002f280000300a00 */
[----:B------:R1:W-:Y:S04]  /*236a0*/  LDGSTS.E [R6+0x56f00], [R40.64], P1 ;  /* 0x56f0000028067fae */ /* 0x0003e80008921844 */
[----:B---3--:R-:W3:Y:S04]  /*236b0*/  LDL.LU.64 R48, [R1+0x4768] ;  /* 0x0047680001307983 */ /* 0x008ee80000300a00 */
[----:B------:R1:W-:Y:S04]  /*236c0*/  LDGSTS.E [R6+0x57e00], [R38.64], P6 ;  /* 0x57e0000026067fae */ /* 0x0003e8000b121844 */
[----:B------:R-:W3:Y:S04]  /*236d0*/  LDL.LU.64 R46, [R1+0x4760] ;  /* 0x00476000012e7983 */ /* 0x000ee80000300a00 */
[----:B------:R1:W-:Y:S04]  /*236e0*/  LDGSTS.E [R6+0x57f00], [R36.64], P1 ;  /* 0x57f0000024067fae */ /* 0x0003e80008921844 */
[----:B------:R-:W3:Y:S04]  /*236f0*/  LDL.LU.64 R44, [R1+0x4758] ;  /* 0x00475800012c7983 */ /* 0x000ee80000300a00 */
[----:B------:R1:W-:Y:S04]  /*23700*/  LDGSTS.E [R6+0x58e00], [R34.64], P6 ;  /* 0x58e0000022067fae */ /* 0x0003e8000b121844 */
[----:B------:R-:W3:Y:S04]  /*23710*/  LDL.LU.64 R42, [R1+0x4750] ;  /* 0x00475000012a7983 */ /* 0x000ee80000300a00 */
[----:B------:R1:W-:Y:S04]  /*23720*/  LDGSTS.E [R6+0x58f00], [R32.64], P1 ;  /* 0x58f0000020067fae */ /* 0x0003e80008921844 */
[----:B-1----:R-:W3:Y:S04]  /*23730*/  LDL.LU.64 R40, [R1+0x4748] ;  /* 0x0047480001287983 */ /* 0x002ee80000300a00 */
[----:B------:R1:W-:Y:S04]  /*23740*/  LDGSTS.E [R6+0x59e00], [R30.64], P6 ;  /* 0x59e000001e067fae */ /* 0x0003e8000b121844 */
[----:B------:R-:W3:Y:S04]  /*23750*/  LDL.LU.64 R38, [R1+0x4740] ;  /* 0x0047400001267983 */ /* 0x000ee80000300a00 */
        /* <DEDUP_REMOVED lines=13> */
[----:B------:R1:W-:Y:S04]  /*23830*/  LDGSTS.E [R6+0x5de00], [R250.64], P6 ;  /* 0x5de00000fa067fae */ /* 0x0003e8000b121844 */
[----:B------:R1:W-:Y:S04]  /*23840*/  LDGSTS.E [R6+0x5df00], [R14.64], P1 ;  /* 0x5df000000e067fae */ /* 0x0003e80008921844 */
[----:B-1----:R-:W3:Y:S04]  /*23850*/  LDL.LU.64 R20, [R1+0x940] ;  /* 0x0009400001147983 */ /* 0x002ee80000300a00 */
[----:B------:R-:W3:Y:S04]  /*23860*/  LDL.LU.64 R250, [R1+0x938] ;  /* 0x0009380001fa7983 */ /* 0x000ee80000300a00 */
[----:B------:R1:W-:Y:S04]  /*23870*/  LDGSTS.E [R6+0x5ee00], [R16.64], P6 ;  /* 0x5ee0000010067fae */ /* 0x0003e8000b121844 */
[----:B------:R1:W-:Y:S04]  /*23880*/  LDGSTS.E [R6+0x5ef00], [R18.64], P1 ;  /* 0x5ef0000012067fae */ /* 0x0003e80008921844 */
[----:B------:R1:W-:Y:S04]  /*23890*/  LDGSTS.E [R6+0x5fe00], [R22.64], P6 ;  /* 0x5fe0000016067fae */ /* 0x0003e8000b121844 */
[----:B------:R-:W4:Y:S04]  /*238a0*/  LDL.LU.64 R12, [R1+0x930] ;  /* 0x00093000010c7983 */ /* 0x000f280000300a00 */
[----:B------:R-:W4:Y:S04]  /*238b0*/  LDL.LU.64 R4, [R1+0x928] ;  /* 0x0009280001047983 */ /* 0x000f280000300a00 */
[----:B-1----:R-:W4:Y:S04]  /*238c0*/  LDL.LU.64 R22, [R1+0x8c0] ;  /* 0x0008c00001167983 */ /* 0x002f280000300a00 */
[----:B------:R-:W4:Y:S04]  /*238d0*/  LDL.LU.64 R18, [R1+0x8b8] ;  /* 0x0008b80001127983 */ /* 0x000f280000300a00 */
[----:B------:R-:W4:Y:S01]  /*238e0*/  LDL.LU.64 R10, [R1+0x8b0] ;  /* 0x0008b000010a7983 */ /* 0x000f220000300a00 */
[----:B------:R-:W-:-:S04]  /*238f0*/  IMAD.WIDE R16, R2, 0x4, R86 ;  /* 0x0000000402107825 */ /* 0x000fc800078e0256 */
[----:B------:R-:W-:-:S04]  /*23900*/  IMAD.WIDE R14, R2, 0x4, R88 ;  /* 0x00000004020e7825 */ /* 0x000fc800078e0258 */
[C---:B------:R-:W-:Y:S01]  /*23910*/  IMAD.WIDE R8, R2.reuse, 0x4, R90 ;  /* 0x0000000402087825 */ /* 0x040fe200078e025a */
[----:B--2---:R1:W-:Y:S04]  /*23920*/  LDGSTS.E [R6+0x5ff00], [R24.64], P1 ;  /* 0x5ff0000018067fae */ /* 0x0043e80008921844 */
[----:B------:R-:W0:Y:S04]  /*23930*/  LDGDEPBAR ;  /* 0x00000000000079af */ /* 0x000e280000000000 */
[----:B-1----:R-:W2:Y:S01]  /*23940*/  LDL.LU.64 R6, [R1+0x8a8] ;  /* 0x0008a80001067983 */ /* 0x002ea20000300a00 */
[----:B------:R-:W-:-:S03]  /*23950*/  IMAD.WIDE R24, R2, 0x4, R84 ;  /* 0x0000000402187825 */ /* 0x000fc600078e0254 */
[----:B------:R-:W-:Y:S06]  /*23960*/  BAR.SYNC.DEFER_BLOCKING 0x0 ;  /* 0x0000000000007b1d */ /* 0x000fec0000010000 */
[----:B------:R-:W-:Y:S04]  /*23970*/  STL.64 [R1+0x1880], R24 ;  /* 0x0018801801007387 */ /* 0x000fe80000100a00 */
[----:B------:R-:W-:Y:S04]  /*23980*/  STL.64 [R1+0x1888], R16 ;  /* 0x0018881001007387 */ /* 0x000fe80000100a00 */
[----:B------:R-:W-:Y:S04]  /*23990*/  STL.64 [R1+0x18a0], R14 ;  /* 0x0018a00e01007387 */ /* 0x000fe80000100a00 */
[----:B------:R1:W-:Y:S04]  /*239a0*/  STL.64 [R1+0x18b8], R8 ;  /* 0x0018b80801007387 */ /* 0x0003e80000100a00 */
[----:B------:R-:W-:Y:S01]  /*239b0*/  @!PT LDS RZ, [RZ] ;  /* 0x00000000fffff984 */ /* 0x000fe20000000800 */
[----:B------:R-:W-:Y:S01]  /*239c0*/  @!PT LDS RZ, [RZ] ;  /* 0x00000000fffff984 */ /* 0x000fe20000000800 */
[----:B------:R-:W-:Y:S01]  /*239d0*/  @!PT LDS RZ, [RZ] ;  /* 0x00000000fffff984 */ /* 0x000fe20000000800 */
[----:B------:R1:W-:Y:S04]  /*239e0*/  LDGSTS.E [R252+0x20000], [R24.64], !P2 ;  /* 0x2000000018fc7fae */ /* 0x0003e8000d121844 */
[----:B------:R3:W-:Y:S04]  /*239f0*/  LDGSTS.E [R252+0x20100], [R16.64], !P2 ;  /* 0x2010000010fc7fae */ /* 0x0007e8000d121844 */
[----:B------:R1:W-:Y:S04]  /*23a00*/  LDGSTS.E [R252+0x20200], [R14.64], !P2 ;  /* 0x202000000efc7fae */ /* 0x0003e8000d121844 */
[----:B------:R1:W-:Y:S04]  /*23a10*/  LDGSTS.E [R252+0x20300], [R8.64], !P2 ;  /* 0x2030000008fc7fae */ /* 0x0003e8000d121844 */
[----:B-1----:R-:W2:Y:S04]  /*23a20*/  LDL.LU.64 R8, [R1+0x840] ;  /* 0x0008400001087983 */ /* 0x002ea80000300a00 */
[----:B------:R-:W2:Y:S04]  /*23a30*/  LDL.LU.64 R24, [R1+0x838] ;  /* 0x0008380001187983 */ /* 0x000ea80000300a00 */
[----:B------:R-:W2:Y:S01]  /*23a40*/  LDL.LU.64 R14, [R1+0x830] ;  /* 0x00083000010e7983 */ /* 0x000ea20000300a00 */
[----:B---3--:R-:W-:-:S03]  /*23a50*/  IMAD.WIDE R16, R2, 0x4, R250 ;  /* 0x0000000402107825 */ /* 0x008fc600078e02fa */
[----:B------:R-:W3:Y:S01]  /*23a60*/  LDL.LU.64 R250, [R1+0x828] ;  /* 0x0008280001fa7983 */ /* 0x000ee20000300a00 */
[----:B------:R-:W-:-:S05]  /*23a70*/  IMAD.WIDE R20, R2, 0x4, R20 ;  /* 0x0000000402147825 */ /* 0x000fca00078e0214 */
[----:B------:R1:W-:Y:S01]  /*23a80*/  STL.64 [R1+0x1830], R20 ;  /* 0x0018301401007387 */ /* 0x0003e20000100a00 */
[----:B----4-:R-:W-:-:S03]  /*23a90*/  IMAD.WIDE R12, R2, 0x4, R12 ;  /* 0x00000004020c7825 */ /* 0x010fc600078e020c */
[----:B------:R4:W-:Y:S01]  /*23aa0*/  STL.64 [R1+0x1828], R16 ;  /* 0x0018281001007387 */ /* 0x0009e20000100a00 */
[----:B------:R-:W-:-:S03]  /*23ab0*/  IMAD.WIDE R4, R2, 0x4, R4 ;  /* 0x0000000402047825 */ /* 0x000fc600078e0204 */
[----:B------:R1:W-:Y:S01]  /*23ac0*/  STL.64 [R1+0x1820], R12 ;  /* 0x0018200c01007387 */ /* 0x0003e20000100a00 */
[----:B------:R-:W-:-:S03]  /*23ad0*/  IMAD.WIDE R22, R2, 0x4, R22 ;  /* 0x0000000402167825 */ /* 0x000fc600078e0216 */
[----:B------:R1:W-:Y:S04]  /*23ae0*/  LDGSTS.E [R252+0x21000], [R20.64], !P5 ;  /* 0x2100000014fc7fae */ /* 0x0003e8000e921844 */
[----:B------:R4:W-:Y:S01]  /*23af0*/  STL.64 [R1+0x1818], R4 ;  /* 0x0018180401007387 */ /* 0x0009e20000100a00 */
[----:B------:R-:W-:-:S03]  /*23b00*/  IMAD.WIDE R18, R2, 0x4, R18 ;  /* 0x0000000402127825 */ /* 0x000fc600078e0212 */
[----:B------:R4:W-:Y:S04]  /*23b10*/  LDGSTS.E [R252+0x21100], [R16.64], !P5 ;  /* 0x2110000010fc7fae */ /* 0x0009e8000e921844 */
[----:B-1----:R-:W3:Y:S01]  /*23b20*/  LDL.LU.64 R20, [R1+0x7c0] ;  /* 0x0007c00001147983 */ /* 0x002ee20000300a00 */
[----:B------:R-:W-:-:S03]  /*23b30*/  IMAD.WIDE R10, R2, 0x4, R10 ;  /* 0x00000004020a7825 */ /* 0x000fc600078e020a */
[----:B------:R1:W-:Y:S04]  /*23b40*/  LDGSTS.E [R252+0x21200], [R12.64], !P5 ;  /* 0x212000000cfc7fae */ /* 0x0003e8000e921844 */
[----:B----4-:R-:W4:Y:S04]  /*23b50*/  LDL.LU.64 R16, [R1+0x7b8] ;  /* 0x0007b80001107983 */ /* 0x010f280000300a00 */
[----:B------:R1:W-:Y:S04]  /*23b60*/  LDGSTS.E [R252+0x21300], [R4.64], !P5 ;  /* 0x2130000004fc7fae */ /* 0x0003e8000e921844 */
[----:B-1----:R-:W4:Y:S04]  /*23b70*/  LDL.LU.64 R12, [R1+0x7b0] ;  /* 0x0007b000010c7983 */ /* 0x002f280000300a00 */
[----:B------:R1:W-:Y:S04]  /*23b80*/  STL.64 [R1+0x1688], R22 ;  /* 0x0016881601007387 */ /* 0x0003e80000100a00 */
[----:B------:R-:W4:Y:S04]  /*23b90*/  LDL.LU.64 R4, [R1+0x7a8] ;  /* 0x0007a80001047983 */ /* 0x000f280000300a00 */
[----:B------:R1:W-:Y:S04]  /*23ba0*/  STL.64 [R1+0x1680], R18 ;  /* 0x0016801201007387 */ /* 0x0003e80000100a00 */
[----:B------:R1:W-:Y:S04]  /*23bb0*/  STL.64 [R1+0x1238], R10 ;  /* 0x0012380a01007387 */ /* 0x0003e80000100a00 */
[----:B------:R1:W-:Y:S04]  /*23bc0*/  LDGSTS.E [R252+0x22000], [R22.64], !P3 ;  /* 0x2200000016fc7fae */ /* 0x0003e8000d921844 */
[----:B------:R1:W-:Y:S04]  /*23bd0*/  LDGSTS.E [R252+0x22100], [R18.64], !P3 ;  /* 0x2210000012fc7fae */ /* 0x0003e8000d921844 */
[----:B------:R1:W-:Y:S01]  /*23be0*/  LDGSTS.E [R252+0x22200], [R10.64], !P3 ;  /* 0x222000000afc7fae */ /* 0x0003e2000d921844 */
[----:B--2---:R-:W-:-:S05]  /*23bf0*/  IMAD.WIDE R6, R2, 0x4, R6 ;  /* 0x0000000402067825 */ /* 0x004fca00078e0206 */
[----:B------:R3:W-:Y:S04]  /*23c00*/  STL.64 [R1+0x1230], R6 ;  /* 0x0012300601007387 */ /* 0x0007e80000100a00 */
[----:B-1----:R-:W2:Y:S04]  /*23c10*/  LDL.LU.64 R22, [R1+0x740] ;  /* 0x0007400001167983 */ /* 0x002ea80000300a00 */
[----:B------:R-:W2:Y:S04]  /*23c20*/  LDL.LU.64 R18, [R1+0x738] ;  /* 0x0007380001127983 */ /* 0x000ea80000300a00 */
[----:B------:R-:W2:Y:S04]  /*23c30*/  LDL.LU.64 R10, [R1+0x730] ;  /* 0x00073000010a7983 */ /* 0x000ea80000300a00 */
[----:B------:R3:W-:Y:S01]  /*23c40*/  LDGSTS.E [R252+0x22300], [R6.64], !P3 ;  /* 0x2230000006fc7fae */ /* 0x0007e2000d921844 */
[----:B------:R-:W-:-:S03]  /*23c50*/  IMAD.WIDE R84, R2, 0x4, R8 ;  /* 0x0000000402547825 */ /* 0x000fc600078e0208 */
[----:B------:R-:W2:Y:S01]  /*23c60*/  LDL.LU.64 R8, [R1+0x728] ;  /* 0x0007280001087983 */ /* 0x000ea20000300a00 */
[----:B------:R-:W-:-:S04]  /*23c70*/  IMAD.WIDE R24, R2, 0x4, R24 ;  /* 0x0000000402187825 */ /* 0x000fc800078e0218 */
[C---:B------:R-:W-:Y:S01]  /*23c80*/  IMAD.WIDE R14, R2.reuse, 0x4, R14 ;  /* 0x00000004020e7825 */ /* 0x040fe200078e020e */
[----:B------:R-:W-:Y:S04]  /*23c90*/  STL.64 [R1+0x1228], R84 ;  /* 0x0012285401007387 */ /* 0x000fe80000100a00 */
[----:B------:R1:W-:Y:S04]  /*23ca0*/  STL.64 [R1+0x1220], R24 ;  /* 0x0012201801007387 */ /* 0x0003e80000100a00 */
[----:B------:R1:W-:Y:S04]  /*23cb0*/  STL.64 [R1+0x1218], R14 ;  /* 0x0012180e01007387 */ /* 0x0003e80000100a00 */
[----:B------:R1:W-:Y:S04]  /*23cc0*/  LDGSTS.E [R252+0x23000], [R84.64], !P4 ;  /* 0x2300000054fc7fae */ /* 0x0003e8000e121844 */
[----:B------:R1:W-:Y:S04]  /*23cd0*/  LDGSTS.E [R252+0x23100], [R24.64], !P4 ;  /* 0x2310000018fc7fae */ /* 0x0003e8000e121844 */
[----:B------:R1:W-:Y:S01]  /*23ce0*/  LDGSTS.E [R252+0x23200], [R14.64], !P4 ;  /* 0x232000000efc7fae */ /* 0x0003e2000e121844 */
[----:B---3--:R-:W-:-:S05]  /*23cf0*/  IMAD.WIDE R6, R2, 0x4, R250 ;  /* 0x0000000402067825 */ /* 0x008fca00078e02fa */
[----:B------:R3:W-:Y:S04]  /*23d00*/  STL.64 [R1+0x1210], R6 ;  /* 0x0012100601007387 */ /* 0x0007e80000100a00 */
[----:B-1----:R-:W2:Y:S04]  /*23d10*/  LDL.LU.64 R24, [R1+0x6c0] ;  /* 0x0006c00001187983 */ /* 0x002ea80000300a00 */
[----:B------:R-:W2:Y:S04]  /*23d20*/  LDL.LU.64 R250, [R1+0x6b8] ;  /* 0x0006b80001fa7983 */ /* 0x000ea80000300a00 */
[----:B------:R3:W-:Y:S04]  /*23d30*/  LDGSTS.E [R252+0x23300], [R6.64], !P4 ;  /* 0x2330000006fc7fae */ /* 0x0007e8000e121844 */
[----:B------:R-:W2:Y:S01]  /*23d40*/  LDL.LU.64 R14, [R1+0x6b0] ;  /* 0x0006b000010e7983 */ /* 0x000ea20000300a00 */
[----:B------:R-:W-:-:S03]  /*23d50*/  ISETP.GE.U32.AND P6, PT, R3, 0x7ffffeec, PT ;  /* 0x7ffffeec0300780c */ /* 0x000fc60003fc6070 */
[----:B---3--:R-:W3:Y:S01]  /*23d60*/  LDL.LU.64 R6, [R1+0x6a8] ;  /* 0x0006a80001067983 */ /* 0x008ee20000300a00 */
[----:B------:R-:W-:-:S04]  /*23d70*/  IMAD.WIDE R20, R2, 0x4, R20 ;  /* 0x0000000402147825 */ /* 0x000fc800078e0214 */
[C---:B----4-:R-:W-:Y:S01]  /*23d80*/  IMAD.WIDE R16, R2.reuse, 0x4, R16 ;  /* 0x0000000402107825 */ /* 0x050fe200078e0210 */
[----:B------:R-:W-:Y:S03]  /*23d90*/  STL.64 [R1+0x1208], R20 ;  /* 0x0012081401007387 */ /* 0x000fe60000100a00 */
[C---:B------:R-:W-:Y:S01]  /*23da0*/  IMAD.WIDE R12, R2.reuse, 0x4, R12 ;  /* 0x00000004020c7825 */ /* 0x040fe200078e020c */
[----:B------:R1:W-:Y:S04]  /*23db0*/  STL.64 [R1+0x1200], R16 ;  /* 0x0012001001007387 */ /* 0x0003e80000100a00 */
[----:B------:R4:W-:Y:S01]  /*23dc0*/  LDGSTS.E [R252+0x24000], [R20.64], !P0 ;  /* 0x2400000014fc7fae */ /* 0x0009e2000c121844 */
[----:B------:R-:W-:-:S03]  /*23dd0*/  IMAD.WIDE R4, R2, 0x4, R4 ;  /* 0x0000000402047825 */ /* 0x000fc600078e0204 */
[----:B------:R1:W-:Y:S04]  /*23de0*/  STL.64 [R1+0x11f8], R12 ;  /* 0x0011f80c01007387 */ /* 0x0003e80000100a00 */
[----:B------:R1:W-:Y:S04]  /*23df0*/  LDGSTS.E [R252+0x24100], [R16.64], !P0 ;  /* 0x2410000010fc7fae */ /* 0x0003e8000c121844 */
[----:B------:R2:W-:Y:S04]  /*23e00*/  STL.64 [R1+0x11f0], R4 ;  /* 0x0011f00401007387 */ /* 0x0005e80000100a00 */
[----:B------:R4:W-:Y:S04]  /*23e10*/  LDGSTS.E [R252+0x24200], [R12.64], !P0 ;  /* 0x242000000cfc7fae */ /* 0x0009e8000c121844 */
[----:B-1----:R-:W3:Y:S04]  /*23e20*/  LDL.LU.64 R16, [R1+0x640] ;  /* 0x0006400001107983 */ /* 0x002ee80000300a00 */
[----:B----4-:R-:W4:Y:S04]  /*23e30*/  LDL.LU.64 R20, [R1+0x638] ;  /* 0x0006380001147983 */ /* 0x010f280000300a00 */
[----:B------:R-:W4:Y:S04]  /*23e40*/  LDL.LU.64 R12, [R1+0x630] ;  /* 0x00063000010c7983 */ /* 0x000f280000300a00 */
[----:B------:R1:W-:Y:S01]  /*23e50*/  LDGSTS.E [R252+0x24300], [R4.64], !P0 ;  /* 0x2430000004fc7fae */ /* 0x0003e2000c121844 */
[----:B--2---:R-:W-:-:S04]  /*23e60*/  IMAD.WIDE R22, R2, 0x4, R22 ;  /* 0x0000000402167825 */ /* 0x004fc800078e0216 */
[C---:B------:R-:W-:Y:S01]  /*23e70*/  IMAD.WIDE R18, R2.reuse, 0x4, R18 ;  /* 0x0000000402127825 */ /* 0x040fe200078e0212 */
[----:B------:R-:W-:Y:S03]  /*23e80*/  STL.64 [R1+0x11e8], R22 ;  /* 0x0011e81601007387 */ /* 0x000fe60000100a00 */
[C---:B------:R-:W-:Y:S01]  /*23e90*/  IMAD.WIDE R10, R2.reuse, 0x4, R10 ;  /* 0x00000004020a7825 */ /* 0x040fe200078e020a */
[----:B-1----:R-:W2:Y:S04]  /*23ea0*/  LDL.LU.64 R4, [R1+0x628] ;  /* 0x0006280001047983 */ /* 0x002ea80000300a00 */
[----:B------:R1:W-:Y:S04]  /*23eb0*/  LDGSTS.E [R252+0x25000], [R22.64], !P6 ;  /* 0x2500000016fc7fae */ /* 0x0003e8000f121844 */
[----:B------:R-:W-:Y:S04]  /*23ec0*/  STL.64 [R1+0x11e0], R18 ;  /* 0x0011e01201007387 */ /* 0x000fe80000100a00 */
[----:B------:R1:W-:Y:S04]  /*23ed0*/  LDGSTS.E [R252+0x25100], [R18.64], !P6 ;  /* 0x2510000012fc7fae */ /* 0x0003e8000f121844 */
[----:B------:R-:W-:Y:S04]  /*23ee0*/  STL.64 [R1+0x11d8], R10 ;  /* 0x0011d80a01007387 */ /* 0x000fe80000100a00 */
[----:B------:R1:W-:Y:S01]  /*23ef0*/  LDGSTS.E [R252+0x25200], [R10.64], !P6 ;  /* 0x252000000afc7fae */ /* 0x0003e2000f121844 */
[----:B------:R-:W-:-:S05]  /*23f00*/  IMAD.WIDE R8, R2, 0x4, R8 ;  /* 0x0000000402087825 */ /* 0x000fca00078e0208 */
[----:B------:R1:W-:Y:S04]  /*23f10*/  STL.64 [R1+0x11d0], R8 ;  /* 0x0011d00801007387 */ /* 0x0003e80000100a00 */
[----:B------:R1:W-:Y:S04]  /*23f20*/  LDGSTS.E [R252+0x25300], [R8.64], !P6 ;  /* 0x2530000008fc7fae */ /* 0x0003e8000f121844 */
[----:B-1----:R-:W2:Y:S04]  /*23f30*/  LDL.LU.64 R8, [R1+0x5c0] ;  /* 0x0005c00001087983 */ /* 0x002ea80000300a00 */
[----:B------:R-:W2:Y:S04]  /*23f40*/  LDL.LU.64 R18, [R1+0x5b8] ;  /* 0x0005b80001127983 */ /* 0x000ea80000300a00 */
[----:B------:R-:W2:Y:S01]  /*23f50*/  LDL.LU.64 R10, [R1+0x5b0] ;  /* 0x0005b000010a7983 */ /* 0x000ea20000300a00 */
[----:B------:R-:W-:-:S03]  /*23f60*/  IMAD.WIDE R22, R2, 0x4, R250 ;  /* 0x0000000402167825 */ /* 0x000fc600078e02fa */
[----:B------:R-:W2:Y:S01]  /*23f70*/  LDL.LU.64 R250, [R1+0x5a8] ;  /* 0x0005a80001fa7983 */ /* 0x000ea20000300a00 */
[----:B------:R-:W-:Y:S01]  /*23f80*/  ISETP.GE.U32.AND P1, PT, R0, 0x7ffffee8, PT ;  /* 0x7ffffee80000780c */ /* 0x000fe20003f26070 */
[----:B------:R-:W-:Y:S01]  /*23f90*/  IMAD.WIDE R24, R2, 0x4, R24 ;  /* 0x0000000402187825 */ /* 0x000fe200078e0218 */
[----:B------:R-:W-:-:S03]  /*23fa0*/  MOV R3, c[0x0][0x180] ;  /* 0x0000600000037a02 */ /* 0x000fc60000000f00 */
[C---:B------:R-:W-:Y:S01]  /*23fb0*/  IMAD.WIDE R14, R2.reuse, 0x4, R14 ;  /* 0x00000004020e7825 */ /* 0x040fe200078e020e */
[----:B------:R-:W-:Y:S01]  /*23fc0*/  IADD3 R0, R3, -0x9d, RZ ;  /* 0xffffff6303007810 */ /* 0x000fe20007ffe0ff */
[----:B------:R1:W-:Y:S02]  /*23fd0*/  STL.64 [R1+0x11c8], R24 ;  /* 0x0011c81801007387 */ /* 0x0003e40000100a00 */
[----:B---3--:R-:W-:Y:S02]  /*23fe0*/  IMAD.WIDE R6, R2, 0x4, R6 ;  /* 0x0000000402067825 */ /* 0x008fe400078e0206 */
[----:B------:R3:W-:Y:S01]  /*23ff0*/  STL.64 [R1+0x11c0], R22 ;  /* 0x0011c01601007387 */ /* 0x0007e20000100a00 */
[----:B------:R-:W-:-:S03]  /*24000*/  ISETP.GE.U32.AND P2, PT, R0, 0x7ffffee4, PT ;  /* 0x7ffffee40000780c */ /* 0x000fc60003f46070 */
[----:B------:R1:W-:Y:S04]  /*24010*/  LDGSTS.E [R252+0x26000], [R24.64], !P1 ;  /* 0x2600000018fc7fae */ /* 0x0003e8000c921844 */
[----:B------:R4:W-:Y:S04]  /*24020*/  STL.64 [R1+0x11b8], R14 ;  /* 0x0011b80e01007387 */ /* 0x0009e80000100a00 */
[----:B------:R3:W-:Y:S04]  /*24030*/  LDGSTS.E [R252+0x26100], [R22.64], !P1 ;  /* 0x2610000016fc7fae */ /* 0x0007e8000c921844 */
[----:B------:R3:W-:Y:S04]  /*24040*/  STL.64 [R1+0x11b0], R6 ;  /* 0x0011b00601007387 */ /* 0x0007e80000100a00 */
[----:B------:R4:W-:Y:S04]  /*24050*/  LDGSTS.E [R252+0x26200], [R14.64], !P1 ;  /* 0x262000000efc7fae */ /* 0x0009e8000c921844 */
[----:B-1----:R-:W2:Y:S01]  /*24060*/  LDL.LU.64 R24, [R1+0x540] ;  /* 0x0005400001187983 */ /* 0x002ea20000300a00 */
[----:B------:R-:W-:-:S03]  /*24070*/  IADD3 R0, R3, -0xa1, RZ ;  /* 0xffffff5f03007810 */ /* 0x000fc60007ffe0ff */
[----:B---3--:R-:W3:Y:S04]  /*24080*/  LDL.LU.64 R22, [R1+0x538] ;  /* 0x0005380001167983 */ /* 0x008ee80000300a00 */
[----:B------:R1:W-:Y:S01]  /*24090*/  LDGSTS.E [R252+0x26300], [R6.64], !P1 ;  /* 0x2630000006fc7fae */ /* 0x0003e2000c921844 */
[----:B------:R-:W-:Y:S01]  /*240a0*/  ISETP.GE.U32.AND P5, PT, R0, 0x7ffffee0, PT ;  /* 0x7ffffee00000780c */ /* 0x000fe20003fa6070 */
[----:B------:R-:W-:-:S04]  /*240b0*/  IMAD.WIDE R16, R2, 0x4, R16 ;  /* 0x0000000402107825 */ /* 0x000fc800078e0210 */
[C---:B----4-:R-:W-:Y:S01]  /*240c0*/  IMAD.WIDE R14, R2.reuse, 0x4, R20 ;  /* 0x00000004020e7825 */ /* 0x050fe200078e0214 */
[----:B------:R4:W-:Y:S04]  /*240d0*/  LDGSTS.E [R252+0x27000], [R16.64], !P2 ;  /* 0x2700000010fc7fae */ /* 0x0009e8000d121844 */
[----:B------:R-:W3:Y:S01]  /*240e0*/  LDL.LU.64 R20, [R1+0x530] ;  /* 0x0005300001147983 */ /* 0x000ee20000300a00 */
[----:B------:R-:W-:-:S03]  /*240f0*/  IMAD.WIDE R12, R2, 0x4, R12 ;  /* 0x00000004020c7825 */ /* 0x000fc600078e020c */
[----:B-1----:R-:W3:Y:S04]  /*24100*/  LDL.LU.64 R6, [R1+0x528] ;  /* 0x0005280001067983 */ /* 0x002ee80000300a00 */
[----:B------:R4:W-:Y:S04]  /*24110*/  STL.64 [R1+0x11a8], R16 ;  /* 0x0011a81001007387 */ /* 0x0009e80000100a00 */
[----:B------:R1:W-:Y:S04]  /*24120*/  STL.64 [R1+0x11a0], R14 ;  /* 0x0011a00e01007387 */ /* 0x0003e80000100a00 */
[----:B------:R1:W-:Y:S04]  /*24130*/  STL.64 [R1+0x1198], R12 ;  /* 0x0011980c01007387 */ /* 0x0003e80000100a00 */
[----:B------:R1:W-:Y:S04]  /*24140*/  LDGSTS.E [R252+0x27100], [R14.64], !P2 ;  /* 0x271000000efc7fae */ /* 0x0003e8000d121844 */
[----:B------:R1:W-:Y:S01]  /*24150*/  LDGSTS.E [R252+0x27200], [R12.64], !P2 ;  /* 0x272000000cfc7fae */ /* 0x0003e2000d121844 */
[----:B--2---:R-:W-:-:S05]  /*24160*/  IMAD.WIDE R4, R2, 0x4, R4 ;  /* 0x0000000402047825 */ /* 0x004fca00078e0204 */
[----:B------:R2:W-:Y:S04]  /*24170*/  STL.64 [R1+0x1190], R4 ;  /* 0x0011900401007387 */ /* 0x0005e80000100a00 */
[----:B----4-:R-:W4:Y:S04]  /*24180*/  LDL.LU.64 R16, [R1+0x4c0] ;  /* 0x0004c00001107983 */ /* 0x010f280000300a00 */
[----:B-1----:R-:W4:Y:S04]  /*24190*/  LDL.LU.64 R14, [R1+0x4b8] ;  /* 0x0004b800010e7983 */ /* 0x002f280000300a00 */
[----:B------:R-:W4:Y:S04]  /*241a0*/  LDL.LU.64 R12, [R1+0x4b0] ;  /* 0x0004b000010c7983 */ /* 0x000f280000300a00 */
[----:B------:R2:W-:Y:S01]  /*241b0*/  LDGSTS.E [R252+0x27300], [R4.64], !P2 ;  /* 0x2730000004fc7fae */ /* 0x0005e2000d121844 */
[----:B------:R-:W-:-:S03]  /*241c0*/  IMAD.WIDE R84, R2, 0x4, R8 ;  /* 0x0000000402547825 */ /* 0x000fc600078e0208 */
[----:B------:R-:W4:Y:S01]  /*241d0*/  LDL.LU.64 R8, [R1+0x4a8] ;  /* 0x0004a80001087983 */ /* 0x000f220000300a00 */
[----:B------:R-:W-:-:S04]  /*241e0*/  IMAD.WIDE R18, R2, 0x4, R18 ;  /* 0x0000000402127825 */ /* 0x000fc800078e0212 */
[----:B------:R-:W-:Y:S01]  /*241f0*/  IMAD.WIDE R10, R2, 0x4, R10 ;  /* 0x00000004020a7825 */ /* 0x000fe200078e020a */
[----:B------:R-:W-:Y:S04]  /*24200*/  STL.64 [R1+0x1188], R84 ;  /* 0x0011885401007387 */ /* 0x000fe80000100a00 */
[----:B------:R1:W-:Y:S04]  /*24210*/  STL.64 [R1+0x1180], R18 ;  /* 0x0011801201007387 */ /* 0x0003e80000100a00 */
[----:B------:R1:W-:Y:S04]  /*24220*/  LDGSTS.E [R252+0x28000], [R84.64], !P5 ;  /* 0x2800000054fc7fae */ /* 0x0003e8000e921844 */
[----:B------:R1:W-:Y:S04]  /*24230*/  STL.64 [R1+0x1178], R10 ;  /* 0x0011780a01007387 */ /* 0x0003e80000100a00 */
[----:B------:R1:W-:Y:S01]  /*24240*/  LDGSTS.E [R252+0x28100], [R18.64], !P5 ;  /* 0x2810000012fc7fae */ /* 0x0003e2000e921844 */
[----:B------:R-:W-:-:S03]  /*24250*/  IADD3 R0, R3, -0xa5, RZ ;  /* 0xffffff5b03007810 */ /* 0x000fc60007ffe0ff */
[----:B------:R1:W-:Y:S01]  /*24260*/  LDGSTS.E [R252+0x28200], [R10.64], !P5 ;  /* 0x282000000afc7fae */ /* 0x0003e2000e921844 */
[----:B--2---:R-:W-:-:S05]  /*24270*/  IMAD.WIDE R4, R2, 0x4, R250 ;  /* 0x0000000402047825 */ /* 0x004fca00078e02fa */
[----:B------:R2:W-:Y:S04]  /*24280*/  STL.64 [R1+0x1170], R4 ;  /* 0x0011700401007387 */ /* 0x0005e80000100a00 */
[----:B-1----:R-:W4:Y:S04]  /*24290*/  LDL.LU.64 R18, [R1+0x440] ;  /* 0x0004400001127983 */ /* 0x002f280000300a00 */
[----:B------:R-:W4:Y:S01]  /*242a0*/  LDL.LU.64 R250, [R1+0x438] ;  /* 0x0004380001fa7983 */ /* 0x000f220000300a00 */
[----:B------:R-:W-:Y:S02]  /*242b0*/  ISETP.GE.U32.AND P3, PT, R0, 0x7ffffedc, PT ;  /* 0x7ffffedc0000780c */ /* 0x000fe40003f66070 */
[----:B------:R-:W-:Y:S01]  /*242c0*/  IADD3 R0, R3, -0xa9, RZ ;  /* 0xffffff5703007810 */ /* 0x000fe20007ffe0ff */
[----:B------:R2:W-:Y:S04]  /*242d0*/  LDGSTS.E [R252+0x28300], [R4.64], !P5 ;  /* 0x2830000004fc7fae */ /* 0x0005e8000e921844 */
[----:B------:R-:W4:Y:S01]  /*242e0*/  LDL.LU.64 R10, [R1+0x430] ;  /* 0x00043000010a7983 */ /* 0x000f220000300a00 */
[----:B------:R-:W-:-:S03]  /*242f0*/  ISETP.GE.U32.AND P4, PT, R0, 0x7ffffed8, PT ;  /* 0x7ffffed80000780c */ /* 0x000fc60003f86070 */
[----:B--2---:R-:W2:Y:S01]  /*24300*/  LDL.LU.64 R4, [R1+0x428] ;  /* 0x0004280001047983 */ /* 0x004ea20000300a00 */
[----:B------:R-:W-:-:S04]  /*24310*/  IMAD.WIDE R24, R2, 0x4, R24 ;  /* 0x0000000402187825 */ /* 0x000fc800078e0218 */
[C---:B---3--:R-:W-:Y:S01]  /*24320*/  IMAD.WIDE R22, R2.reuse, 0x4, R22 ;  /* 0x0000000402167825 */ /* 0x048fe200078e0216 */
[----:B------:R1:W-:Y:S04]  /*24330*/  STL.64 [R1+0x1168], R24 ;  /* 0x0011681801007387 */ /* 0x0003e80000100a00 */
[----:B------:R3:W-:Y:S04]  /*24340*/  STL.64 [R1+0x1160], R22 ;  /* 0x0011601601007387 */ /* 0x0007e80000100a00 */
[----:B------:R1:W-:Y:S04]  /*24350*/  LDGSTS.E [R252+0x29000], [R24.64], !P3 ;  /* 0x2900000018fc7fae */ /* 0x0003e8000d921844 */
[----:B------:R3:W-:Y:S01]  /*24360*/  LDGSTS.E [R252+0x29100], [R22.64], !P3 ;  /* 0x2910000016fc7fae */ /* 0x0007e2000d921844 */
[----:B------:R-:W-:-:S04]  /*24370*/  IMAD.WIDE R20, R2, 0x4, R20 ;  /* 0x0000000402147825 */ /* 0x000fc800078e0214 */
[C---:B------:R-:W-:Y:S01]  /*24380*/  IMAD.WIDE R6, R2.reuse, 0x4, R6 ;  /* 0x0000000402067825 */ /* 0x040fe200078e0206 */
[----:B------:R3:W-:Y:S04]  /*24390*/  STL.64 [R1+0x1158], R20 ;  /* 0x0011581401007387 */ /* 0x0007e80000100a00 */
[----:B------:R3:W-:Y:S04]  /*243a0*/  STL.64 [R1+0x1150], R6 ;  /* 0x0011500601007387 */ /* 0x0007e80000100a00 */
[----:B-1----:R-:W2:Y:S04]  /*243b0*/  LDL.LU.64 R24, [R1+0x3c0] ;  /* 0x0003c00001187983 */ /* 0x002ea80000300a00 */
[----:B------:R1:W-:Y:S04]  /*243c0*/  LDGSTS.E [R252+0x29200], [R20.64], !P3 ;  /* 0x2920000014fc7fae */ /* 0x0003e8000d921844 */
[----:B---3--:R-:W2:Y:S04]  /*243d0*/  LDL.LU.64 R22, [R1+0x3b8] ;  /* 0x0003b80001167983 */ /* 0x008ea80000300a00 */
[----:B------:R1:W-:Y:S04]  /*243e0*/  LDGSTS.E [R252+0x29300], [R6.64], !P3 ;  /* 0x2930000006fc7fae */ /* 0x0003e8000d921844 */
[----:B-1----:R-:W2:Y:S04]  /*243f0*/  LDL.LU.64 R20, [R1+0x3b0] ;  /* 0x0003b00001147983 */ /* 0x002ea80000300a00 */
[----:B------:R-:W2:Y:S01]  /*24400*/  LDL.LU.64 R6, [R1+0x3a8] ;  /* 0x0003a80001067983 */ /* 0x000ea20000300a00 */
[----:B----4-:R-:W-:-:S04]  /*24410*/  IMAD.WIDE R16, R2, 0x4, R16 ;  /* 0x0000000402107825 */ /* 0x010fc800078e0210 */
[C---:B------:R-:W-:Y:S01]  /*24420*/  IMAD.WIDE R14, R2.reuse, 0x4, R14 ;  /* 0x00000004020e7825 */ /* 0x040fe200078e020e */
[----:B------:R-:W-:Y:S03]  /*24430*/  STL.64 [R1+0x1148], R16 ;  /* 0x0011481001007387 */ /* 0x000fe60000100a00 */
[C---:B------:R-:W-:Y:S01]  /*24440*/  IMAD.WIDE R12, R2.reuse, 0x4, R12 ;  /* 0x00000004020c7825 */ /* 0x040fe200078e020c */
        /* <DEDUP_REMOVED lines=8> */
[----:B-1----:R-:W3:Y:S04]  /*244d0*/  LDL.LU.64 R8, [R1+0x360] ;  /* 0x0003600001087983 */ /* 0x002ee80000300a00 */
[----:B------:R-:W3:Y:S04]  /*244e0*/  LDL.LU.64 R12, [R1+0x358] ;  /* 0x00035800010c7983 */ /* 0x000ee80000300a00 */
[----:B----4-:R-:W4:Y:S01]  /*244f0*/  LDL.LU.64 R14, [R1+0x350] ;  /* 0x00035000010e7983 */ /* 0x010f220000300a00 */
[----:B------:R-:W-:-:S03]  /*24500*/  IMAD.WIDE R16, R2, 0x4, R250 ;  /* 0x0000000402107825 */ /* 0x000fc600078e02fa */
[----:B------:R-:W4:Y:S01]  /*24510*/  LDL.LU.64 R250, [R1+0x348] ;  /* 0x0003480001fa7983 */ /* 0x000f220000300a00 */
[----:B------:R-:W-:-:S04]  /*24520*/  IADD3 R0, R3, -0xad, RZ ;  /* 0xffffff5303007810 */ /* 0x000fc80007ffe0ff */
[----:B------:R-:W-:Y:S01]  /*24530*/  ISETP.GE.U32.AND P0, PT, R0, 0x7ffffed4, PT ;  /* 0x7ffffed40000780c */ /* 0x000fe20003f06070 */
[----:B------:R-:W-:Y:S01]  /*24540*/  IMAD.WIDE R18, R2, 0x4, R18 ;  /* 0x0000000402127825 */ /* 0x000fe200078e0212 */
[----:B------:R-:W-:-:S03]  /*24550*/  IADD3 R0, R3, -0xb1, RZ ;  /* 0xffffff4f03007810 */ /* 0x000fc60007ffe0ff */
[----:B------:R-:W-:Y:S01]  /*24560*/  IMAD.WIDE R10, R2, 0x4, R10 ;  /* 0x00000004020a7825 */ /* 0x000fe200078e020a */
[----:B------:R-:W-:Y:S01]  /*24570*/  ISETP.GE.U32.AND P6, PT, R0, 0x7ffffed0, PT ;  /* 0x7ffffed00000780c */ /* 0x000fe20003fc6070 */
[----:B------:R1:W-:Y:S02]  /*24580*/  STL.64 [R1+0x1128], R18 ;  /* 0x0011281201007387 */ /* 0x0003e40000100a00 */
[C---:B--2---:R-:W-:Y:S02]  /*24590*/  IMAD.WIDE R4, R2.reuse, 0x4, R4 ;  /* 0x0000000402047825 */ /* 0x044fe400078e0204 */
[----:B------:R2:W-:Y:S04]  /*245a0*/  STL.64 [R1+0x1120], R16 ;  /* 0x0011201001007387 */ /* 0x0005e80000100a00 */
[----:B------:R1:W-:Y:S04]  /*245b0*/  STL.64 [R1+0x1118], R10 ;  /* 0x0011180a01007387 */ /* 0x0003e80000100a00 */
[----:B------:R1:W-:Y:S04]  /*245c0*/  LDGSTS.E [R252+0x2b000], [R18.64], !P0 ;  /* 0x2b00000012fc7fae */ /* 0x0003e8000c121844 */
[----:B------:R2:W-:Y:S04]  /*245d0*/  STL.64 [R1+0x1110], R4 ;  /* 0x0011100401007387 */ /* 0x0005e80000100a00 */
[----:B------:R2:W-:Y:S04]  /*245e0*/  LDGSTS.E [R252+0x2b100], [R16.64], !P0 ;  /* 0x2b10000010fc7fae */ /* 0x0005e8000c121844 */
[----:B-1----:R-:W4:Y:S04]  /*245f0*/  LDL.LU.64 R18, [R1+0x300] ;  /* 0x0003000001127983 */ /* 0x002f280000300a00 */
[----:B------:R1:W-:Y:S04]  /*24600*/  LDGSTS.E [R252+0x2b200], [R10.64], !P0 ;  /* 0x2b2000000afc7fae */ /* 0x0003e8000c121844 */
[----:B--2---:R-:W2:Y:S04]  /*24610*/  LDL.LU.64 R16, [R1+0x2f8] ;  /* 0x0002f80001107983 */ /* 0x004ea80000300a00 */
[----:B------:R1:W-:Y:S04]  /*24620*/  LDGSTS.E [R252+0x2b300], [R4.64], !P0 ;  /* 0x2b30000004fc7fae */ /* 0x0003e8000c121844 */
[----:B-1----:R-:W2:Y:S01]  /*24630*/  LDL.LU.64 R10, [R1+0x2f0] ;  /* 0x0002f000010a7983 */ /* 0x002ea20000300a00 */
[----:B------:R-:W-:-:S05]  /*24640*/  IMAD.WIDE R24, R2, 0x4, R24 ;  /* 0x0000000402187825 */ /* 0x000fca00078e0218 */
[----:B------:R1:W-:Y:S01]  /*24650*/  STL.64 [R1+0x1108], R24 ;  /* 0x0011081801007387 */ /* 0x0003e20000100a00 */
[----:B------:R-:W-:-:S03]  /*24660*/  IMAD.WIDE R22, R2, 0x4, R22 ;  /* 0x0000000402167825 */ /* 0x000fc600078e0216 */
[----:B------:R-:W2:Y:S01]  /*24670*/  LDL.LU.64 R4, [R1+0x2e8] ;  /* 0x0002e80001047983 */ /* 0x000ea20000300a00 */
[----:B------:R-:W-:-:S03]  /*24680*/  IMAD.WIDE R20, R2, 0x4, R20 ;  /* 0x0000000402147825 */ /* 0x000fc600078e0214 */
[----:B------:R1:W-:Y:S01]  /*24690*/  STL.64 [R1+0x1100], R22 ;  /* 0x0011001601007387 */ /* 0x0003e20000100a00 */
[----:B------:R-:W-:-:S03]  /*246a0*/  IMAD.WIDE R6, R2, 0x4, R6 ;  /* 0x0000000402067825 */ /* 0x000fc600078e0206 */
[----:B------:R1:W-:Y:S04]  /*246b0*/  STL.64 [R1+0x10f8], R20 ;  /* 0x0010f81401007387 */ /* 0x0003e80000100a00 */
[----:B------:R1:W-:Y:S04]  /*246c0*/  LDGSTS.E [R252+0x2c000], [R24.64], !P6 ;  /* 0x2c00000018fc7fae */ /* 0x0003e8000f121844 */
[----:B------:R3:W-:Y:S04]  /*246d0*/  STL.64 [R1+0x10f0], R6 ;  /* 0x0010f00601007387 */ /* 0x0007e80000100a00 */
[----:B------:R1:W-:Y:S04]  /*246e0*/  LDGSTS.E [R252+0x2c100], [R22.64], !P6 ;  /* 0x2c10000016fc7fae */ /* 0x0003e8000f121844 */
[----:B-1----:R-:W2:Y:S04]  /*246f0*/  LDL.LU.64 R24, [R1+0x2a0] ;  /* 0x0002a00001187983 */ /* 0x002ea80000300a00 */
[----:B------:R1:W-:Y:S04]  /*24700*/  LDGSTS.E [R252+0x2c200], [R20.64], !P6 ;  /* 0x2c20000014fc7fae */ /* 0x0003e8000f121844 */
[----:B------:R-:W2:Y:S04]  /*24710*/  LDL.LU.64 R22, [R1+0x298] ;  /* 0x0002980001167983 */ /* 0x000ea80000300a00 */
[----:B------:R3:W-:Y:S04]  /*24720*/  LDGSTS.E [R252+0x2c300], [R6.64], !P6 ;  /* 0x2c30000006fc7fae */ /* 0x0007e8000f121844 */
[----:B-1----:R-:W2:Y:S01]  /*24730*/  LDL.LU.64 R20, [R1+0x290] ;  /* 0x0002900001147983 */ /* 0x002ea20000300a00 */
[----:B---3--:R-:W-:-:S04]  /*24740*/  IMAD.WIDE R84, R2, 0x4, R8 ;  /* 0x0000000402547825 */ /* 0x008fc800078e0208 */
[----:B------:R-:W-:-:S04]  /*24750*/  IMAD.WIDE R12, R2, 0x4, R12 ;  /* 0x00000004020c7825 */ /* 0x000fc800078e020c */
[C---:B----4-:R-:W-:Y:S02]  /*24760*/  IMAD.WIDE R8, R2.reuse, 0x4, R14 ;  /* 0x0000000402087825 */ /* 0x050fe400078e020e */
[----:B------:R-:W3:Y:S04]  /*24770*/  LDL.LU.64 R14, [R1+0x288] ;  /* 0x00028800010e7983 */ /* 0x000ee80000300a00 */
[----:B------:R-:W-:Y:S04]  /*24780*/  STL.64 [R1+0x10e8], R84 ;  /* 0x0010e85401007387 */ /* 0x000fe80000100a00 */
[----:B------:R1:W-:Y:S04]  /*24790*/  STL.64 [R1+0x10e0], R12 ;  /* 0x0010e00c01007387 */ /* 0x0003e80000100a00 */
[----:B------:R4:W-:Y:S01]  /*247a0*/  STL.64 [R1+0x10d8], R8 ;  /* 0x0010d80801007387 */ /* 0x0009e20000100a00 */
[----:B------:R-:W-:-:S05]  /*247b0*/  IMAD.WIDE R6, R2, 0x4, R250 ;  /* 0x0000000402067825 */ /* 0x000fca00078e02fa */
[----:B------:R1:W-:Y:S04]  /*247c0*/  STL.64 [R1+0x10d0], R6 ;  /* 0x0010d00601007387 */ /* 0x0003e80000100a00 */
[----:B------:R-:W3:Y:S01]  /*247d0*/  LDL.LU.64 R250, [R1+0x240] ;  /* 0x0002400001fa7983 */ /* 0x000ee20000300a00 */
[----:B------:R-:W-:-:S04]  /*247e0*/  IADD3 R0, R3, -0xb5, RZ ;  /* 0xffffff4b03007810 */ /* 0x000fc80007ffe0ff */
[----:B------:R-:W-:Y:S02]  /*247f0*/  ISETP.GE.U32.AND P1, PT, R0, 0x7ffffecc, PT ;  /* 0x7ffffecc0000780c */ /* 0x000fe40003f26070 */
[----:B------:R-:W-:-:S04]  /*24800*/  IADD3 R0, R3, -0xb9, RZ ;  /* 0xffffff4703007810 */ /* 0x000fc80007ffe0ff */
[----:B------:R-:W-:Y:S02]  /*24810*/  ISETP.GE.U32.AND P2, PT, R0, 0x7ffffec8, PT ;  /* 0x7ffffec80000780c */ /* 0x000fe40003f46070 */
[----:B------:R-:W-:-:S05]  /*24820*/  IADD3 R0, R3, -0xbd, RZ ;  /* 0xffffff4303007810 */ /* 0x000fca0007ffe0ff */
[----:B------:R1:W-:Y:S01]  /*24830*/  LDGSTS.E [R252+0x2d000], [R84.64], !P1 ;  /* 0x2d00000054fc7fae */ /* 0x0003e2000c921844 */
[----:B------:R-:W-:-:S03]  /*24840*/  ISETP.GE.U32.AND P5, PT, R0, 0x7ffffec4, PT ;  /* 0x7ffffec40000780c */ /* 0x000fc60003fa6070 */
[----:B------:R1:W-:Y:S04]  /*24850*/  LDGSTS.E [R252+0x2d100], [R12.64], !P1 ;  /* 0x2d1000000cfc7fae */ /* 0x0003e8000c921844 */
[----:B------:R4:W-:Y:S01]  /*24860*/  LDGSTS.E [R252+0x2d200], [R8.64], !P1 ;  /* 0x2d20000008fc7fae */ /* 0x0009e2000c921844 */
[----:B------:R-:W-:-:S03]  /*24870*/  IMAD.WIDE R18, R2, 0x4, R18 ;  /* 0x0000000402127825 */ /* 0x000fc600078e0212 */
[----:B------:R2:W-:Y:S04]  /*24880*/  LDGSTS.E [R252+0x2d300], [R6.64], !P1 ;  /* 0x2d30000006fc7fae */ /* 0x0005e8000c921844 */
[----:B-1----:R-:W3:Y:S01]  /*24890*/  LDL.LU.64 R12, [R1+0x238] ;  /* 0x00023800010c7983 */ /* 0x002ee20000300a00 */
[----:B--2---:R-:W-:-:S03]  /*248a0*/  IMAD.WIDE R16, R2, 0x4, R16 ;  /* 0x0000000402107825 */ /* 0x004fc600078e0210 */
[----:B----4-:R-:W2:Y:S01]  /*248b0*/  LDL.LU.64 R8, [R1+0x230] ;  /* 0x0002300001087983 */ /* 0x010ea20000300a00 */
[----:B------:R-:W-:-:S03]  /*248c0*/  IMAD.WIDE R10, R2, 0x4, R10 ;  /* 0x00000004020a7825 */ /* 0x000fc600078e020a */
[----:B------:R-:W-:Y:S04]  /*248d0*/  STL.64 [R1+0x10c8], R18 ;  /* 0x0010c81201007387 */ /* 0x000fe80000100a00 */
[----:B------:R-:W2:Y:S04]  /*248e0*/  LDL.LU.64 R6, [R1+0x228] ;  /* 0x0002280001067983 */ /* 0x000ea80000300a00 */
[----:B------:R1:W-:Y:S04]  /*248f0*/  STL.64 [R1+0x10c0], R16 ;  /* 0x0010c01001007387 */ /* 0x0003e80000100a00 */
[----:B------:R1:W-:Y:S04]  /*24900*/  LDGSTS.E [R252+0x2e000], [R18.64], !P2 ;  /* 0x2e00000012fc7fae */ /* 0x0003e8000d121844 */
[----:B------:R-:W-:Y:S04]  /*24910*/  STL.64 [R1+0x10b8], R10 ;  /* 0x0010b80a01007387 */ /* 0x000fe80000100a00 */
[----:B------:R1:W-:Y:S01]  /*24920*/  LDGSTS.E [R252+0x2e100], [R16.64], !P2 ;  /* 0x2e10000010fc7fae */ /* 0x0003e2000d121844 */
[----:B------:R-:W-:-:S03]  /*24930*/  IMAD.WIDE R4, R2, 0x4, R4 ;  /* 0x0000000402047825 */ /* 0x000fc600078e0204 */
[----:B------:R1:W-:Y:S04]  /*24940*/  LDGSTS.E [R252+0x2e200], [R10.64], !P2 ;  /* 0x2e2000000afc7fae */ /* 0x0003e8000d121844 */
[----:B------:R1:W-:Y:S04]  /*24950*/  STL.64 [R1+0x10b0], R4 ;  /* 0x0010b00401007387 */ /* 0x0003e80000100a00 */
[----:B-1----:R-:W2:Y:S04]  /*24960*/  LDL.LU.64 R16, [R1+0x1e0] ;  /* 0x0001e00001107983 */ /* 0x002ea80000300a00 */
[----:B------:R-:W2:Y:S04]  /*24970*/  LDL.LU.64 R18, [R1+0x1d8] ;  /* 0x0001d80001127983 */ /* 0x000ea80000300a00 */
[----:B------:R1:W-:Y:S04]  /*24980*/  LDGSTS.E [R252+0x2e300], [R4.64], !P2 ;  /* 0x2e30000004fc7fae */ /* 0x0003e8000d121844 */
[----:B-1----:R-:W2:Y:S01]  /*24990*/  LDL.LU.64 R4, [R1+0x1d0] ;  /* 0x0001d00001047983 */ /* 0x002ea20000300a00 */
[----:B------:R-:W-:-:S05]  /*249a0*/  IMAD.WIDE R24, R2, 0x4, R24 ;  /* 0x0000000402187825 */ /* 0x000fca00078e0218 */
[----:B------:R1:W-:Y:S01]  /*249b0*/  STL.64 [R1+0x10a8], R24 ;  /* 0x0010a81801007387 */ /* 0x0003e20000100a00 */
[----:B------:R-:W-:-:S03]  /*249c0*/  IMAD.WIDE R22, R2, 0x4, R22 ;  /* 0x0000000402167825 */ /* 0x000fc600078e0216 */
[----:B------:R-:W2:Y:S04]  /*249d0*/  LDL.LU.64 R10, [R1+0x1c8] ;  /* 0x0001c800010a7983 */ /* 0x000ea80000300a00 */
[----:B------:R1:W-:Y:S01]  /*249e0*/  LDGSTS.E [R252+0x2f000], [R24.64], !P5 ;  /* 0x2f00000018fc7fae */ /* 0x0003e2000e921844 */
[----:B------:R-:W-:-:S03]  /*249f0*/  IMAD.WIDE R20, R2, 0x4, R20 ;  /* 0x0000000402147825 */ /* 0x000fc600078e0214 */
[----:B------:R1:W-:Y:S04]  /*24a00*/  STL.64 [R1+0x10a0], R22 ;  /* 0x0010a01601007387 */ /* 0x0003e80000100a00 */
[----:B------:R1:W-:Y:S04]  /*24a10*/  LDGSTS.E [R252+0x2f100], [R22.64], !P5 ;  /* 0x2f10000016fc7fae */ /* 0x0003e8000e921844 */
[----:B------:R1:W-:Y:S04]  /*24a20*/  STL.64 [R1+0x1098], R20 ;  /* 0x0010981401007387 */ /* 0x0003e80000100a00 */
[----:B------:R1:W-:Y:S01]  /*24a30*/  LDGSTS.E [R252+0x2f200], [R20.64], !P5 ;  /* 0x2f20000014fc7fae */ /* 0x0003e2000e921844 */
[----:B---3--:R-:W-:-:S05]  /*24a40*/  IMAD.WIDE R14, R2, 0x4, R14 ;  /* 0x00000004020e7825 */ /* 0x008fca00078e020e */
[----:B------:R3:W-:Y:S04]  /*24a50*/  STL.64 [R1+0x1090], R14 ;  /* 0x0010900e01007387 */ /* 0x0007e80000100a00 */
[----:B------:R3:W-:Y:S04]  /*24a60*/  LDGSTS.E [R252+0x2f300], [R14.64], !P5 ;  /* 0x2f3000000efc7fae */ /* 0x0007e8000e921844 */
[----:B-1----:R-:W4:Y:S04]  /*24a70*/  LDL.LU.64 R24, [R1+0x180] ;  /* 0x0001800001187983 */ /* 0x002f280000300a00 */
[----:B------:R-:W4:Y:S04]  /*24a80*/  LDL.LU.64 R22, [R1+0x178] ;  /* 0x0001780001167983 */ /* 0x000f280000300a00 */
[----:B------:R-:W4:Y:S01]  /*24a90*/  LDL.LU.64 R20, [R1+0x170] ;  /* 0x0001700001147983 */ /* 0x000f220000300a00 */
[----:B---3--:R-:W-:-:S05]  /*24aa0*/  IMAD.WIDE R14, R2, 0x4, R250 ;  /* 0x00000004020e7825 */ /* 0x008fca00078e02fa */
[----:B------:R-:W-:Y:S04]  /*24ab0*/  STL.64 [R1+0x1840], R14 ;  /* 0x0018400e01007387 */ /* 0x000fe80000100a00 */
[----:B------:R-:W3:Y:S01]  /*24ac0*/  LDL.LU.64 R250, [R1+0x168] ;  /* 0x0001680001fa7983 */ /* 0x000ee20000300a00 */
[----:B------:R-:W-:-:S04]  /*24ad0*/  IADD3 R0, R3, -0xc1, RZ ;  /* 0xffffff3f03007810 */ /* 0x000fc80007ffe0ff */
[----:B------:R-:W-:Y:S02]  /*24ae0*/  ISETP.GE.U32.AND P3, PT, R0, 0x7ffffec0, PT ;  /* 0x7ffffec00000780c */ /* 0x000fe40003f66070 */
[----:B------:R-:W-:-:S04]  /*24af0*/  IADD3 R0, R3, -0xc5, RZ ;  /* 0xffffff3b03007810 */ /* 0x000fc80007ffe0ff */
[----:B------:R-:W-:-:S07]  /*24b00*/  ISETP.GE.U32.AND P4, PT, R0, 0x7ffffebc, PT ;  /* 0x7ffffebc0000780c */ /* 0x000fce0003f86070 */
[----:B------:R1:W-:Y:S01]  /*24b10*/  LDGSTS.E [R252+0x30000], [R14.64], !P3 ;  /* 0x300000000efc7fae */ /* 0x0003e2000d921844 */
[----:B------:R-:W-:-:S04]  /*24b20*/  IMAD.WIDE R12, R2, 0x4, R12 ;  /* 0x00000004020c7825 */ /* 0x000fc800078e020c */
[C---:B--2---:R-:W-:Y:S01]  /*24b30*/  IMAD.WIDE R8, R2.reuse, 0x4, R8 ;  /* 0x0000000402087825 */ /* 0x044fe200078e0208 */
[----:B------:R-:W-:Y:S04]  /*24b40*/  STL.64 [R1+0x1848], R12 ;  /* 0x0018480c01007387 */ /* 0x000fe80000100a00 */
[----:B------:R2:W-:Y:S01]  /*24b50*/  LDGSTS.E [R252+0x30100], [R12.64], !P3 ;  /* 0x301000000cfc7fae */ /* 0x0005e2000d921844 */
[----:B------:R-:W-:-:S03]  /*24b60*/  IMAD.WIDE R6, R2, 0x4, R6 ;  /* 0x0000000402067825 */ /* 0x000fc600078e0206 */
[----:B------:R1:W-:Y:S04]  /*24b70*/  STL.64 [R1+0x1850], R8 ;  /* 0x0018500801007387 */ /* 0x0003e80000100a00 */
[----:B------:R1:W-:Y:S04]  /*24b80*/  LDGSTS.E [R252+0x30200], [R8.64], !P3 ;  /* 0x3020000008fc7fae */ /* 0x0003e8000d921844 */
[----:B------:R1:W-:Y:S04]  /*24b90*/  STL.64 [R1+0x1858], R6 ;  /* 0x0018580601007387 */ /* 0x0003e80000100a00 */
[----:B------:R1:W-:Y:S01]  /*24ba0*/  LDGSTS.E [R252+0x30300], [R6.64], !P3 ;  /* 0x3030000006fc7fae */ /* 0x0003e2000d921844 */
[----:B------:R-:W-:-:S04]  /*24bb0*/  IADD3 R0, R3, -0xc9, RZ ;  /* 0xffffff3703007810 */ /* 0x000fc80007ffe0ff */
[----:B------:R-:W-:Y:S01]  /*24bc0*/  ISETP.GE.U32.AND P0, PT, R0, 0x7ffffeb8, PT ;  /* 0x7ffffeb80000780c */ /* 0x000fe20003f06070 */
[----:B-1----:R-:W-:-:S04]  /*24bd0*/  IMAD.WIDE R8, R2, 0x4, R16 ;  /* 0x0000000402087825 */ /* 0x002fc800078e0210 */
[C---:B------:R-:W-:Y:S01]  /*24be0*/  IMAD.WIDE R6, R2.reuse, 0x4, R18 ;  /* 0x0000000402067825 */ /* 0x040fe200078e0212 */
[----:B------:R1:W-:Y:S04]  /*24bf0*/  LDGSTS.E [R252+0x31000], [R8.64], !P4 ;  /* 0x3100000008fc7fae */ /* 0x0003e8000e121844 */
[----:B------:R-:W3:Y:S04]  /*24c00*/  LDL.LU.64 R18, [R1+0x120] ;  /* 0x0001200001127983 */ /* 0x000ee80000300a00 */
[----:B------:R-:W3:Y:S04]  /*24c10*/  LDL.LU.64 R16, [R1+0x118] ;  /* 0x0001180001107983 */ /* 0x000ee80000300a00 */
[----:B------:R1:W-:Y:S01]  /*24c20*/  STL.64 [R1+0x1890], R8 ;  /* 0x0018900801007387 */ /* 0x0003e20000100a00 */
[----:B------:R-:W-:-:S03]  /*24c30*/  IMAD.WIDE R4, R2, 0x4, R4 ;  /* 0x0000000402047825 */ /* 0x000fc600078e0204 */
[----:B------:R-:W3:Y:S04]  /*24c40*/  LDL.LU.64 R14, [R1+0x110] ;  /* 0x00011000010e7983 */ /* 0x000ee80000300a00 */
[----:B------:R1:W-:Y:S04]  /*24c50*/  STL.64 [R1+0x1898], R6 ;  /* 0x0018980601007387 */ /* 0x0003e80000100a00 */
[----:B--2---:R-:W2:Y:S01]  /*24c60*/  LDL.LU.64 R12, [R1+0x108] ;  /* 0x00010800010c7983 */ /* 0x004ea20000300a00 */
[----:B------:R-:W-:-:S03]  /*24c70*/  IMAD.WIDE R84, R2, 0x4, R10 ;  /* 0x0000000402547825 */ /* 0x000fc600078e020a */
[----:B------:R1:W-:Y:S04]  /*24c80*/  STL.64 [R1+0x18a8], R4 ;  /* 0x0018a80401007387 */ /* 0x0003e80000100a00 */
[----:B------:R1:W-:Y:S04]  /*24c90*/  STL.64 [R1+0x18b0], R84 ;  /* 0x0018b05401007387 */ /* 0x0003e80000100a00 */
[----:B------:R-:W2:Y:S04]  /*24ca0*/  LDL.LU.64 R10, [R1+0xc0] ;  /* 0x0000c000010a7983 */ /* 0x000ea80000300a00 */
[----:B------:R1:W-:Y:S04]  /*24cb0*/  LDGSTS.E [R252+0x31100], [R6.64], !P4 ;  /* 0x3110000006fc7fae */ /* 0x0003e8000e121844 */
[----:B-1----:R-:W2:Y:S04]  /*24cc0*/  LDL.LU.64 R8, [R1+0xb8] ;  /* 0x0000b80001087983 */ /* 0x002ea80000300a00 */
[----:B------:R1:W-:Y:S04]  /*24cd0*/  LDGSTS.E [R252+0x31200], [R4.64], !P4 ;  /* 0x3120000004fc7fae */ /* 0x0003e8000e121844 */
[----:B------:R-:W2:Y:S04]  /*24ce0*/  LDL.LU.64 R6, [R1+0xb0] ;  /* 0x0000b00001067983 */ /* 0x000ea80000300a00 */
[----:B------:R3:W-:Y:S04]  /*24cf0*/  LDGSTS.E [R252+0x31300], [R84.64], !P4 ;  /* 0x3130000054fc7fae */ /* 0x0007e8000e121844 */
[----:B-1----:R-:W2:Y:S01]  /*24d00*/  LDL.LU.64 R4, [R1+0xa8] ;  /* 0x0000a80001047983 */ /* 0x002ea20000300a00 */
[----:B----4-:R-:W-:-:S04]  /*24d10*/  IMAD.WIDE R24, R2, 0x4, R24 ;  /* 0x0000000402187825 */ /* 0x010fc800078e0218 */
[C---:B------:R-:W-:Y:S01]  /*24d20*/  IMAD.WIDE R22, R2.reuse, 0x4, R22 ;  /* 0x0000000402167825 */ /* 0x040fe200078e0216 */
[----:B------:R1:W-:Y:S03]  /*24d30*/  STL.64 [R1+0x18f0], R24 ;  /* 0x0018f01801007387 */ /* 0x0003e60000100a00 */
[C---:B------:R-:W-:Y:S01]  /*24d40*/  IMAD.WIDE R20, R2.reuse, 0x4, R20 ;  /* 0x0000000402147825 */ /* 0x040fe200078e0214 */
[----:B------:R-:W4:Y:S04]  /*24d50*/  LDL.LU.64 R90, [R1+0x60] ;  /* 0x00006000015a7983 */ /* 0x000f280000300a00 */
[----:B------:R1:W-:Y:S04]  /*24d60*/  STL.64 [R1+0x18f8], R22 ;  /* 0x0018f81601007387 */ /* 0x0003e80000100a00 */
[----:B------:R-:W4:Y:S04]  /*24d70*/  LDL.LU.64 R88, [R1+0x58] ;  /* 0x0000580001587983 */ /* 0x000f280000300a00 */
[----:B------:R1:W-:Y:S04]  /*24d80*/  STL.64 [R1+0x1900], R20 ;  /* 0x0019001401007387 */ /* 0x0003e80000100a00 */
[----:B------:R-:W4:Y:S04]  /*24d90*/  LDL.LU.64 R86, [R1+0x50] ;  /* 0x0000500001567983 */ /* 0x000f280000300a00 */
[----:B------:R1:W-:Y:S04]  /*24da0*/  LDGSTS.E [R252+0x32000], [R24.64], !P0 ;  /* 0x3200000018fc7fae */ /* 0x0003e8000c121844 */
[----:B------:R1:W-:Y:S04]  /*24db0*/  LDGSTS.E [R252+0x32100], [R22.64], !P0 ;  /* 0x3210000016fc7fae */ /* 0x0003e8000c121844 */
[----:B------:R1:W-:Y:S01]  /*24dc0*/  LDGSTS.E [R252+0x32200], [R20.64], !P0 ;  /* 0x3220000014fc7fae */ /* 0x0003e2000c121844 */
[----:B---3--:R-:W-:-:S05]  /*24dd0*/  IMAD.WIDE R250, R2, 0x4, R250 ;  /* 0x0000000402fa7825 */ /* 0x008fca00078e02fa */
[----:B------:R3:W-:Y:S04]  /*24de0*/  STL.64 [R1+0x1908], R250 ;  /* 0x001908fa01007387 */ /* 0x0007e80000100a00 */
[----:B------:R-:W4:Y:S04]  /*24df0*/  LDL.LU.64 R84, [R1+0x48] ;  /* 0x0000480001547983 */ /* 0x000f280000300a00 */
[----:B-1----:R-:W4:Y:S04]  /*24e00*/  LDL.LU.64 R24, [R1+0x4708] ;  /* 0x0047080001187983 */ /* 0x002f280000300a00 */
[----:B------:R-:W4:Y:S04]  /*24e10*/  LDL.LU.64 R22, [R1+0x4700] ;  /* 0x0047000001167983 */ /* 0x000f280000300a00 */
[----:B------:R-:W4:Y:S04]  /*24e20*/  LDL.LU.64 R20, [R1+0x46f8] ;  /* 0x0046f80001147983 */ /* 0x000f280000300a00 */
[----:B------:R3:W-:Y:S04]  /*24e30*/  LDGSTS.E [R252+0x32300], [R250.64], !P0 ;  /* 0x32300000fafc7fae */ /* 0x0007e8000c121844 */
[----:B---3--:R-:W3:Y:S01]  /*24e40*/  LDL.LU.64 R250, [R1] ;  /* 0x0000000001fa7983 */ /* 0x008ee20000300a00 */
[----:B------:R-:W-:-:S04]  /*24e50*/  IADD3 R0, R3, -0xcd, RZ ;  /* 0xffffff3303007810 */ /* 0x000fc80007ffe0ff */
[----:B------:R-:W-:Y:S02]  /*24e60*/  ISETP.GE.U32.AND P6, PT, R0, 0x7ffffeb4, PT ;  /* 0x7ffffeb40000780c */ /* 0x000fe40003fc6070 */
[----:B------:R-:W-:-:S04]  /*24e70*/  IADD3 R0, R3, -0xd1, RZ ;  /* 0xffffff2f03007810 */ /* 0x000fc80007ffe0ff */
[----:B------:R-:W-:Y:S02]  /*24e80*/  ISETP.GE.U32.AND P1, PT, R0, 0x7ffffeb0, PT ;  /* 0x7ffffeb00000780c */ /* 0x000fe40003f26070 */
[----:B------:R-:W-:-:S04]  /*24e90*/  IADD3 R0, R3, -0xd5, RZ ;  /* 0xffffff2b03007810 */ /* 0x000fc80007ffe0ff */
[----:B------:R-:W-:Y:S02]  /*24ea0*/  ISETP.GE.U32.AND P2, PT, R0, 0x7ffffeac, PT ;  /* 0x7ffffeac0000780c */ /* 0x000fe40003f46070 */
[----:B------:R-:W-:-:S04]  /*24eb0*/  IADD3 R0, R3, -0xd9, RZ ;  /* 0xffffff2703007810 */ /* 0x000fc80007ffe0ff */
[----:B------:R-:W-:Y:S01]  /*24ec0*/  ISETP.GE.U32.AND P5, PT, R0, 0x7ffffea8, PT ;  /* 0x7ffffea80000780c */ /* 0x000fe20003fa6070 */
[----:B------:R-:W-:-:S04]  /*24ed0*/  IMAD.WIDE R18, R2, 0x4, R18 ;  /* 0x0000000402127825 */ /* 0x000fc800078e0212 */
[C---:B------:R-:W-:Y:S01]  /*24ee0*/  IMAD.WIDE R16, R2.reuse, 0x4, R16 ;  /* 0x0000000402107825 */ /* 0x040fe200078e0210 */
[----:B------:R1:W-:Y:S04]  /*24ef0*/  STL.64 [R1+0x1950], R18 ;  /* 0x0019501201007387 */ /* 0x0003e80000100a00 */
[----:B------:R1:W-:Y:S01]  /*24f00*/  STL.64 [R1+0x1958], R16 ;  /* 0x0019581001007387 */ /* 0x0003e20000100a00 */
[----:B------:R-:W-:-:S03]  /*24f10*/  IMAD.WIDE R14, R2, 0x4, R14 ;  /* 0x00000004020e7825 */ /* 0x000fc600078e020e */
[----:B------:R1:W-:Y:S04]  /*24f20*/  LDGSTS.E [R252+0x33000], [R18.64], !P6 ;  /* 0x3300000012fc7fae */ /* 0x0003e8000f121844 */
[----:B------:R2:W-:Y:S02]  /*24f30*/  LDGSTS.E [R252+0x33100], [R16.64], !P6 ;  /* 0x3310000010fc7fae */ /* 0x0005e4000f121844 */
[C---:B--2---:R-:W-:Y:S02]  /*24f40*/  IMAD.WIDE R12, R2.reuse, 0x4, R12 ;  /* 0x00000004020c7825 */ /* 0x044fe400078e020c */
[----:B------:R2:W-:Y:S04]  /*24f50*/  LDGSTS.E [R252+0x33200], [R14.64], !P6 ;  /* 0x332000000efc7fae */ /* 0x0005e8000f121844 */
[----:B-1----:R-:W3:Y:S04]  /*24f60*/  LDL.LU.64 R18, [R1+0x46f0] ;  /* 0x0046f00001127983 */ /* 0x002ee80000300a00 */
[----:B------:R2:W-:Y:S01]  /*24f70*/  STL.64 [R1+0x1960], R14 ;  /* 0x0019600e01007387 */ /* 0x0005e20000100a00 */
[----:B------:R-:W-:-:S03]  /*24f80*/  IMAD.WIDE R10, R2, 0x4, R10 ;  /* 0x00000004020a7825 */ /* 0x000fc600078e020a */
[----:B------:R-:W3:Y:S04]  /*24f90*/  LDL.LU.64 R16, [R1+0x46e8] ;  /* 0x0046e80001107983 */ /* 0x000ee80000300a00 */
[----:B------:R1:W-:Y:S01]  /*24fa0*/  STL.64 [R1+0x1968], R12 ;  /* 0x0019680c01007387 */ /* 0x0003e20000100a00 */
[----:B------:R-:W-:-:S03]  /*24fb0*/  IMAD.WIDE R8, R2, 0x4, R8 ;  /* 0x0000000402087825 */ /* 0x000fc600078e0208 */
[----:B--2---:R-:W2:Y:S04]  /*24fc0*/  LDL.LU.64 R14, [R1+0x46e0] ;  /* 0x0046e000010e7983 */ /* 0x004ea80000300a00 */
[----:B------:R1:W-:Y:S01]  /*24fd0*/  LDGSTS.E [R252+0x33300], [R12.64], !P6 ;  /* 0x333000000cfc7fae */ /* 0x0003e2000f121844 */
[----:B------:R-:W-:-:S03]  /*24fe0*/  IMAD.WIDE R6, R2, 0x4, R6 ;  /* 0x0000000402067825 */ /* 0x000fc600078e0206 */
[----:B------:R1:W-:Y:S01]  /*24ff0*/  LDGSTS.E [R252+0x34000], [R10.64], !P1 ;  /* 0x340000000afc7fae */ /* 0x0003e2000c921844 */
[----:B------:R-:W-:-:S03]  /*25000*/  IADD3 R0, R3, -0xdd, RZ ;  /* 0xffffff2303007810 */ /* 0x000fc60007ffe0ff */
[----:B------:R1:W-:Y:S01]  /*25010*/  LDGSTS.E [R252+0x34100], [R8.64], !P1 ;  /* 0x3410000008fc7fae */ /* 0x0003e2000c921844 */
[----:B------:R-:W-:-:S03]  /*25020*/  IMAD.WIDE R4, R2, 0x4, R4 ;  /* 0x0000000402047825 */ /* 0x000fc600078e0204 */
[----:B-1----:R-:W2:Y:S04]  /*25030*/  LDL.LU.64 R12, [R1+0x46d8] ;  /* 0x0046d800010c7983 */ /* 0x002ea80000300a00 */
[----:B------:R1:W-:Y:S04]  /*25040*/  STL.64 [R1+0x19b0], R10 ;  /* 0x0019b00a01007387 */ /* 0x0003e80000100a00 */
[----:B------:R1:W-:Y:S01]  /*25050*/  STL.64 [R1+0x19b8], R8 ;  /* 0x0019b80801007387 */ /* 0x0003e20000100a00 */
[----:B------:R-:W-:-:S03]  /*25060*/  ISETP.GE.U32.AND P3, PT, R0, 0x7ffffea4, PT ;  /* 0x7ffffea40000780c */ /* 0x000fc60003f66070 */
[----:B------:R1:W-:Y:S04]  /*25070*/  LDGSTS.E [R252+0x34200], [R6.64], !P1 ;  /* 0x3420000006fc7fae */ /* 0x0003e8000c921844 */
[----:B-1----:R-:W2:Y:S04]  /*25080*/  LDL.LU.64 R10, [R1+0x46d0] ;  /* 0x0046d000010a7983 */ /* 0x002ea80000300a00 */
[----:B------:R1:W-:Y:S04]  /*25090*/  STL.64 [R1+0x19c0], R6 ;  /* 0x0019c00601007387 */ /* 0x0003e80000100a00 */
[----:B------:R-:W2:Y:S04]  /*250a0*/  LDL.LU.64 R8, [R1+0x46c8] ;  /* 0x0046c80001087983 */ /* 0x000ea80000300a00 */
[----:B------:R1:W-:Y:S01]  /*250b0*/  STL.64 [R1+0x19c8], R4 ;  /* 0x0019c80401007387 */ /* 0x0003e20000100a00 */
[----:B------:R-:W-:-:S03]  /*250c0*/  IADD3 R0, R3, -0xe1, RZ ;  /* 0xffffff1f03007810 */ /* 0x000fc60007ffe0ff */
[----:B-1----:R-:W2:Y:S04]  /*250d0*/  LDL.LU.64 R6, [R1+0x46c0] ;  /* 0x0046c00001067983 */ /* 0x002ea80000300a00 */
[----:B------:R1:W-:Y:S01]  /*250e0*/  LDGSTS.E [R252+0x34300], [R4.64], !P1 ;  /* 0x3430000004fc7fae */ /* 0x0003e2000c921844 */
[----:B------:R-:W-:Y:S02]  /*250f0*/  ISETP.GE.U32.AND P4, PT, R0, 0x7ffffea0, PT ;  /* 0x7ffffea00000780c */ /* 0x000fe40003f86070 */
[----:B------:R-:W-:Y:S01]  /*25100*/  IADD3 R0, R3, -0xe5, RZ ;  /* 0xffffff1b03007810 */ /* 0x000fe20007ffe0ff */
[----:B-1----:R-:W2:Y:S03]  /*25110*/  LDL.LU.64 R4, [R1+0x46b8] ;  /* 0x0046b80001047983 */ /* 0x002ea60000300a00 */
[----:B------:R-:W-:-:S02]  /*25120*/  ISETP.GE.U32.AND P0, PT, R0, 0x7ffffe9c, PT ;  /* 0x7ffffe9c0000780c */ /* 0x000fc40003f06070 */
[----:B------:R-:W-:-:S04]  /*25130*/  IADD3 R0, R3, -0xe9, RZ ;  /* 0xffffff1703007810 */ /* 0x000fc80007ffe0ff */
[----:B------:R-:W-:Y:S02]  /*25140*/  ISETP.GE.U32.AND P6, PT, R0, 0x7ffffe98, PT ;  /* 0x7ffffe980000780c */ /* 0x000fe40003fc6070 */
[----:B------:R-:W-:-:S04]  /*25150*/  IADD3 R0, R3, -0xed, RZ ;  /* 0xffffff1303007810 */ /* 0x000fc80007ffe0ff */
[----:B------:R-:W-:Y:S02]  /*25160*/  ISETP.GE.U32.AND P1, PT, R0, 0x7ffffe94, PT ;  /* 0x7ffffe940000780c */ /* 0x000fe40003f26070 */
[----:B------:R-:W-:Y:S01]  /*25170*/  IADD3 R0, R3, -0xf1, RZ ;  /* 0xffffff0f03007810 */ /* 0x000fe20007ffe0ff */
[----:B----4-:R-:W-:-:S04]  /*25180*/  IMAD.WIDE R90, R2, 0x4, R90 ;  /* 0x00000004025a7825 */ /* 0x010fc800078e025a */
[C---:B------:R-:W-:Y:S01]  /*25190*/  IMAD.WIDE R88, R2.reuse, 0x4, R88 ;  /* 0x0000000402587825 */ /* 0x040fe200078e0258 */
[----:B------:R-:W-:Y:S04]  /*251a0*/  STL.64 [R1+0x1a10], R90 ;  /* 0x001a105a01007387 */ /* 0x000fe80000100a00 */
[----:B------:R3:W-:Y:S01]  /*251b0*/  LDGSTS.E [R252+0x35000], [R90.64], !P2 ;  /* 0x350000005afc7fae */ /* 0x0007e2000d121844 */
[----:B------:R-:W-:-:S03]  /*251c0*/  IMAD.WIDE R86, R2, 0x4, R86 ;  /* 0x0000000402567825 */ /* 0x000fc600078e0256 */
[----:B------:R1:W-:Y:S04]  /*251d0*/  STL.64 [R1+0x1a18], R88 ;  /* 0x001a185801007387 */ /* 0x0003e80000100a00 */
[----:B------:R1:W-:Y:S04]  /*251e0*/  LDGSTS.E [R252+0x35100], [R88.64], !P2 ;  /* 0x3510000058fc7fae */ /* 0x0003e8000d121844 */
[----:B------:R4:W-:Y:S04]  /*251f0*/  STL.64 [R1+0x1a20], R86 ;  /* 0x001a205601007387 */ /* 0x0009e80000100a00 */
[----:B------:R4:W-:Y:S01]  /*25200*/  LDGSTS.E [R252+0x35200], [R86.64], !P2 ;  /* 0x3520000056fc7fae */ /* 0x0009e2000d121844 */
[----:B-1----:R-:W-:-:S04]  /*25210*/  IMAD.WIDE R88, R2, 0x4, R92 ;  /* 0x0000000402587825 */ /* 0x002fc800078e025c */
[----:B----4-:R-:W-:-:S04]  /*25220*/  IMAD.WIDE R86, R2, 0x4, R94 ;  /* 0x0000000402567825 */ /* 0x010fc800078e025e */
[----:B------:R-:W-:-:S05]  /*25230*/  IMAD.WIDE R84, R2, 0x4, R84 ;  /* 0x0000000402547825 */ /* 0x000fca00078e0254 */
[----:B------:R1:W-:Y:S04]  /*25240*/  STL.64 [R1+0x1a28], R84 ;  /* 0x001a285401007387 */ /* 0x0003e80000100a00 */
[----:B------:R1:W-:Y:S02]  /*25250*/  LDGSTS.E [R252+0x35300], [R84.64], !P2 ;  /* 0x3530000054fc7fae */ /* 0x0003e4000d121844 */
[----:B-1----:R-:W-:-:S04]  /*25260*/  IMAD.WIDE R84, R2, 0x4, R96 ;  /* 0x0000000402547825 */ /* 0x002fc800078e0260 */
[----:B---3--:R-:W-:-:S05]  /*25270*/  IMAD.WIDE R90, R2, 0x4, R250 ;  /* 0x00000004025a7825 */ /* 0x008fca00078e02fa */
[----:B------:R1:W-:Y:S04]  /*25280*/  STL.64 [R1+0x1a70], R90 ;  /* 0x001a705a01007387 */ /* 0x0003e80000100a00 */
[----:B------:R1:W-:Y:S04]  /*25290*/  LDGSTS.E [R252+0x36000], [R90.64], !P5 ;  /* 0x360000005afc7fae */ /* 0x0003e8000e921844 */
[----:B------:R3:W-:Y:S04]  /*252a0*/  STL.64 [R1+0x1a78], R88 ;  /* 0x001a785801007387 */ /* 0x0007e80000100a00 */
[----:B------:R3:W-:Y:S01]  /*252b0*/  LDGSTS.E [R252+0x36100], [R88.64], !P5 ;  /* 0x3610000058fc7fae */ /* 0x0007e2000e921844 */
[----:B-1----:R-:W-:-:S03]  /*252c0*/  IMAD.WIDE R90, R2, 0x4, R98 ;  /* 0x00000004025a7825 */ /* 0x002fc600078e0262 */
        /* <DEDUP_REMOVED lines=36> */
[----:B------:R1:W-:Y:S01]  /*25510*/  STL.64 [R1+0x1b60], R86 ;  /* 0x001b605601007387 */ /* 0x0003e20000100a00 */
[----:B------:R-:W-:-:S03]  /*25520*/  ISETP.GE.U32.AND P2, PT, R0, 0x7ffffe90, PT ;  /* 0x7ffffe900000780c */ /* 0x000fc60003f46070 */
        /* <DEDUP_REMOVED lines=12> */
[----:B------:R-:W-:-:S03]  /*255f0*/  IADD3 R0, R3, -0xf5, RZ ;  /* 0xffffff0b03007810 */ /* 0x000fc60007ffe0ff */
        /* <DEDUP_REMOVED lines=31> */
[----:B------:R-:W-:Y:S01]  /*257f0*/  STL.64 [R1+0x1c20], R88 ;  /* 0x001c205801007387 */ /* 0x000fe20000100a00 */
[----:B---3--:R-:W-:-:S03]  /*25800*/  IMAD.WIDE R84, R2, 0x4, R152 ;  /* 0x0000000402547825 */ /* 0x008fc600078e0298 */
[----:B------:R3:W-:Y:S04]  /*25810*/  STL.64 [R1+0x1c28], R86 ;  /* 0x001c285601007387 */ /* 0x0007e80000100a00 */
[----:B------:R4:W-:Y:S04]  /*25820*/  STL.64 [R1+0x1c30], R84 ;  /* 0x001c305401007387 */ /* 0x0009e80000100a00 */
[----:B------:R1:W-:Y:S04]  /*25830*/  LDGSTS.E [R252+0x3d000], [R90.64], !P5 ;  /* 0x3d0000005afc7fae */ /* 0x0003e8000e921844 */
[----:B------:R-:W2:Y:S01]  /*25840*/  LDL.LU.64 R98, [R1+0x9a0] ;  /* 0x0009a00001627983 */ /* 0x000ea20000300a00 */
[----:B------:R-:W-:-:S03]  /*25850*/  IADD3 R0, R3, -0xf9, RZ ;  /* 0xffffff0703007810 */ /* 0x000fc60007ffe0ff */
[----:B------:R3:W-:Y:S04]  /*25860*/  LDGSTS.E [R252+0x3d100], [R88.64], !P5 ;  /* 0x3d10000058fc7fae */ /* 0x0007e8000e921844 */
[----:B-1----:R-:W2:Y:S04]  /*25870*/  LDL.LU.64 R90, [R1+0x998] ;  /* 0x00099800015a7983 */ /* 0x002ea80000300a00 */
[----:B------:R3:W-:Y:S04]  /*25880*/  LDGSTS.E [R252+0x3d200], [R86.64], !P5 ;  /* 0x3d20000056fc7fae */ /* 0x0007e8000e921844 */
[----:B------:R4:W-:Y:S01]  /*25890*/  LDGSTS.E [R252+0x3d300], [R84.64], !P5 ;  /* 0x3d30000054fc7fae */ /* 0x0009e2000e921844 */
[----:B------:R-:W-:-:S03]  /*258a0*/  ISETP.GE.U32.AND P3, PT, R0, 0x7ffffe88, PT ;  /* 0x7ffffe880000780c */ /* 0x000fc60003f66070 */
[----:B---3--:R-:W3:Y:S04]  /*258b0*/  LDL.LU.64 R86, [R1+0x990] ;  /* 0x0009900001567983 */ /* 0x008ee80000300a00 */
[----:B----4-:R-:W4:Y:S01]  /*258c0*/  LDL.LU.64 R84, [R1+0x988] ;  /* 0x0009880001547983 */ /* 0x010f220000300a00 */
[----:B------:R-:W-:-:S04]  /*258d0*/  IMAD.WIDE R96, R2, 0x4, R154 ;  /* 0x0000000402607825 */ /* 0x000fc800078e029a */
[C---:B------:R-:W-:Y:S01]  /*258e0*/  IMAD.WIDE R94, R2.reuse, 0x4, R156 ;  /* 0x00000004025e7825 */ /* 0x040fe200078e029c */
[----:B------:R1:W-:Y:S03]  /*258f0*/  STL.64 [R1+0x1c38], R96 ;  /* 0x001c386001007387 */ /* 0x0003e60000100a00 */
[C---:B------:R-:W-:Y:S01]  /*25900*/  IMAD.WIDE R92, R2.reuse, 0x4, R158 ;  /* 0x00000004025c7825 */ /* 0x040fe200078e029e */
[----:B------:R1:W-:Y:S03]  /*25910*/  STL.64 [R1+0x1c40], R94 ;  /* 0x001c405e01007387 */ /* 0x0003e60000100a00 */
[----:B------:R-:W-:Y:S01]  /*25920*/  IMAD.WIDE R88, R2, 0x4, R160 ;  /* 0x0000000402587825 */ /* 0x000fe200078e02a0 */
[----:B------:R-:W-:Y:S04]  /*25930*/  STL.64 [R1+0x1c48], R92 ;  /* 0x001c485c01007387 */ /* 0x000fe80000100a00 */
[----:B------:R1:W-:Y:S04]  /*25940*/  STL.64 [R1+0x1c50], R88 ;  /* 0x001c505801007387 */ /* 0x0003e80000100a00 */
[----:B------:R1:W-:Y:S04]  /*25950*/  LDGSTS.E [R252+0x3e000], [R96.64], !P3 ;  /* 0x3e00000060fc7fae */ /* 0x0003e8000d921844 */
[----:B------:R-:W4:Y:S01]  /*25960*/  LDL.LU.64 R104, [R1+0x920] ;  /* 0x0009200001687983 */ /* 0x000f220000300a00 */
[----:B------:R-:W-:-:S03]  /*25970*/  IADD3 R0, R3, -0xfd, RZ ;  /* 0xffffff0303007810 */ /* 0x000fc60007ffe0ff */
[----:B------:R1:W-:Y:S04]  /*25980*/  LDGSTS.E [R252+0x3e100], [R94.64], !P3 ;  /* 0x3e1000005efc7fae */ /* 0x0003e8000d921844 */
[----:B-1----:R-:W4:Y:S04]  /*25990*/  LDL.LU.64 R96, [R1+0x918] ;  /* 0x0009180001607983 */ /* 0x002f280000300a00 */
[----:B------:R-:W4:Y:S01]  /*259a0*/  LDL.LU.64 R250, [R1+0x910] ;  /* 0x0009100001fa7983 */ /* 0x000f220000300a00 */
[----:B------:R-:W-:-:S03]  /*259b0*/  ISETP.GE.U32.AND P4, PT, R0, 0x7ffffe84, PT ;  /* 0x7ffffe840000780c */ /* 0x000fc60003f86070 */
[----:B------:R1:W-:Y:S04]  /*259c0*/  LDGSTS.E [R252+0x3e200], [R92.64], !P3 ;  /* 0x3e2000005cfc7fae */ /* 0x0003e8000d921844 */
[----:B------:R1:W-:Y:S04]  /*259d0*/  LDGSTS.E [R252+0x3e300], [R88.64], !P3 ;  /* 0x3e30000058fc7fae */ /* 0x0003e8000d921844 */
[----:B------:R-:W4:Y:S01]  /*259e0*/  LDL.LU.64 R94, [R1+0x908] ;  /* 0x00090800015e7983 */ /* 0x000f220000300a00 */
[----:B-1----:R-:W-:-:S05]  /*259f0*/  IMAD.WIDE R88, R2, 0x4, R162 ;  /* 0x0000000402587825 */ /* 0x002fca00078e02a2 */
[----:B------:R1:W-:Y:S04]  /*25a00*/  STL.64 [R1+0x1c58], R88 ;  /* 0x001c585801007387 */ /* 0x0003e80000100a00 */
[----:B------:R1:W-:Y:S04]  /*25a10*/  LDGSTS.E [R252+0x3f000], [R88.64], !P4 ;  /* 0x3f00000058fc7fae */ /* 0x0003e8000e121844 */
[----:B-1----:R-:W1:Y:S01]  /*25a20*/  S2R R89, SR_TID.X ;  /* 0x0000000000597919 */ /* 0x002e620000002100 */
[----:B------:R-:W-:Y:S01]  /*25a30*/  IMAD.WIDE R102, R2, 0x4, R164 ;  /* 0x0000000402667825 */ /* 0x000fe200078e02a4 */
[----:B------:R-:W-:-:S03]  /*25a40*/  IADD3 R0, R3, -0x82, RZ ;  /* 0xffffff7e03007810 */ /* 0x000fc60007ffe0ff */
[----:B------:R-:W-:Y:S01]  /*25a50*/  IMAD.WIDE R100, R2, 0x4, R166 ;  /* 0x0000000402647825 */ /* 0x000fe200078e02a6 */
[----:B------:R-:W-:-:S03]  /*25a60*/  ISETP.GE.U32.AND P0, PT, R0, 0x7ffffeff, PT ;  /* 0x7ffffeff0000780c */ /* 0x000fc60003f06070 */
[----:B------:R-:W-:Y:S01]  /*25a70*/  IMAD.WIDE R92, R2, 0x4, R168 ;  /* 0x00000004025c7825 */ /* 0x000fe200078e02a8 */
[----:B------:R-:W-:Y:S04]  /*25a80*/  STL.64 [R1+0x1c60], R102 ;  /* 0x001c606601007387 */ /* 0x000fe80000100a00 */
[----:B------:R1:W-:Y:S04]  /*25a90*/  STL.64 [R1+0x1c68], R100 ;  /* 0x001c686401007387 */ /* 0x0003e80000100a00 */
[----:B------:R2:W-:Y:S01]  /*25aa0*/  LDGSTS.E [R252+0x3f100], [R102.64], !P4 ;  /* 0x3f10000066fc7fae */ /* 0x0005e2000e121844 */
[----:B-1----:R-:W-:-:S03]  /*25ab0*/  LOP3.LUT R89, R89, 0x3f, RZ, 0xc0, !PT ;  /* 0x0000003f59597812 */ /* 0x002fc600078ec0ff */
[----:B------:R1:W-:Y:S02]  /*25ac0*/  STL.64 [R1+0x1c70], R92 ;  /* 0x001c705c01007387 */ /* 0x0003e40000100a00 */
[----:B------:R-:W-:Y:S02]  /*25ad0*/  IMAD.SHL.U32 R89, R89, 0x4, RZ ;  /* 0x0000000459597824 */ /* 0x000fe400078e00ff */
[----:B------:R1:W-:Y:S04]  /*25ae0*/  LDGSTS.E [R252+0x3f200], [R100.64], !P4 ;  /* 0x3f20000064fc7fae */ /* 0x0003e8000e121844 */
[----:B------:R1:W-:Y:S04]  /*25af0*/  LDGSTS.E [R252+0x3f300], [R92.64], !P4 ;  /* 0x3f3000005cfc7fae */ /* 0x0003e8000e121844 */
[----:B-1----:R-:W4:Y:S04]  /*25b00*/  LDL.LU.64 R100, [R1+0x8a0] ;  /* 0x0008a00001647983 */ /* 0x002f280000300a00 */
[----:B------:R-:W4:Y:S01]  /*25b10*/  LDL.LU.64 R92, [R1+0x898] ;  /* 0x00089800015c7983 */ /* 0x000f220000300a00 */
[----:B--2---:R-:W-:-:S04]  /*25b20*/  IMAD.WIDE R106, R2, 0x4, R98 ;  /* 0x00000004026a7825 */ /* 0x004fc800078e0262 */
[C---:B------:R-:W-:Y:S01]  /*25b30*/  IMAD.WIDE R102, R2.reuse, 0x4, R90 ;  /* 0x0000000402667825 */ /* 0x040fe200078e025a */
[----:B------:R-:W-:Y:S02]  /*25b40*/  LOP3.LUT R91, R89, 0x20, RZ, 0x3c, !PT ;  /* 0x00000020595b7812 */ /* 0x000fe400078e3cff */
[----:B------:R-:W2:Y:S04]  /*25b50*/  LDL.LU.64 R88, [R1+0x890] ;  /* 0x0008900001587983 */ /* 0x000ea80000300a00 */
[----:B------:R-:W-:Y:S04]  /*25b60*/  STL.64 [R1+0x1088], R106 ;  /* 0x0010886a01007387 */ /* 0x000fe80000100a00 */
[----:B------:R1:W-:Y:S04]  /*25b70*/  STL.64 [R1+0x1080], R102 ;  /* 0x0010806601007387 */ /* 0x0003e80000100a00 */
[----:B------:R1:W-:Y:S01]  /*25b80*/  LDGSTS.E [R91+0x20400], [R106.64], !P0 ;  /* 0x204000006a5b7fae */ /* 0x0003e2000c121844 */
[----:B---3--:R-:W-:-:S03]  /*25b90*/  IMAD.WIDE R98, R2, 0x4, R86 ;  /* 0x0000000402627825 */ /* 0x008fc600078e0256 */
[----:B------:R-:W3:Y:S01]  /*25ba0*/  LDL.LU.64 R86, [R1+0x888] ;  /* 0x0008880001567983 */ /* 0x000ee20000300a00 */
[----:B----4-:R-:W-:-:S03]  /*25bb0*/  IMAD.WIDE R84, R2, 0x4, R84 ;  /* 0x0000000402547825 */ /* 0x010fc600078e0254 */
[----:B------:R4:W-:Y:S04]  /*25bc0*/  STL.64 [R1+0x1078], R98 ;  /* 0x0010786201007387 */ /* 0x0009e80000100a00 */
[----:B------:R1:W-:Y:S04]  /*25bd0*/  LDGSTS.E [R91+0x20500], [R102.64], !P0 ;  /* 0x20500000665b7fae */ /* 0x0003e8000c121844 */
[----:B------:R4:W-:Y:S04]  /*25be0*/  STL.64 [R1+0x1070], R84 ;  /* 0x0010705401007387 */ /* 0x0009e80000100a00 */
[----:B------:R4:W-:Y:S04]  /*25bf0*/  LDGSTS.E [R91+0x20600], [R98.64], !P0 ;  /* 0x20600000625b7fae */ /* 0x0009e8000c121844 */
[----:B-1----:R-:W3:Y:S04]  /*25c00*/  LDL.LU.64 R102, [R1+0x820] ;  /* 0x0008200001667983 */ /* 0x002ee80000300a00 */
[----:B------:R1:W-:Y:S04]  /*25c10*/  LDGSTS.E [R91+0x20700], [R84.64], !P0 ;  /* 0x20700000545b7fae */ /* 0x0003e8000c121844 */
[----:B----4-:R-:W4:Y:S01]  /*25c20*/  LDL.LU.64 R98, [R1+0x818] ;  /* 0x0008180001627983 */ /* 0x010f220000300a00 */
[----:B------:R-:W-:-:S03]  /*25c30*/  IMAD.WIDE R106, R2, 0x4, R104 ;  /* 0x00000004026a7825 */ /* 0x000fc600078e0268 */
[----:B-1----:R-:W4:Y:S01]  /*25c40*/  LDL.LU.64 R84, [R1+0x810] ;  /* 0x0008100001547983 */ /* 0x002f220000300a00 */
[----:B------:R-:W-:-:S04]  /*25c50*/  IMAD.WIDE R104, R2, 0x4, R96 ;  /* 0x0000000402687825 */ /* 0x000fc800078e0260 */
[----:B------:R-:W-:Y:S02]  /*25c60*/  IMAD.WIDE R96, R2, 0x4, R250 ;  /* 0x0000000402607825 */ /* 0x000fe400078e02fa */
[----:B------:R-:W4:Y:S01]  /*25c70*/  LDL.LU.64 R250, [R1+0x808] ;  /* 0x0008080001fa7983 */ /* 0x000f220000300a00 */
[----:B------:R-:W-:-:S04]  /*25c80*/  IADD3 R0, R3, -0x86, RZ ;  /* 0xffffff7a03007810 */ /* 0x000fc80007ffe0ff */
[----:B------:R-:W-:Y:S02]  /*25c90*/  ISETP.GE.U32.AND P6, PT, R0, 0x7ffffefb, PT ;  /* 0x7ffffefb0000780c */ /* 0x000fe40003fc6070 */
[C---:B------:R-:W-:Y:S01]  /*25ca0*/  IADD3 R0, R3.reuse, -0x8a, RZ ;  /* 0xffffff7603007810 */ /* 0x040fe20007ffe0ff */
[----:B------:R-:W-:Y:S01]  /*25cb0*/  IMAD.WIDE R94, R2, 0x4, R94 ;  /* 0x00000004025e7825 */ /* 0x000fe200078e025e */
[----:B------:R-:W-:Y:S02]  /*25cc0*/  STL.64 [R1+0x1068], R106 ;  /* 0x0010686a01007387 */ /* 0x000fe40000100a00 */
[----:B------:R-:W-:Y:S02]  /*25cd0*/  ISETP.GE.U32.AND P1, PT, R0, 0x7ffffef7, PT ;  /* 0x7ffffef70000780c */ /* 0x000fe40003f26070 */
[----:B------:R-:W-:Y:S04]  /*25ce0*/  STL.64 [R1+0x1060], R104 ;  /* 0x0010606801007387 */ /* 0x000fe80000100a00 */
[----:B------:R1:W-:Y:S04]  /*25cf0*/  STL.64 [R1+0x1058], R96 ;  /* 0x0010586001007387 */ /* 0x0003e80000100a00 */
[----:B------:R1:W-:Y:S04]  /*25d00*/  LDGSTS.E [R91+0x21400], [R106.64], !P6 ;  /* 0x214000006a5b7fae */ /* 0x0003e8000f121844 */
[----:B------:R1:W-:Y:S04]  /*25d10*/  LDGSTS.E [R91+0x21500], [R104.64], !P6 ;  /* 0x21500000685b7fae */ /* 0x0003e8000f121844 */
[----:B------:R1:W-:Y:S04]  /*25d20*/  STL.64 [R1+0x1050], R94 ;  /* 0x0010505e01007387 */ /* 0x0003e80000100a00 */
[----:B------:R1:W-:Y:S04]  /*25d30*/  LDGSTS.E [R91+0x21600], [R96.64], !P6 ;  /* 0x21600000605b7fae */ /* 0x0003e8000f121844 */
[----:B------:R1:W-:Y:S04]  /*25d40*/  LDGSTS.E [R91+0x21700], [R94.64], !P6 ;  /* 0x217000005e5b7fae */ /* 0x0003e8000f121844 */
[----:B-1----:R-:W4:Y:S04]  /*25d50*/  LDL.LU.64 R96, [R1+0x7a0] ;  /* 0x0007a00001607983 */ /* 0x002f280000300a00 */
[----:B------:R-:W4:Y:S01]  /*25d60*/  LDL.LU.64 R94, [R1+0x798] ;  /* 0x00079800015e7983 */ /* 0x000f220000300a00 */
[----:B------:R-:W-:-:S04]  /*25d70*/  IADD3 R0, R3, -0x8e, RZ ;  /* 0xffffff7203007810 */ /* 0x000fc80007ffe0ff */
[----:B------:R-:W-:Y:S01]  /*25d80*/  ISETP.GE.U32.AND P2, PT, R0, 0x7ffffef3, PT ;  /* 0x7ffffef30000780c */ /* 0x000fe20003f46070 */
[C---:B------:R-:W-:Y:S02]  /*25d90*/  IMAD.WIDE R106, R2.reuse, 0x4, R100 ;  /* 0x00000004026a7825 */ /* 0x040fe400078e0264 */
[----:B------:R-:W4:Y:S02]  /*25da0*/  LDL.LU.64 R100, [R1+0x790] ;  /* 0x0007900001647983 */ /* 0x000f240000300a00 */
[C---:B------:R-:W-:Y:S02]  /*25db0*/  IMAD.WIDE R104, R2.reuse, 0x4, R92 ;  /* 0x0000000402687825 */ /* 0x040fe400078e025c */
[----:B------:R-:W4:Y:S04]  /*25dc0*/  LDL.LU.64 R92, [R1+0x788] ;  /* 0x00078800015c7983 */ /* 0x000f280000300a00 */
[----:B------:R-:W-:Y:S04]  /*25dd0*/  STL.64 [R1+0x1048], R106 ;  /* 0x0010486a01007387 */ /* 0x000fe80000100a00 */
[----:B------:R-:W-:Y:S04]  /*25de0*/  STL.64 [R1+0x1040], R104 ;  /* 0x0010406801007387 */ /* 0x000fe80000100a00 */
[----:B------:R4:W-:Y:S04]  /*25df0*/  LDGSTS.E [R91+0x22400], [R106.64], !P1 ;  /* 0x224000006a5b7fae */ /* 0x0009e8000c921844 */
[----:B------:R1:W-:Y:S01]  /*25e00*/  LDGSTS.E [R91+0x22500], [R104.64], !P1 ;  /* 0x22500000685b7fae */ /* 0x0003e2000c921844 */
[----:B--2---:R-:W-:-:S05]  /*25e10*/  IMAD.WIDE R88, R2, 0x4, R88 ;  /* 0x0000000402587825 */ /* 0x004fca00078e0258 */
[----:B------:R2:W-:Y:S04]  /*25e20*/  STL.64 [R1+0x1038], R88 ;  /* 0x0010385801007387 */ /* 0x0005e80000100a00 */
[----:B------:R2:W-:Y:S01]  /*25e30*/  LDGSTS.E [R91+0x22600], [R88.64], !P1 ;  /* 0x22600000585b7fae */ /* 0x0005e2000c921844 */
[----:B---3--:R-:W-:-:S05]  /*25e40*/  IMAD.WIDE R86, R2, 0x4, R86 ;  /* 0x0000000402567825 */ /* 0x008fca00078e0256 */
[----:B------:R3:W-:Y:S04]  /*25e50*/  STL.64 [R1+0x1030], R86 ;  /* 0x0010305601007387 */ /* 0x0007e80000100a00 */
[----:B------:R3:W-:Y:S04]  /*25e60*/  LDGSTS.E [R91+0x22700], [R86.64], !P1 ;  /* 0x22700000565b7fae */ /* 0x0007e8000c921844 */
[----:B--2---:R-:W2:Y:S01]  /*25e70*/  LDL.LU.64 R88, [R1+0x720] ;  /* 0x0007200001587983 */ /* 0x004ea20000300a00 */
[----:B------:R-:W-:-:S03]  /*25e80*/  IMAD.WIDE R108, R2, 0x4, R102 ;  /* 0x00000004026c7825 */ /* 0x000fc600078e0266 */
[----:B---3--:R-:W3:Y:S04]  /*25e90*/  LDL.LU.64 R86, [R1+0x718] ;  /* 0x0007180001567983 */ /* 0x008ee80000300a00 */
[----:B------:R2:W-:Y:S01]  /*25ea0*/  LDGSTS.E [R91+0x23400], [R108.64], !P2 ;  /* 0x234000006c5b7fae */ /* 0x0005e2000d121844 */
[----:B----4-:R-:W-:-:S03]  /*25eb0*/  IMAD.WIDE R106, R2, 0x4, R98 ;  /* 0x00000004026a7825 */ /* 0x010fc600078e0262 */
[----:B------:R-:W4:Y:S04]  /*25ec0*/  LDL.LU.64 R98, [R1+0x710] ;  /* 0x0007100001627983 */ /* 0x000f280000300a00 */
[----:B------:R-:W-:Y:S01]  /*25ed0*/  STL.64 [R1+0x1028], R108 ;  /* 0x0010286c01007387 */ /* 0x000fe20000100a00 */
[----:B-1----:R-:W-:-:S03]  /*25ee0*/  IMAD.WIDE R104, R2, 0x4, R84 ;  /* 0x0000000402687825 */ /* 0x002fc600078e0254 */
[----:B------:R-:W4:Y:S01]  /*25ef0*/  LDL.LU.64 R84, [R1+0x708] ;  /* 0x0007080001547983 */ /* 0x000f220000300a00 */
[----:B------:R-:W-:-:S03]  /*25f00*/  IMAD.WIDE R102, R2, 0x4, R250 ;  /* 0x0000000402667825 */ /* 0x000fc600078e02fa */
[----:B------:R-:W-:Y:S04]  /*25f10*/  STL.64 [R1+0x1020], R106 ;  /* 0x0010206a01007387 */ /* 0x000fe80000100a00 */
[----:B------:R1:W-:Y:S04]  /*25f20*/  LDGSTS.E [R91+0x23500], [R106.64], !P2 ;  /* 0x235000006a5b7fae */ /* 0x0003e8000d121844 */
[----:B------:R-:W-:Y:S04]  /*25f30*/  STL.64 [R1+0x1018], R104 ;  /* 0x0010186801007387 */ /* 0x000fe80000100a00 */
[----:B------:R1:W-:Y:S04]  /*25f40*/  LDGSTS.E [R91+0x23600], [R104.64], !P2 ;  /* 0x23600000685b7fae */ /* 0x0003e8000d121844 */
[----:B------:R1:W-:Y:S04]  /*25f50*/  STL.64 [R1+0x1010], R102 ;  /* 0x0010106601007387 */ /* 0x0003e80000100a00 */
[----:B------:R1:W-:Y:S04]  /*25f60*/  LDGSTS.E [R91+0x23700], [R102.64], !P2 ;  /* 0x23700000665b7fae */ /* 0x0003e8000d121844 */
[----:B-1----:R-:W4:Y:S04]  /*25f70*/  LDL.LU.64 R102, [R1+0x6a0] ;  /* 0x0006a00001667983 */ /* 0x002f280000300a00 */
[----:B------:R-:W4:Y:S01]  /*25f80*/  LDL.LU.64 R250, [R1+0x698] ;  /* 0x0006980001fa7983 */ /* 0x000f220000300a00 */
[----:B------:R-:W-:-:S04]  /*25f90*/  IADD3 R0, R3, -0x92, RZ ;  /* 0xffffff6e03007810 */ /* 0x000fc80007ffe0ff */
[----:B------:R-:W-:Y:S01]  /*25fa0*/  ISETP.GE.U32.AND P5, PT, R0, 0x7ffffeef, PT ;  /* 0x7ffffeef0000780c */ /* 0x000fe20003fa6070 */
[C---:B------:R-:W-:Y:S01]  /*25fb0*/  IMAD.WIDE R106, R2.reuse, 0x4, R96 ;  /* 0x00000004026a7825 */ /* 0x040fe200078e0260 */
[----:B------:R-:W-:Y:S01]  /*25fc0*/  IADD3 R0, R3, -0x96, RZ ;  /* 0xffffff6a03007810 */ /* 0x000fe20007ffe0ff */
[----:B------:R-:W4:Y:S02]  /*25fd0*/  LDL.LU.64 R96, [R1+0x690] ;  /* 0x0006900001607983 */ /* 0x000f240000300a00 */
[----:B------:R-:W-:Y:S02]  /*25fe0*/  IMAD.WIDE R104, R2, 0x4, R94 ;  /* 0x0000000402687825 */ /* 0x000fe400078e025e */
[----:B------:R-:W4:Y:S01]  /*25ff0*/  LDL.LU.64 R94, [R1+0x688] ;  /* 0x00068800015e7983 */ /* 0x000f220000300a00 */
[----:B------:R-:W-:-:S03]  /*26000*/  ISETP.GE.U32.AND P3, PT, R0, 0x7ffffeeb, PT ;  /* 0x7ffffeeb0000780c */ /* 0x000fc60003f66070 */
[----:B------:R-:W-:Y:S04]  /*26010*/  STL.64 [R1+0x1008], R106 ;  /* 0x0010086a01007387 */ /* 0x000fe80000100a00 */
[----:B------:R2:W-:Y:S04]  /*26020*/  LDGSTS.E [R91+0x24400], [R106.64], !P5 ;  /* 0x244000006a5b7fae */ /* 0x0005e8000e921844 */
[----:B------:R-:W-:Y:S04]  /*26030*/  STL.64 [R1+0x1000], R104 ;  /* 0x0010006801007387 */ /* 0x000fe80000100a00 */
[----:B------:R3:W-:Y:S01]  /*26040*/  LDGSTS.E [R91+0x24500], [R104.64], !P5 ;  /* 0x24500000685b7fae */ /* 0x0007e2000e921844 */
[----:B------:R-:W-:-:S04]  /*26050*/  IMAD.WIDE R100, R2, 0x4, R100 ;  /* 0x0000000402647825 */ /* 0x000fc800078e0264 */
[C---:B------:R-:W-:Y:S01]  /*26060*/  IMAD.WIDE R92, R2.reuse, 0x4, R92 ;  /* 0x00000004025c7825 */ /* 0x040fe200078e025c */
[----:B------:R-:W-:Y:S04]  /*26070*/  STL.64 [R1+0xff8], R100 ;  /* 0x000ff86401007387 */ /* 0x000fe80000100a00 */
[----:B------:R1:W-:Y:S04]  /*26080*/  LDGSTS.E [R91+0x24600], [R100.64], !P5 ;  /* 0x24600000645b7fae */ /* 0x0003e8000e921844 */
[----:B------:R1:W-:Y:S04]  /*26090*/  STL.64 [R1+0xff0], R92 ;  /* 0x000ff05c01007387 */ /* 0x0003e80000100a00 */
[----:B------:R1:W-:Y:S04]  /*260a0*/  LDGSTS.E [R91+0x24700], [R92.64], !P5 ;  /* 0x247000005c5b7fae */ /* 0x0003e8000e921844 */
[----:B-1----:R-:W4:Y:S04]  /*260b0*/  LDL.LU.64 R92, [R1+0x620] ;  /* 0x00062000015c7983 */ /* 0x002f280000300a00 */
[----:B------:R-:W4:Y:S01]  /*260c0*/  LDL.LU.64 R100, [R1+0x618] ;  /* 0x0006180001647983 */ /* 0x000f220000300a00 */
[----:B--2---:R-:W-:-:S03]  /*260d0*/  IMAD.WIDE R106, R2, 0x4, R88 ;  /* 0x00000004026a7825 */ /* 0x004fc600078e0258 */
[----:B------:R-:W2:Y:S04]  /*260e0*/  LDL.LU.64 R88, [R1+0x610] ;  /* 0x0006100001587983 */ /* 0x000ea80000300a00 */
[----:B------:R1:W-:Y:S01]  /*260f0*/  LDGSTS.E [R91+0x25400], [R106.64], !P3 ;  /* 0x254000006a5b7fae */ /* 0x0003e2000d921844 */
[----:B---3--:R-:W-:-:S03]  /*26100*/  IMAD.WIDE R104, R2, 0x4, R86 ;  /* 0x0000000402687825 */ /* 0x008fc600078e0256 */
[----:B------:R-:W3:Y:S04]  /*26110*/  LDL.LU.64 R86, [R1+0x608] ;  /* 0x0006080001567983 */ /* 0x000ee80000300a00 */
[----:B------:R-:W-:Y:S01]  /*26120*/  STL.64 [R1+0xfe8], R106 ;  /* 0x000fe86a01007387 */ /* 0x000fe20000100a00 */
[----:B----4-:R-:W-:-:S03]  /*26130*/  IMAD.WIDE R98, R2, 0x4, R98 ;  /* 0x0000000402627825 */ /* 0x010fc600078e0262 */
[----:B------:R4:W-:Y:S01]  /*26140*/  STL.64 [R1+0xfe0], R104 ;  /* 0x000fe06801007387 */ /* 0x0009e20000100a00 */
[----:B------:R-:W-:-:S03]  /*26150*/  IMAD.WIDE R84, R2, 0x4, R84 ;  /* 0x0000000402547825 */ /* 0x000fc600078e0254 */
[----:B------:R1:W-:Y:S04]  /*26160*/  STL.64 [R1+0xfd8], R98 ;  /* 0x000fd86201007387 */ /* 0x0003e80000100a00 */
[----:B------:R4:W-:Y:S04]  /*26170*/  LDGSTS.E [R91+0x25500], [R104.64], !P3 ;  /* 0x25500000685b7fae */ /* 0x0009e8000d921844 */
[----:B------:R1:W-:Y:S04]  /*26180*/  STL.64 [R1+0xfd0], R84 ;  /* 0x000fd05401007387 */ /* 0x0003e80000100a00 */
[----:B------:R1:W-:Y:S04]  /*26190*/  LDGSTS.E [R91+0x25600], [R98.64], !P3 ;  /* 0x25600000625b7fae */ /* 0x0003e8000d921844 */
[----:B----4-:R-:W3:Y:S04]  /*261a0*/  LDL.LU.64 R104, [R1+0x5a0] ;  /* 0x0005a00001687983 */ /* 0x010ee80000300a00 */
[----:B------:R1:W-:Y:S04]  /*261b0*/  LDGSTS.E [R91+0x25700], [R84.64], !P3 ;  /* 0x25700000545b7fae */ /* 0x0003e8000d921844 */
[----:B-1----:R-:W3:Y:S04]  /*261c0*/  LDL.LU.64 R98, [R1+0x598] ;  /* 0x0005980001627983 */ /* 0x002ee80000300a00 */
[----:B------:R-:W3:Y:S01]  /*261d0*/  LDL.LU.64 R84, [R1+0x590] ;  /* 0x0005900001547983 */ /* 0x000ee20000300a00 */
[----:B------:R-:W-:-:S04]  /*261e0*/  IMAD.WIDE R106, R2, 0x4, R102 ;  /* 0x00000004026a7825 */ /* 0x000fc800078e0266 */
[----:B------:R-:W-:Y:S02]  /*261f0*/  IMAD.WIDE R102, R2, 0x4, R250 ;  /* 0x0000000402667825 */ /* 0x000fe400078e02fa */
[----:B------:R-:W3:Y:S01]  /*26200*/  LDL.LU.64 R250, [R1+0x588] ;  /* 0x0005880001fa7983 */ /* 0x000ee20000300a00 */
[----:B------:R-:W-:-:S04]  /*26210*/  IADD3 R0, R3, -0x9a, RZ ;  /* 0xffffff6603007810 */ /* 0x000fc80007ffe0ff */
[----:B------:R-:W-:Y:S02]  /*26220*/  ISETP.GE.U32.AND P4, PT, R0, 0x7ffffee7, PT ;  /* 0x7ffffee70000780c */ /* 0x000fe40003f86070 */
[----:B------:R-:W-:Y:S01]  /*26230*/  IADD3 R0, R3, -0x9e, RZ ;  /* 0xffffff6203007810 */ /* 0x000fe20007ffe0ff */
[----:B------:R-:W-:-:S03]  /*26240*/  IMAD.WIDE R96, R2, 0x4, R96 ;  /* 0x0000000402607825 */ /* 0x000fc600078e0260 */
[----:B------:R-:W-:Y:S01]  /*26250*/  ISETP.GE.U32.AND P0, PT, R0, 0x7ffffee3, PT ;  /* 0x7ffffee30000780c */ /* 0x000fe20003f06070 */
[----:B------:R-:W-:Y:S01]  /*26260*/  IMAD.WIDE R94, R2, 0x4, R94 ;  /* 0x00000004025e7825 */ /* 0x000fe200078e025e */
[----:B------:R-:W-:Y:S04]  /*26270*/  STL.64 [R1+0xfc8], R106 ;  /* 0x000fc86a01007387 */ /* 0x000fe80000100a00 */
[----:B------:R-:W-:Y:S04]  /*26280*/  STL.64 [R1+0xfc0], R102 ;  /* 0x000fc06601007387 */ /* 0x000fe80000100a00 */
[----:B------:R1:W-:Y:S04]  /*26290*/  LDGSTS.E [R91+0x26400], [R106.64], !P4 ;  /* 0x264000006a5b7fae */ /* 0x0003e8000e121844 */
[----:B------:R1:W-:Y:S04]  /*262a0*/  STL.64 [R1+0xfb8], R96 ;  /* 0x000fb86001007387 */ /* 0x0003e80000100a00 */
[----:B------:R1:W-:Y:S04]  /*262b0*/  LDGSTS.E [R91+0x26500], [R102.64], !P4 ;  /* 0x26500000665b7fae */ /* 0x0003e8000e121844 */
[----:B------:R1:W-:Y:S04]  /*262c0*/  STL.64 [R1+0xfb0], R94 ;  /* 0x000fb05e01007387 */ /* 0x0003e80000100a00 */
[----:B------:R1:W-:Y:S04]  /*262d0*/  LDGSTS.E [R91+0x26600], [R96.64], !P4 ;  /* 0x26600000605b7fae */ /* 0x0003e8000e121844 */
[----:B------:R1:W-:Y:S04]  /*262e0*/  LDGSTS.E [R91+0x26700], [R94.64], !P4 ;  /* 0x267000005e5b7fae */ /* 0x0003e8000e121844 */
[----:B-1----:R-:W3:Y:S04]  /*262f0*/  LDL.LU.64 R96, [R1+0x520] ;  /* 0x0005200001607983 */ /* 0x002ee80000300a00 */
[----:B------:R-:W3:Y:S01]  /*26300*/  LDL.LU.64 R94, [R1+0x518] ;  /* 0x00051800015e7983 */ /* 0x000ee20000300a00 */
[----:B------:R-:W-:-:S04]  /*26310*/  IADD3 R0, R3, -0xa2, RZ ;  /* 0xffffff5e03007810 */ /* 0x000fc80007ffe0ff */
[----:B------:R-:W-:Y:S01]  /*26320*/  ISETP.GE.U32.AND P6, PT, R0, 0x7ffffedf, PT ;  /* 0x7ffffedf0000780c */ /* 0x000fe20003fc6070 */
[C---:B------:R-:W-:Y:S02]  /*26330*/  IMAD.WIDE R106, R2.reuse, 0x4, R92 ;  /* 0x00000004026a7825 */ /* 0x040fe400078e025c */
[----:B------:R-:W3:Y:S02]  /*26340*/  LDL.LU.64 R92, [R1+0x510] ;  /* 0x00051000015c7983 */ /* 0x000ee40000300a00 */
[C---:B------:R-:W-:Y:S02]  /*26350*/  IMAD.WIDE R100, R2.reuse, 0x4, R100 ;  /* 0x0000000402647825 */ /* 0x040fe400078e0264 */
[----:B------:R-:W3:Y:S04]  /*26360*/  LDL.LU.64 R102, [R1+0x508] ;  /* 0x0005080001667983 */ /* 0x000ee80000300a00 */
[----:B------:R-:W-:Y:S04]  /*26370*/  STL.64 [R1+0xfa8], R106 ;  /* 0x000fa86a01007387 */ /* 0x000fe80000100a00 */
[----:B------:R1:W-:Y:S04]  /*26380*/  STL.64 [R1+0xfa0], R100 ;  /* 0x000fa06401007387 */ /* 0x0003e80000100a00 */
[----:B------:R1:W-:Y:S04]  /*26390*/  LDGSTS.E [R91+0x27400], [R106.64], !P0 ;  /* 0x274000006a5b7fae */ /* 0x0003e8000c121844 */
[----:B------:R1:W-:Y:S01]  /*263a0*/  LDGSTS.E [R91+0x27500], [R100.64], !P0 ;  /* 0x27500000645b7fae */ /* 0x0003e2000c121844 */
[----:B--2---:R-:W-:-:S04]  /*263b0*/  IMAD.WIDE R88, R2, 0x4, R88 ;  /* 0x0000000402587825 */ /* 0x004fc800078e0258 */
[C---:B---3--:R-:W-:Y:S01]  /*263c0*/  IMAD.WIDE R86, R2.reuse, 0x4, R86 ;  /* 0x0000000402567825 */ /* 0x048fe200078e0256 */
[----:B------:R2:W-:Y:S04]  /*263d0*/  STL.64 [R1+0xf98], R88 ;  /* 0x000f985801007387 */ /* 0x0005e80000100a00 */
[----:B------:R3:W-:Y:S04]  /*263e0*/  STL.64 [R1+0xf90], R86 ;  /* 0x000f905601007387 */ /* 0x0007e80000100a00 */
[----:B-1----:R-:W4:Y:S04]  /*263f0*/  LDL.LU.64 R100, [R1+0x4a0] ;  /* 0x0004a00001647983 */ /* 0x002f280000300a00 */
[----:B------:R2:W-:Y:S04]  /*26400*/  LDGSTS.E [R91+0x27600], [R88.64], !P0 ;  /* 0x27600000585b7fae */ /* 0x0005e8000c121844 */
[----:B------:R3:W-:Y:S04]  /*26410*/  LDGSTS.E [R91+0x27700], [R86.64], !P0 ;  /* 0x27700000565b7fae */ /* 0x0007e8000c121844 */
[----:B--2---:R-:W2:Y:S04]  /*26420*/  LDL.LU.64 R88, [R1+0x498] ;  /* 0x0004980001587983 */ /* 0x004ea80000300a00 */
[----:B---3--:R-:W3:Y:S01]  /*26430*/  LDL.LU.64 R86, [R1+0x490] ;  /* 0x0004900001567983 */ /* 0x008ee20000300a00 */
[----:B------:R-:W-:-:S05]  /*26440*/  IMAD.WIDE R108, R2, 0x4, R104 ;  /* 0x00000004026c7825 */ /* 0x000fca00078e0268 */
[----:B------:R1:W-:Y:S01]  /*26450*/  LDGSTS.E [R91+0x28400], [R108.64], !P6 ;  /* 0x284000006c5b7fae */ /* 0x0003e2000f121844 */
[----:B------:R-:W-:-:S05]  /*26460*/  IMAD.WIDE R106, R2, 0x4, R98 ;  /* 0x00000004026a7825 */ /* 0x000fca00078e0262 */
[----:B------:R1:W-:Y:S01]  /*26470*/  LDGSTS.E [R91+0x28500], [R106.64], !P6 ;  /* 0x285000006a5b7fae */ /* 0x0003e2000f121844 */
[----:B------:R-:W-:-:S03]  /*26480*/  IMAD.WIDE R104, R2, 0x4, R84 ;  /* 0x0000000402687825 */ /* 0x000fc600078e0254 */
[----:B------:R-:W3:Y:S04]  /*26490*/  LDL.LU.64 R84, [R1+0x488] ;  /* 0x0004880001547983 */ /* 0x000ee80000300a00 */
[----:B------:R-:W-:Y:S01]  /*264a0*/  STL.64 [R1+0xf88], R108 ;  /* 0x000f886c01007387 */ /* 0x000fe20000100a00 */
[----:B------:R-:W-:-:S03]  /*264b0*/  IMAD.WIDE R98, R2, 0x4, R250 ;  /* 0x0000000402627825 */ /* 0x000fc600078e02fa */
[----:B------:R-:W-:Y:S04]  /*264c0*/  STL.64 [R1+0xf80], R106 ;  /* 0x000f806a01007387 */ /* 0x000fe80000100a00 */
[----:B------:R1:W-:Y:S04]  /*264d0*/  STL.64 [R1+0xf78], R104 ;  /* 0x000f786801007387 */ /* 0x0003e80000100a00 */
[----:B------:R1:W-:Y:S04]  /*264e0*/  STL.64 [R1+0xf70], R98 ;  /* 0x000f706201007387 */ /* 0x0003e80000100a00 */
[----:B------:R1:W-:Y:S04]  /*264f0*/  LDGSTS.E [R91+0x28600], [R104.64], !P6 ;  /* 0x28600000685b7fae */ /* 0x0003e8000f121844 */
[----:B------:R1:W-:Y:S04]  /*26500*/  LDGSTS.E [R91+0x28700], [R98.64], !P6 ;  /* 0x28700000625b7fae */ /* 0x0003e8000f121844 */
[----:B-1----:R-:W3:Y:S04]  /*26510*/  LDL.LU.64 R104, [R1+0x420] ;  /* 0x0004200001687983 */ /* 0x002ee80000300a00 */
[----:B------:R-:W3:Y:S04]  /*26520*/  LDL.LU.64 R98, [R1+0x418] ;  /* 0x0004180001627983 */ /* 0x000ee80000300a00 */
[----:B------:R-:W3:Y:S01]  /*26530*/  LDL.LU.64 R250, [R1+0x410] ;  /* 0x0004100001fa7983 */ /* 0x000ee20000300a00 */
[----:B------:R-:W-:-:S04]  /*26540*/  IADD3 R0, R3, -0xa6, RZ ;  /* 0xffffff5a03007810 */ /* 0x000fc80007ffe0ff */
[----:B------:R-:W-:Y:S02]  /*26550*/  ISETP.GE.U32.AND P1, PT, R0, 0x7ffffedb, PT ;  /* 0x7ffffedb0000780c */ /* 0x000fe40003f26070 */
[----:B------:R-:W-:Y:S01]  /*26560*/  IADD3 R0, R3, -0xaa, RZ ;  /* 0xffffff5603007810 */ /* 0x000fe20007ffe0ff */
[C---:B------:R-:W-:Y:S02]  /*26570*/  IMAD.WIDE R106, R2.reuse, 0x4, R96 ;  /* 0x00000004026a7825 */ /* 0x040fe400078e0260 */
[----:B------:R-:W3:Y:S02]  /*26580*/  LDL.LU.64 R96, [R1+0x408] ;  /* 0x0004080001607983 */ /* 0x000ee40000300a00 */
[----:B------:R-:W-:Y:S01]  /*26590*/  IMAD.WIDE R94, R2, 0x4, R94 ;  /* 0x00000004025e7825 */ /* 0x000fe200078e025e */
[----:B------:R-:W-:Y:S01]  /*265a0*/  ISETP.GE.U32.AND P2, PT, R0, 0x7ffffed7, PT ;  /* 0x7ffffed70000780c */ /* 0x000fe20003f46070 */
[----:B------:R-:W-:Y:S04]  /*265b0*/  STL.64 [R1+0xf68], R106 ;  /* 0x000f686a01007387 */ /* 0x000fe80000100a00 */
[----:B------:R1:W-:Y:S04]  /*265c0*/  STL.64 [R1+0xf60], R94 ;  /* 0x000f605e01007387 */ /* 0x0003e80000100a00 */
[----:B------:R4:W-:Y:S04]  /*265d0*/  LDGSTS.E [R91+0x29400], [R106.64], !P1 ;  /* 0x294000006a5b7fae */ /* 0x0009e8000c921844 */
[----:B------:R1:W-:Y:S01]  /*265e0*/  LDGSTS.E [R91+0x29500], [R94.64], !P1 ;  /* 0x295000005e5b7fae */ /* 0x0003e2000c921844 */
[----:B------:R-:W-:-:S04]  /*265f0*/  IMAD.WIDE R92, R2, 0x4, R92 ;  /* 0x00000004025c7825 */ /* 0x000fc800078e025c */
[C---:B------:R-:W-:Y:S01]  /*26600*/  IMAD.WIDE R102, R2.reuse, 0x4, R102 ;  /* 0x0000000402667825 */ /* 0x040fe200078e0266 */
[----:B------:R1:W-:Y:S04]  /*26610*/  STL.64 [R1+0xf58], R92 ;  /* 0x000f585c01007387 */ /* 0x0003e80000100a00 */
[----:B------:R2:W-:Y:S04]  /*26620*/  STL.64 [R1+0xf50], R102 ;  /* 0x000f506601007387 */ /* 0x0005e80000100a00 */
[----:B------:R1:W-:Y:S04]  /*26630*/  LDGSTS.E [R91+0x29600], [R92.64], !P1 ;  /* 0x296000005c5b7fae */ /* 0x0003e8000c921844 */
[----:B-1----:R-:W3:Y:S04]  /*26640*/  LDL.LU.64 R94, [R1+0x3a0] ;  /* 0x0003a000015e7983 */ /* 0x002ee80000300a00 */
[----:B------:R1:W-:Y:S04]  /*26650*/  LDGSTS.E [R91+0x29700], [R102.64], !P1 ;  /* 0x29700000665b7fae */ /* 0x0003e8000c921844 */
[----:B------:R-:W3:Y:S01]  /*26660*/  LDL.LU.64 R92, [R1+0x398] ;  /* 0x00039800015c7983 */ /* 0x000ee20000300a00 */
[----:B----4-:R-:W-:-:S05]  /*26670*/  IMAD.WIDE R106, R2, 0x4, R100 ;  /* 0x00000004026a7825 */ /* 0x010fca00078e0264 */
[----:B------:R4:W-:Y:S01]  /*26680*/  LDGSTS.E [R91+0x2a400], [R106.64], !P2 ;  /* 0x2a4000006a5b7fae */ /* 0x0009e2000d121844 */
[----:B--2---:R-:W-:-:S03]  /*26690*/  IMAD.WIDE R100, R2, 0x4, R88 ;  /* 0x0000000402647825 */ /* 0x004fc600078e0258 */
[----:B------:R-:W2:Y:S01]  /*266a0*/  LDL.LU.64 R88, [R1+0x390] ;  /* 0x0003900001587983 */ /* 0x000ea20000300a00 */
[----:B---3--:R-:W-:-:S03]  /*266b0*/  IMAD.WIDE R86, R2, 0x4, R86 ;  /* 0x0000000402567825 */ /* 0x008fc600078e0256 */
[----:B------:R-:W-:Y:S04]  /*266c0*/  STL.64 [R1+0xf48], R106 ;  /* 0x000f486a01007387 */ /* 0x000fe80000100a00 */
[----:B-1----:R-:W3:Y:S04]  /*266d0*/  LDL.LU.64 R102, [R1+0x388] ;  /* 0x0003880001667983 */ /* 0x002ee80000300a00 */
[----:B------:R1:W-:Y:S04]  /*266e0*/  STL.64 [R1+0xf40], R100 ;  /* 0x000f406401007387 */ /* 0x0003e80000100a00 */
[----:B------:R1:W-:Y:S04]  /*266f0*/  STL.64 [R1+0xf38], R86 ;  /* 0x000f385601007387 */ /* 0x0003e80000100a00 */
[----:B------:R1:W-:Y:S01]  /*26700*/  LDGSTS.E [R91+0x2a500], [R100.64], !P2 ;  /* 0x2a500000645b7fae */ /* 0x0003e2000d121844 */
[----:B------:R-:W-:-:S03]  /*26710*/  IMAD.WIDE R84, R2, 0x4, R84 ;  /* 0x0000000402547825 */ /* 0x000fc600078e0254 */
[----:B------:R4:W-:Y:S04]  /*26720*/  LDGSTS.E [R91+0x2a600], [R86.64], !P2 ;  /* 0x2a600000565b7fae */ /* 0x0009e8000d121844 */
[----:B------:R4:W-:Y:S04]  /*26730*/  STL.64 [R1+0xf30], R84 ;  /* 0x000f305401007387 */ /* 0x0009e80000100a00 */
[----:B-1----:R-:W3:Y:S04]  /*26740*/  LDL.LU.64 R100, [R1+0x340] ;  /* 0x0003400001647983 */ /* 0x002ee80000300a00 */
[----:B----4-:R-:W3:Y:S04]  /*26750*/  LDL.LU.64 R86, [R1+0x338] ;  /* 0x0003380001567983 */ /* 0x010ee80000300a00 */
[----:B------:R1:W-:Y:S04]  /*26760*/  LDGSTS.E [R91+0x2a700], [R84.64], !P2 ;  /* 0x2a700000545b7fae */ /* 0x0003e8000d121844 */
[----:B-1----:R-:W3:Y:S01]  /*26770*/  LDL.LU.64 R84, [R1+0x330] ;  /* 0x0003300001547983 */ /* 0x002ee20000300a00 */
[----:B------:R-:W-:-:S04]  /*26780*/  IMAD.WIDE R106, R2, 0x4, R104 ;  /* 0x00000004026a7825 */ /* 0x000fc800078e0268 */
[----:B------:R-:W-:-:S04]  /*26790*/  IMAD.WIDE R104, R2, 0x4, R98 ;  /* 0x0000000402687825 */ /* 0x000fc800078e0262 */
[----:B------:R-:W-:Y:S02]  /*267a0*/  IMAD.WIDE R98, R2, 0x4, R250 ;  /* 0x0000000402627825 */ /* 0x000fe400078e02fa */
[----:B------:R-:W3:Y:S01]  /*267b0*/  LDL.LU.64 R250, [R1+0x328] ;  /* 0x0003280001fa7983 */ /* 0x000ee20000300a00 */
[----:B------:R-:W-:-:S04]  /*267c0*/  IADD3 R0, R3, -0xae, RZ ;  /* 0xffffff5203007810 */ /* 0x000fc80007ffe0ff */
[----:B------:R-:W-:Y:S02]  /*267d0*/  ISETP.GE.U32.AND P5, PT, R0, 0x7ffffed3, PT ;  /* 0x7ffffed30000780c */ /* 0x000fe40003fa6070 */
[----:B------:R-:W-:Y:S01]  /*267e0*/  IADD3 R0, R3, -0xb2, RZ ;  /* 0xffffff4e03007810 */ /* 0x000fe20007ffe0ff */
[----:B------:R-:W-:Y:S03]  /*267f0*/  STL.64 [R1+0xf28], R106 ;  /* 0x000f286a01007387 */ /* 0x000fe60000100a00 */
[----:B------:R-:W-:Y:S01]  /*26800*/  ISETP.GE.U32.AND P3, PT, R0, 0x7ffffecf, PT ;  /* 0x7ffffecf0000780c */ /* 0x000fe20003f66070 */
[----:B------:R-:W-:Y:S01]  /*26810*/  STL.64 [R1+0xf20], R104 ;  /* 0x000f206801007387 */ /* 0x000fe20000100a00 */
[----:B------:R-:W-:-:S03]  /*26820*/  IMAD.WIDE R96, R2, 0x4, R96 ;  /* 0x0000000402607825 */ /* 0x000fc600078e0260 */
[----:B------:R1:W-:Y:S04]  /*26830*/  STL.64 [R1+0xf18], R98 ;  /* 0x000f186201007387 */ /* 0x0003e80000100a00 */
[----:B------:R1:W-:Y:S04]  /*26840*/  LDGSTS.E [R91+0x2b400], [R106.64], !P5 ;  /* 0x2b4000006a5b7fae */ /* 0x0003e8000e921844 */
[----:B------:R1:W-:Y:S04]  /*26850*/  LDGSTS.E [R91+0x2b500], [R104.64], !P5 ;  /* 0x2b500000685b7fae */ /* 0x0003e8000e921844 */
[----:B------:R1:W-:Y:S04]  /*26860*/  STL.64 [R1+0xf10], R96 ;  /* 0x000f106001007387 */ /* 0x0003e80000100a00 */
[----:B------:R1:W-:Y:S04]  /*26870*/  LDGSTS.E [R91+0x2b600], [R98.64], !P5 ;  /* 0x2b600000625b7fae */ /* 0x0003e8000e921844 */
[----:B------:R1:W-:Y:S04]  /*26880*/  LDGSTS.E [R91+0x2b700], [R96.64], !P5 ;  /* 0x2b700000605b7fae */ /* 0x0003e8000e921844 */
[----:B-1----:R-:W3:Y:S01]  /*26890*/  LDL.LU.64 R98, [R1+0x2e0] ;  /* 0x0002e00001627983 */ /* 0x002ee20000300a00 */
[----:B------:R-:W-:-:S03]  /*268a0*/  IMAD.WIDE R106, R2, 0x4, R94 ;  /* 0x00000004026a7825 */ /* 0x000fc600078e025e */
[----:B------:R-:W3:Y:S04]  /*268b0*/  LDL.LU.64 R94, [R1+0x2d8] ;  /* 0x0002d800015e7983 */ /* 0x000ee80000300a00 */
[----:B------:R-:W3:Y:S01]  /*268c0*/  LDL.LU.64 R104, [R1+0x2d0] ;  /* 0x0002d00001687983 */ /* 0x000ee20000300a00 */
[----:B------:R-:W-:-:S03]  /*268d0*/  IMAD.WIDE R92, R2, 0x4, R92 ;  /* 0x00000004025c7825 */ /* 0x000fc600078e025c */
[----:B------:R-:W-:Y:S04]  /*268e0*/  STL.64 [R1+0xf08], R106 ;  /* 0x000f086a01007387 */ /* 0x000fe80000100a00 */
[----:B------:R-:W3:Y:S04]  /*268f0*/  LDL.LU.64 R96, [R1+0x2c8] ;  /* 0x0002c80001607983 */ /* 0x000ee80000300a00 */
        /* <DEDUP_REMOVED lines=9> */
[----:B------:R1:W-:Y:S01]  /*26990*/  LDGSTS.E [R91+0x2c700], [R102.64], !P3 ;  /* 0x2c700000665b7fae */ /* 0x0003e2000d921844 */
[----:B------:R-:W-:-:S03]  /*269a0*/  IMAD.WIDE R108, R2, 0x4, R100 ;  /* 0x00000004026c7825 */ /* 0x000fc600078e0264 */
[----:B--2---:R-:W2:Y:S01]  /*269b0*/  LDL.LU.64 R88, [R1+0x278] ;  /* 0x0002780001587983 */ /* 0x004ea20000300a00 */
[----:B---3--:R-:W-:-:S03]  /*269c0*/  IMAD.WIDE R106, R2, 0x4, R86 ;  /* 0x00000004026a7825 */ /* 0x008fc600078e0256 */
[----:B------:R-:W3:Y:S04]  /*269d0*/  LDL.LU.64 R86, [R1+0x270] ;  /* 0x0002700001567983 */ /* 0x000ee80000300a00 */
[----:B------:R-:W-:Y:S01]  /*269e0*/  STL.64 [R1+0xee8], R108 ;  /* 0x000ee86c01007387 */ /* 0x000fe20000100a00 */
[----:B-1----:R-:W-:-:S03]  /*269f0*/  IMAD.WIDE R102, R2, 0x4, R84 ;  /* 0x0000000402667825 */ /* 0x002fc600078e0254 */
[----:B------:R-:W3:Y:S04]  /*26a00*/  LDL.LU.64 R84, [R1+0x268] ;  /* 0x0002680001547983 */ /* 0x000ee80000300a00 */
        /* <DEDUP_REMOVED lines=10> */
[----:B------:R1:W-:Y:S04]  /*26ab0*/  LDGSTS.E [R91+0x2d400], [R108.64], !P4 ;  /* 0x2d4000006c5b7fae */ /* 0x0003e8000e121844 */
[----:B------:R1:W-:Y:S04]  /*26ac0*/  LDGSTS.E [R91+0x2d500], [R106.64], !P4 ;  /* 0x2d5000006a5b7fae */ /* 0x0003e8000e121844 */
[----:B------:R1:W-:Y:S01]  /*26ad0*/  LDGSTS.E [R91+0x2d600], [R102.64], !P4 ;  /* 0x2d600000665b7fae */ /* 0x0003e2000e121844 */
[----:B------:R-:W-:-:S03]  /*26ae0*/  ISETP.GE.U32.AND P6, PT, R0, 0x7ffffec3, PT ;  /* 0x7ffffec30000780c */ /* 0x000fc60003fc6070 */
[----:B------:R1:W-:Y:S02]  /*26af0*/  LDGSTS.E [R91+0x2d700], [R100.64], !P4 ;  /* 0x2d700000645b7fae */ /* 0x0003e4000e121844 */
[C---:B-1----:R-:W-:Y:S02]  /*26b00*/  IMAD.WIDE R106, R2.reuse, 0x4, R98 ;  /* 0x00000004026a7825 */ /* 0x042fe400078e0262 */
[----:B------:R-:W3:Y:S04]  /*26b10*/  LDL.LU.64 R102, [R1+0x218] ;  /* 0x0002180001667983 */ /* 0x000ee80000300a00 */
[----:B------:R-:W3:Y:S04]  /*26b20*/  LDL.LU.64 R100, [R1+0x210] ;  /* 0x0002100001647983 */ /* 0x000ee80000300a00 */
[----:B------:R-:W3:Y:S01]  /*26b30*/  LDL.LU.64 R98, [R1+0x208] ;  /* 0x0002080001627983 */ /* 0x000ee20000300a00 */
[----:B------:R-:W-:-:S04]  /*26b40*/  IMAD.WIDE R94, R2, 0x4, R94 ;  /* 0x00000004025e7825 */ /* 0x000fc800078e025e */
[C---:B------:R-:W-:Y:S01]  /*26b50*/  IMAD.WIDE R104, R2.reuse, 0x4, R104 ;  /* 0x0000000402687825 */ /* 0x040fe200078e0268 */
[----:B------:R-:W-:Y:S04]  /*26b60*/  STL.64 [R1+0xec8], R106 ;  /* 0x000ec86a01007387 */ /* 0x000fe80000100a00 */
[----:B------:R1:W-:Y:S01]  /*26b70*/  STL.64 [R1+0xec0], R94 ;  /* 0x000ec05e01007387 */ /* 0x0003e20000100a00 */
[----:B------:R-:W-:-:S03]  /*26b80*/  IMAD.WIDE R96, R2, 0x4, R96 ;  /* 0x0000000402607825 */ /* 0x000fc600078e0260 */
[----:B------:R4:W-:Y:S04]  /*26b90*/  LDGSTS.E [R91+0x2e400], [R106.64], !P0 ;  /* 0x2e4000006a5b7fae */ /* 0x0009e8000c121844 */
[----:B------:R-:W-:Y:S04]  /*26ba0*/  STL.64 [R1+0xeb8], R104 ;  /* 0x000eb86801007387 */ /* 0x000fe80000100a00 */
[----:B------:R1:W-:Y:S04]  /*26bb0*/  LDGSTS.E [R91+0x2e500], [R94.64], !P0 ;  /* 0x2e5000005e5b7fae */ /* 0x0003e8000c121844 */
[----:B------:R4:W-:Y:S04]  /*26bc0*/  STL.64 [R1+0xeb0], R96 ;  /* 0x000eb06001007387 */ /* 0x0009e80000100a00 */
[----:B------:R2:W-:Y:S04]  /*26bd0*/  LDGSTS.E [R91+0x2e600], [R104.64], !P0 ;  /* 0x2e600000685b7fae */ /* 0x0005e8000c121844 */
[----:B-1----:R-:W3:Y:S04]  /*26be0*/  LDL.LU.64 R94, [R1+0x1c0] ;  /* 0x0001c000015e7983 */ /* 0x002ee80000300a00 */
[----:B------:R1:W-:Y:S01]  /*26bf0*/  LDGSTS.E [R91+0x2e700], [R96.64], !P0 ;  /* 0x2e700000605b7fae */ /* 0x0003e2000c121844 */
[----:B----4-:R-:W-:-:S03]  /*26c00*/  IMAD.WIDE R106, R2, 0x4, R92 ;  /* 0x00000004026a7825 */ /* 0x010fc600078e025c */
[----:B------:R-:W4:Y:S04]  /*26c10*/  LDL.LU.64 R92, [R1+0x1b8] ;  /* 0x0001b800015c7983 */ /* 0x000f280000300a00 */
[----:B-1----:R-:W4:Y:S04]  /*26c20*/  LDL.LU.64 R96, [R1+0x1b0] ;  /* 0x0001b00001607983 */ /* 0x002f280000300a00 */
[----:B------:R-:W-:Y:S04]  /*26c30*/  STL.64 [R1+0xea8], R106 ;  /* 0x000ea86a01007387 */ /* 0x000fe80000100a00 */
[----:B------:R1:W-:Y:S01]  /*26c40*/  LDGSTS.E [R91+0x2f400], [R106.64], !P6 ;  /* 0x2f4000006a5b7fae */ /* 0x0003e2000f121844 */
[----:B--2---:R-:W-:-:S03]  /*26c50*/  IMAD.WIDE R104, R2, 0x4, R88 ;  /* 0x0000000402687825 */ /* 0x004fc600078e0258 */
[----:B------:R-:W2:Y:S01]  /*26c60*/  LDL.LU.64 R88, [R1+0x1a8] ;  /* 0x0001a80001587983 */ /* 0x000ea20000300a00 */
[----:B---3--:R-:W-:-:S03]  /*26c70*/  IMAD.WIDE R86, R2, 0x4, R86 ;  /* 0x0000000402567825 */ /* 0x008fc600078e0256 */
[----:B------:R-:W-:Y:S04]  /*26c80*/  STL.64 [R1+0xea0], R104 ;  /* 0x000ea06801007387 */ /* 0x000fe80000100a00 */
[----:B------:R3:W-:Y:S04]  /*26c90*/  STL.64 [R1+0xe98], R86 ;  /* 0x000e985601007387 */ /* 0x0007e80000100a00 */
[----:B------:R1:W-:Y:S04]  /*26ca0*/  LDGSTS.E [R91+0x2f500], [R104.64], !P6 ;  /* 0x2f500000685b7fae */ /* 0x0003e8000f121844 */
[----:B------:R3:W-:Y:S01]  /*26cb0*/  LDGSTS.E [R91+0x2f600], [R86.64], !P6 ;  /* 0x2f600000565b7fae */ /* 0x0007e2000f121844 */
[----:B------:R-:W-:-:S05]  /*26cc0*/  IMAD.WIDE R84, R2, 0x4, R84 ;  /* 0x0000000402547825 */ /* 0x000fca00078e0254 */
[----:B------:R1:W-:Y:S04]  /*26cd0*/  STL.64 [R1+0xe90], R84 ;  /* 0x000e905401007387 */ /* 0x0003e80000100a00 */
[----:B---3--:R-:W2:Y:S04]  /*26ce0*/  LDL.LU.64 R86, [R1+0x160] ;  /* 0x0001600001567983 */ /* 0x008ea80000300a00 */
[----:B------:R1:W-:Y:S02]  /*26cf0*/  LDGSTS.E [R91+0x2f700], [R84.64], !P6 ;  /* 0x2f700000545b7fae */ /* 0x0003e4000f121844 */
[----:B-1----:R-:W-:-:S02]  /*26d00*/  IMAD.WIDE R104, R2, 0x4, R250 ;  /* 0x0000000402687825 */ /* 0x002fc400078e02fa */
[----:B------:R-:W2:Y:S04]  /*26d10*/  LDL.LU.64 R84, [R1+0x158] ;  /* 0x0001580001547983 */ /* 0x000ea80000300a00 */
[----:B------:R-:W2:Y:S01]  /*26d20*/  LDL.LU.64 R250, [R1+0x150] ;  /* 0x0001500001fa7983 */ /* 0x000ea20000300a00 */
[----:B------:R-:W-:-:S04]  /*26d30*/  IADD3 R0, R3, -0xc2, RZ ;  /* 0xffffff3e03007810 */ /* 0x000fc80007ffe0ff */
[----:B------:R-:W-:Y:S02]  /*26d40*/  ISETP.GE.U32.AND P1, PT, R0, 0x7ffffebf, PT ;  /* 0x7ffffebf0000780c */ /* 0x000fe40003f26070 */
[----:B------:R-:W-:Y:S01]  /*26d50*/  IADD3 R0, R3, -0xc6, RZ ;  /* 0xffffff3a03007810 */ /* 0x000fe20007ffe0ff */
[----:B------:R1:W-:Y:S03]  /*26d60*/  STL.64 [R1+0xe88], R104 ;  /* 0x000e886801007387 */ /* 0x0003e60000100a00 */
[----:B------:R-:W-:-:S07]  /*26d70*/  ISETP.GE.U32.AND P2, PT, R0, 0x7ffffebb, PT ;  /* 0x7ffffebb0000780c */ /* 0x000fce0003f46070 */
[----:B------:R1:W-:Y:S01]  /*26d80*/  LDGSTS.E [R91+0x30400], [R104.64], !P1 ;  /* 0x30400000685b7fae */ /* 0x0003e2000c921844 */
[----:B------:R-:W-:-:S04]  /*26d90*/  IMAD.WIDE R102, R2, 0x4, R102 ;  /* 0x0000000402667825 */ /* 0x000fc800078e0266 */
[C---:B------:R-:W-:Y:S01]  /*26da0*/  IMAD.WIDE R100, R2.reuse, 0x4, R100 ;  /* 0x0000000402647825 */ /* 0x040fe200078e0264 */
[----:B------:R1:W-:Y:S03]  /*26db0*/  STL.64 [R1+0xe80], R102 ;  /* 0x000e806601007387 */ /* 0x0003e60000100a00 */
[C---:B------:R-:W-:Y:S01]  /*26dc0*/  IMAD.WIDE R98, R2.reuse, 0x4, R98 ;  /* 0x0000000402627825 */ /* 0x040fe200078e0262 */
[----:B------:R1:W-:Y:S04]  /*26dd0*/  STL.64 [R1+0xe78], R100 ;  /* 0x000e786401007387 */ /* 0x0003e80000100a00 */
[----:B------:R1:W-:Y:S04]  /*26de0*/  STL.64 [R1+0xe70], R98 ;  /* 0x000e706201007387 */ /* 0x0003e80000100a00 */
[----:B------:R-:W2:Y:S04]  /*26df0*/  LDL.LU.64 R108, [R1+0x148] ;  /* 0x00014800016c7983 */ /* 0x000ea80000300a00 */
[----:B------:R-:W2:Y:S04]  /*26e00*/  LDL.LU.64 R106, [R1+0x100] ;  /* 0x00010000016a7983 */ /* 0x000ea80000300a00 */
[----:B------:R1:W-:Y:S04]  /*26e10*/  LDGSTS.E [R91+0x30500], [R102.64], !P1 ;  /* 0x30500000665b7fae */ /* 0x0003e8000c921844 */
[----:B-1----:R-:W2:Y:S04]  /*26e20*/  LDL.LU.64 R104, [R1+0xf8] ;  /* 0x0000f80001687983 */ /* 0x002ea80000300a00 */
[----:B------:R1:W-:Y:S04]  /*26e30*/  LDGSTS.E [R91+0x30600], [R100.64], !P1 ;  /* 0x30600000645b7fae */ /* 0x0003e8000c921844 */
[----:B------:R-:W2:Y:S04]  /*26e40*/  LDL.LU.64 R102, [R1+0xf0] ;  /* 0x0000f00001667983 */ /* 0x000ea80000300a00 */
[----:B------:R2:W-:Y:S01]  /*26e50*/  LDGSTS.E [R91+0x30700], [R98.64], !P1 ;  /* 0x30700000625b7fae */ /* 0x0005e2000c921844 */
[----:B------:R-:W-:-:S05]  /*26e60*/  IMAD.WIDE R94, R2, 0x4, R94 ;  /* 0x00000004025e7825 */ /* 0x000fca00078e025e */
[----:B------:R2:W-:Y:S04]  /*26e70*/  STL.64 [R1+0xe68], R94 ;  /* 0x000e685e01007387 */ /* 0x0005e80000100a00 */
[----:B-1----:R-:W2:Y:S04]  /*26e80*/  LDL.LU.64 R100, [R1+0xe8] ;  /* 0x0000e80001647983 */ /* 0x002ea80000300a00 */
[----:B------:R1:W-:Y:S01]  /*26e90*/  LDGSTS.E [R91+0x31400], [R94.64], !P2 ;  /* 0x314000005e5b7fae */ /* 0x0003e2000d121844 */
[----:B----4-:R-:W-:-:S04]  /*26ea0*/  IMAD.WIDE R92, R2, 0x4, R92 ;  /* 0x00000004025c7825 */ /* 0x010fc800078e025c */
[C---:B------:R-:W-:Y:S01]  /*26eb0*/  IMAD.WIDE R110, R2.reuse, 0x4, R96 ;  /* 0x00000004026e7825 */ /* 0x040fe200078e0260 */
[----:B------:R4:W-:Y:S04]  /*26ec0*/  STL.64 [R1+0xe60], R92 ;  /* 0x000e605c01007387 */ /* 0x0009e80000100a00 */
[----:B------:R-:W-:Y:S04]  /*26ed0*/  STL.64 [R1+0xe58], R110 ;  /* 0x000e586e01007387 */ /* 0x000fe80000100a00 */
[----:B------:R4:W-:Y:S01]  /*26ee0*/  LDGSTS.E [R91+0x31500], [R92.64], !P2 ;  /* 0x315000005c5b7fae */ /* 0x0009e2000d121844 */
[----:B--2---:R-:W-:-:S03]  /*26ef0*/  IMAD.WIDE R88, R2, 0x4, R88 ;  /* 0x0000000402587825 */ /* 0x004fc600078e0258 */
[----:B------:R2:W-:Y:S04]  /*26f00*/  LDGSTS.E [R91+0x31600], [R110.64], !P2 ;  /* 0x316000006e5b7fae */ /* 0x0005e8000d121844 */
[----:B------:R1:W-:Y:S04]  /*26f10*/  STL.64 [R1+0xe50], R88 ;  /* 0x000e505801007387 */ /* 0x0003e80000100a00 */
[----:B------:R-:W3:Y:S04]  /*26f20*/  LDL.LU.64 R98, [R1+0xa0] ;  /* 0x0000a00001627983 */ /* 0x000ee80000300a00 */
[----:B------:R-:W3:Y:S04]  /*26f30*/  LDL.LU.64 R96, [R1+0x98] ;  /* 0x0000980001607983 */ /* 0x000ee80000300a00 */
[----:B-1----:R-:W3:Y:S04]  /*26f40*/  LDL.LU.64 R94, [R1+0x90] ;  /* 0x00009000015e7983 */ /* 0x002ee80000300a00 */
[----:B----4-:R-:W4:Y:S04]  /*26f50*/  LDL.LU.64 R92, [R1+0x88] ;  /* 0x00008800015c7983 */ /* 0x010f280000300a00 */
[----:B------:R1:W-:Y:S01]  /*26f60*/  LDGSTS.E [R91+0x31700], [R88.64], !P2 ;  /* 0x31700000585b7fae */ /* 0x0003e2000d121844 */
[----:B--2---:R-:W-:-:S03]  /*26f70*/  IMAD.WIDE R114, R2, 0x4, R86 ;  /* 0x0000000402727825 */ /* 0x004fc600078e0256 */
[----:B-1----:R-:W2:Y:S04]  /*26f80*/  LDL.LU.64 R88, [R1+0x40] ;  /* 0x0000400001587983 */ /* 0x002ea80000300a00 */
[----:B------:R-:W-:Y:S01]  /*26f90*/  STL.64 [R1+0xe48], R114 ;  /* 0x000e487201007387 */ /* 0x000fe20000100a00 */
[----:B------:R-:W-:-:S03]  /*26fa0*/  IMAD.WIDE R112, R2, 0x4, R84 ;  /* 0x0000000402707825 */ /* 0x000fc600078e0254 */
[----:B------:R-:W2:Y:S01]  /*26fb0*/  LDL.LU.64 R86, [R1+0x38] ;  /* 0x0000380001567983 */ /* 0x000ea20000300a00 */
[----:B------:R-:W-:-:S03]  /*26fc0*/  IMAD.WIDE R110, R2, 0x4, R250 ;  /* 0x00000004026e7825 */ /* 0x000fc600078e02fa */
[----:B------:R-:W-:Y:S04]  /*26fd0*/  STL.64 [R1+0xe40], R112 ;  /* 0x000e407001007387 */ /* 0x000fe80000100a00 */
[----:B------:R-:W2:Y:S04]  /*26fe0*/  LDL.LU.64 R84, [R1+0x30] ;  /* 0x0000300001547983 */ /* 0x000ea80000300a00 */
[----:B------:R-:W-:Y:S04]  /*26ff0*/  STL.64 [R1+0xe38], R110 ;  /* 0x000e386e01007387 */ /* 0x000fe80000100a00 */
[----:B------:R-:W2:Y:S01]  /*27000*/  LDL.LU.64 R250, [R1+0x28] ;  /* 0x0000280001fa7983 */ /* 0x000ea20000300a00 */
[----:B------:R-:W-:-:S04]  /*27010*/  IADD3 R0, R3, -0xca, RZ ;  /* 0xffffff3603007810 */ /* 0x000fc80007ffe0ff */
[----:B------:R-:W-:Y:S02]  /*27020*/  ISETP.GE.U32.AND P5, PT, R0, 0x7ffffeb7, PT ;  /* 0x7ffffeb70000780c */ /* 0x000fe40003fa6070 */
[----:B------:R-:W-:-:S04]  /*27030*/  IADD3 R0, R3, -0xce, RZ ;  /* 0xffffff3203007810 */ /* 0x000fc80007ffe0ff */
[----:B------:R-:W-:Y:S02]  /*27040*/  ISETP.GE.U32.AND P3, PT, R0, 0x7ffffeb3, PT ;  /* 0x7ffffeb30000780c */ /* 0x000fe40003f66070 */
[----:B------:R-:W-:-:S04]  /*27050*/  IADD3 R0, R3, -0xd2, RZ ;  /* 0xffffff2e03007810 */ /* 0x000fc80007ffe0ff */
[----:B------:R-:W-:Y:S01]  /*27060*/  ISETP.GE.U32.AND P4, PT, R0, 0x7ffffeaf, PT ;  /* 0x7ffffeaf0000780c */ /* 0x000fe20003f86070 */
[----:B------:R1:W-:Y:S01]  /*27070*/  LDGSTS.E [R91+0x32400], [R114.64], !P5 ;  /* 0x32400000725b7fae */ /* 0x0003e2000e921844 */
[----:B------:R-:W-:-:S03]  /*27080*/  IADD3 R0, R3, -0xd6, RZ ;  /* 0xffffff2a03007810 */ /* 0x000fc60007ffe0ff */
[----:B------:R1:W-:Y:S01]  /*27090*/  LDGSTS.E [R91+0x32500], [R112.64], !P5 ;  /* 0x32500000705b7fae */ /* 0x0003e2000e921844 */
[----:B------:R-:W-:-:S03]  /*270a0*/  ISETP.GE.U32.AND P0, PT, R0, 0x7ffffeab, PT ;  /* 0x7ffffeab0000780c */ /* 0x000fc60003f06070 */
[----:B------:R1:W-:Y:S01]  /*270b0*/  LDGSTS.E [R91+0x32600], [R110.64], !P5 ;  /* 0x326000006e5b7fae */ /* 0x0003e2000e921844 */
[----:B------:R-:W-:Y:S01]  /*270c0*/  IADD3 R0, R3, -0xda, RZ ;  /* 0xffffff2603007810 */ /* 0x000fe20007ffe0ff */
[----:B------:R-:W-:-:S04]  /*270d0*/  IMAD.WIDE R108, R2, 0x4, R108 ;  /* 0x00000004026c7825 */ /* 0x000fc800078e026c */
[C---:B------:R-:W-:Y:S01]  /*270e0*/  IMAD.WIDE R106, R2.reuse, 0x4, R106 ;  /* 0x00000004026a7825 */ /* 0x040fe200078e026a */
[----:B------:R-:W-:Y:S04]  /*270f0*/  STL.64 [R1+0xe30], R108 ;  /* 0x000e306c01007387 */ /* 0x000fe80000100a00 */
[----:B------:R1:W-:Y:S01]  /*27100*/  LDGSTS.E [R91+0x32700], [R108.64], !P5 ;  /* 0x327000006c5b7fae */ /* 0x0003e2000e921844 */
[----:B------:R-:W-:-:S03]  /*27110*/  IMAD.WIDE R104, R2, 0x4, R104 ;  /* 0x0000000402687825 */ /* 0x000fc600078e0268 */
[----:B------:R-:W-:Y:S04]  /*27120*/  STL.64 [R1+0xe28], R106 ;  /* 0x000e286a01007387 */ /* 0x000fe80000100a00 */
[----:B------:R1:W-:Y:S01]  /*27130*/  LDGSTS.E [R91+0x33400], [R106.64], !P3 ;  /* 0x334000006a5b7fae */ /* 0x0003e2000d921844 */
[----:B------:R-:W-:-:S03]  /*27140*/  IMAD.WIDE R102, R2, 0x4, R102 ;  /* 0x0000000402667825 */ /* 0x000fc600078e0266 */
[----:B------:R-:W-:Y:S04]  /*27150*/  STL.64 [R1+0xe20], R104 ;  /* 0x000e206801007387 */ /* 0x000fe80000100a00 */
[----:B------:R1:W-:Y:S04]  /*27160*/  LDGSTS.E [R91+0x33500], [R104.64], !P3 ;  /* 0x33500000685b7fae */ /* 0x0003e8000d921844 */
[----:B------:R-:W-:Y:S04]  /*27170*/  STL.64 [R1+0xe18], R102 ;  /* 0x000e186601007387 */ /* 0x000fe80000100a00 */
[----:B------:R1:W-:Y:S01]  /*27180*/  LDGSTS.E [R91+0x33600], [R102.64], !P3 ;  /* 0x33600000665b7fae */ /* 0x0003e2000d921844 */
[----:B------:R-:W-:Y:S01]  /*27190*/  IMAD.WIDE R100, R2, 0x4, R100 ;  /* 0x0000000402647825 */ /* 0x000fe200078e0264 */
[----:B------:R-:W-:-:S04]  /*271a0*/  ISETP.GE.U32.AND P6, PT, R0, 0x7ffffea7, PT ;  /* 0x7ffffea70000780c */ /* 0x000fc80003fc6070 */
[----:B------:R1:W-:Y:S04]  /*271b0*/  STL.64 [R1+0xe10], R100 ;  /* 0x000e106401007387 */ /* 0x0003e80000100a00 */
[----:B------:R1:W-:Y:S01]  /*271c0*/  LDGSTS.E [R91+0x33700], [R100.64], !P3 ;  /* 0x33700000645b7fae */ /* 0x0003e2000d921844 */
[----:B------:R-:W-:-:S04]  /*271d0*/  IADD3 R0, R3, -0xde, RZ ;  /* 0xffffff2203007810 */ /* 0x000fc80007ffe0ff */
[----:B------:R-:W-:Y:S02]  /*271e0*/  ISETP.GE.U32.AND P1, PT, R0, 0x7ffffea3, PT ;  /* 0x7ffffea30000780c */ /* 0x000fe40003f26070 */
[----:B------:R-:W-:-:S04]  /*271f0*/  IADD3 R0, R3, -0xe2, RZ ;  /* 0xffffff1e03007810 */ /* 0x000fc80007ffe0ff */
[----:B------:R-:W-:Y:S02]  /*27200*/  ISETP.GE.U32.AND P2, PT, R0, 0x7ffffe9f, PT ;  /* 0x7ffffe9f0000780c */ /* 0x000fe40003f46070 */
[----:B------:R-:W-:-:S04]  /*27210*/  IADD3 R0, R3, -0xe6, RZ ;  /* 0xffffff1a03007810 */ /* 0x000fc80007ffe0ff */
[----:B------:R-:W-:Y:S02]  /*27220*/  ISETP.GE.U32.AND P5, PT, R0, 0x7ffffe9b, PT ;  /* 0x7ffffe9b0000780c */ /* 0x000fe40003fa6070 */
[----:B------:R-:W-:-:S04]  /*27230*/  IADD3 R0, R3, -0xea, RZ ;  /* 0xffffff1603007810 */ /* 0x000fc80007ffe0ff */
[----:B------:R-:W-:Y:S02]  /*27240*/  ISETP.GE.U32.AND P3, PT, R0, 0x7ffffe97, PT ;  /* 0x7ffffe970000780c */ /* 0x000fe40003f66070 */
[----:B------:R-:W-:Y:S01]  /*27250*/  IADD3 R0, R3, -0xee, RZ ;  /* 0xffffff1203007810 */ /* 0x000fe20007ffe0ff */
[----:B-1----:R-:W-:-:S04]  /*27260*/  IMAD.WIDE R100, R2, 0x4, R234 ;  /* 0x0000000402647825 */ /* 0x002fc800078e02ea */
[----:B---3--:R-:W-:-:S04]  /*27270*/  IMAD.WIDE R98, R2, 0x4, R98 ;  /* 0x0000000402627825 */ /* 0x008fc800078e0262 */
[C---:B------:R-:W-:Y:S01]  /*27280*/  IMAD.WIDE R96, R2.reuse, 0x4, R96 ;  /* 0x0000000402607825 */ /* 0x040fe200078e0260 */
[----:B------:R-:W-:Y:S03]  /*27290*/  STL.64 [R1+0xe08], R98 ;  /* 0x000e086201007387 */ /* 0x000fe60000100a00 */
[C---:B------:R-:W-:Y:S01]  /*272a0*/  IMAD.WIDE R94, R2.reuse, 0x4, R94 ;  /* 0x00000004025e7825 */ /* 0x040fe200078e025e */
[----:B------:R1:W-:Y:S03]  /*272b0*/  LDGSTS.E [R91+0x34400], [R98.64], !P4 ;  /* 0x34400000625b7fae */ /* 0x0003e6000e121844 */
[C---:B----4-:R-:W-:Y:S01]  /*272c0*/  IMAD.WIDE R92, R2.reuse, 0x4, R92 ;  /* 0x00000004025c7825 */ /* 0x050fe200078e025c */
[----:B------:R-:W-:Y:S04]  /*272d0*/  STL.64 [R1+0xe00], R96 ;  /* 0x000e006001007387 */ /* 0x000fe80000100a00 */
[----:B------:R3:W-:Y:S04]  /*272e0*/  LDGSTS.E [R91+0x34500], [R96.64], !P4 ;  /* 0x34500000605b7fae */ /* 0x0007e8000e121844 */
[----:B------:R-:W-:Y:S04]  /*272f0*/  STL.64 [R1+0xdf8], R94 ;  /* 0x000df85e01007387 */ /* 0x000fe80000100a00 */
[----:B------:R4:W-:Y:S04]  /*27300*/  LDGSTS.E [R91+0x34600], [R94.64], !P4 ;  /* 0x346000005e5b7fae */ /* 0x0009e8000e121844 */
[----:B------:R2:W-:Y:S04]  /*27310*/  STL.64 [R1+0x1838], R92 ;  /* 0x0018385c01007387 */ /* 0x0005e80000100a00 */
[----:B------:R2:W-:Y:S02]  /*27320*/  LDGSTS.E [R91+0x34700], [R92.64], !P4 ;  /* 0x347000005c5b7fae */ /* 0x0005e4000e121844 */
[----:B--2---:R-:W-:-:S04]  /*27330*/  IMAD.WIDE R92, R2, 0x4, R88 ;  /* 0x00000004025c7825 */ /* 0x004fc800078e0258 */
[C---:B------:R-:W-:Y:S01]  /*27340*/  IMAD.WIDE R88, R2.reuse, 0x4, R86 ;  /* 0x0000000402587825 */ /* 0x040fe200078e0256 */
[----:B------:R2:W-:Y:S03]  /*27350*/  STL.64 [R1+0x1860], R92 ;  /* 0x0018605c01007387 */ /* 0x0005e60000100a00 */
[C---:B------:R-:W-:Y:S01]  /*27360*/  IMAD.WIDE R86, R2.reuse, 0x4, R84 ;  /* 0x0000000402567825 */ /* 0x040fe200078e0254 */
[----:B------:R2:W-:Y:S03]  /*27370*/  LDGSTS.E [R91+0x35400], [R92.64], !P0 ;  /* 0x354000005c5b7fae */ /* 0x0005e6000c121844 */
[C---:B------:R-:W-:Y:S01]  /*27380*/  IMAD.WIDE R84, R2.reuse, 0x4, R250 ;  /* 0x0000000402547825 */ /* 0x040fe200078e02fa */
        /* <DEDUP_REMOVED lines=39> */
[----:B------:R2:W-:Y:S01]  /*27600*/  STL.64 [R1+0x19a0], R86 ;  /* 0x0019a05601007387 */ /* 0x0005e20000100a00 */
[----:B------:R-:W-:-:S03]  /*27610*/  ISETP.GE.U32.AND P4, PT, R0, 0x7ffffe93, PT ;  /* 0x7ffffe930000780c */ /* 0x000fc60003f86070 */
[----:B------:R2:W-:Y:S01]  /*27620*/  LDGSTS.E [R91+0x38600], [R86.64], !P2 ;  /* 0x38600000565b7fae */ /* 0x0005e2000d121844 */
[----:B-1----:R-:W-:-:S03]  /*27630*/  IMAD.WIDE R88, R2, 0x4, R196 ;  /* 0x0000000402587825 */ /* 0x002fc600078e02c4 */
[----:B------:R1:W-:Y:S04]  /*27640*/  STL.64 [R1+0x19a8], R84 ;  /* 0x0019a85401007387 */ /* 0x0003e80000100a00 */
[----:B------:R1:W-:Y:S01]  /*27650*/  LDGSTS.E [R91+0x38700], [R84.64], !P2 ;  /* 0x38700000545b7fae */ /* 0x0003e2000d121844 */
[----:B--2---:R-:W-:-:S03]  /*27660*/  IMAD.WIDE R86, R2, 0x4, R198 ;  /* 0x0000000402567825 */ /* 0x004fc600078e02c6 */
[----:B------:R2:W-:Y:S01]  /*27670*/  STL.64 [R1+0x19f0], R92 ;  /* 0x0019f05c01007387 */ /* 0x0005e20000100a00 */
[----:B------:R-:W-:-:S03]  /*27680*/  IADD3 R0, R3, -0xf2, RZ ;  /* 0xffffff0e03007810 */ /* 0x000fc60007ffe0ff */
        /* <DEDUP_REMOVED lines=15> */
[----:B------:R1:W-:Y:S01]  /*27780*/  STL.64 [R1+0x1a58], R88 ;  /* 0x001a585801007387 */ /* 0x0003e20000100a00 */
[----:B------:R-:W-:-:S03]  /*27790*/  IADD3 R0, R3, -0xf6, RZ ;  /* 0xffffff0a03007810 */ /* 0x000fc60007ffe0ff */
        /* <DEDUP_REMOVED lines=33> */
[----:B------:R-:W-:Y:S04]  /*279b0*/  STL.64 [R1+0x1b30], R92 ;  /* 0x001b305c01007387 */ /* 0x000fe80000100a00 */
[----:B------:R2:W-:Y:S01]  /*279c0*/  STL.64 [R1+0x1b38], R88 ;  /* 0x001b385801007387 */ /* 0x0005e20000100a00 */
[----:B-1----:R-:W-:-:S03]  /*279d0*/  IMAD.WIDE R84, R2, 0x4, R232 ;  /* 0x0000000402547825 */ /* 0x002fc600078e02e8 */
[----:B------:R1:W-:Y:S04]  /*279e0*/  STL.64 [R1+0x1b40], R86 ;  /* 0x001b405601007387 */ /* 0x0003e80000100a00 */
[----:B------:R1:W-:Y:S04]  /*279f0*/  LDGSTS.E [R91+0x3d400], [R92.64], !P6 ;  /* 0x3d4000005c5b7fae */ /* 0x0003e8000f121844 */
[----:B------:R1:W-:Y:S04]  /*27a00*/  STL.64 [R1+0x1b48], R84 ;  /* 0x001b485401007387 */ /* 0x0003e80000100a00 */
[----:B------:R2:W-:Y:S04]  /*27a10*/  LDGSTS.E [R91+0x3d500], [R88.64], !P6 ;  /* 0x3d500000585b7fae */ /* 0x0005e8000f121844 */
[----:B----4-:R-:W4:Y:S01]  /*27a20*/  LDL.LU.64 R94, [R1+0x980] ;  /* 0x00098000015e7983 */ /* 0x010f220000300a00 */
[----:B------:R-:W-:-:S03]  /*27a30*/  IADD3 R0, R3, -0xfa, RZ ;  /* 0xffffff0603007810 */ /* 0x000fc60007ffe0ff */
[----:B------:R1:W-:Y:S04]  /*27a40*/  LDGSTS.E [R91+0x3d600], [R86.64], !P6 ;  /* 0x3d600000565b7fae */ /* 0x0003e8000f121844 */
[----:B--2---:R-:W2:Y:S01]  /*27a50*/  LDL.LU.64 R88, [R1+0x978] ;  /* 0x0009780001587983 */ /* 0x004ea20000300a00 */
[----:B------:R-:W-:-:S03]  /*27a60*/  ISETP.GE.U32.AND P1, PT, R0, 0x7ffffe87, PT ;  /* 0x7ffffe870000780c */ /* 0x000fc60003f26070 */
[----:B------:R3:W-:Y:S04]  /*27a70*/  LDGSTS.E [R91+0x3d700], [R84.64], !P6 ;  /* 0x3d700000545b7fae */ /* 0x0007e8000f121844 */
[----:B-1----:R-:W2:Y:S01]  /*27a80*/  LDL.LU.64 R86, [R1+0x970] ;  /* 0x0009700001567983 */ /* 0x002ea20000300a00 */
[----:B------:R-:W-:-:S04]  /*27a90*/  IMAD.WIDE R98, R2, 0x4, R236 ;  /* 0x0000000402627825 */ /* 0x000fc800078e02ec */
[C---:B---3--:R-:W-:Y:S01]  /*27aa0*/  IMAD.WIDE R96, R2.reuse, 0x4, R238 ;  /* 0x0000000402607825 */ /* 0x048fe200078e02ee */
[----:B------:R1:W-:Y:S04]  /*27ab0*/  LDGSTS.E [R91+0x3e400], [R100.64], !P1 ;  /* 0x3e400000645b7fae */ /* 0x0003e8000c921844 */
[----:B------:R-:W3:Y:S01]  /*27ac0*/  LDL.LU.64 R84, [R1+0x968] ;  /* 0x0009680001547983 */ /* 0x000ee20000300a00 */
[----:B------:R-:W-:-:S03]  /*27ad0*/  IMAD.WIDE R92, R2, 0x4, R240 ;  /* 0x00000004025c7825 */ /* 0x000fc600078e02f0 */
[----:B------:R-:W-:Y:S04]  /*27ae0*/  STL.64 [R1+0x1b70], R100 ;  /* 0x001b706401007387 */ /* 0x000fe80000100a00 */
[----:B------:R-:W-:Y:S04]  /*27af0*/  STL.64 [R1+0x1b78], R98 ;  /* 0x001b786201007387 */ /* 0x000fe80000100a00 */
[----:B------:R1:W-:Y:S04]  /*27b00*/  STL.64 [R1+0x1b80], R96 ;  /* 0x001b806001007387 */ /* 0x0003e80000100a00 */
[----:B------:R1:W-:Y:S04]  /*27b10*/  LDGSTS.E [R91+0x3e500], [R98.64], !P1 ;  /* 0x3e500000625b7fae */ /* 0x0003e8000c921844 */
[----:B------:R1:W-:Y:S04]  /*27b20*/  STL.64 [R1+0x1b88], R92 ;  /* 0x001b885c01007387 */ /* 0x0003e80000100a00 */
[----:B------:R1:W-:Y:S04]  /*27b30*/  LDGSTS.E [R91+0x3e600], [R96.64], !P1 ;  /* 0x3e600000605b7fae */ /* 0x0003e8000c921844 */
[----:B------:R-:W3:Y:S01]  /*27b40*/  LDL.LU.64 R104, [R1+0x900] ;  /* 0x0009000001687983 */ /* 0x000ee20000300a00 */
[----:B------:R-:W-:Y:S01]  /*27b50*/  IADD3 R0, R3, -0xfe, RZ ;  /* 0xffffff0203007810 */ /* 0x000fe20007ffe0ff */
[----:B------:R-:W-:-:S02]  /*27b60*/  IMAD.WIDE R106, R2, 0x4, R242 ;  /* 0x00000004026a7825 */ /* 0x000fc400078e02f2 */
[----:B------:R1:W-:Y:S04]  /*27b70*/  LDGSTS.E [R91+0x3e700], [R92.64], !P1 ;  /* 0x3e7000005c5b7fae */ /* 0x0003e8000c921844 */
[----:B-1----:R-:W3:Y:S04]  /*27b80*/  LDL.LU.64 R96, [R1+0x8f8] ;  /* 0x0008f80001607983 */ /* 0x002ee80000300a00 */
[----:B------:R-:W3:Y:S01]  /*27b90*/  LDL.LU.64 R250, [R1+0x8f0] ;  /* 0x0008f00001fa7983 */ /* 0x000ee20000300a00 */
[----:B------:R-:W-:Y:S01]  /*27ba0*/  ISETP.GE.U32.AND P2, PT, R0, 0x7ffffe83, PT ;  /* 0x7ffffe830000780c */ /* 0x000fe20003f46070 */
[C---:B------:R-:W-:Y:S01]  /*27bb0*/  IMAD.WIDE R102, R2.reuse, 0x4, R244 ;  /* 0x0000000402667825 */ /* 0x040fe200078e02f4 */
[----:B------:R-:W-:Y:S01]  /*27bc0*/  IADD3 R0, R3, -0x83, RZ ;  /* 0xffffff7d03007810 */ /* 0x000fe20007ffe0ff */
[----:B------:R-:W3:Y:S02]  /*27bd0*/  LDL.LU.64 R92, [R1+0x8e8] ;  /* 0x0008e800015c7983 */ /* 0x000ee40000300a00 */
[----:B------:R-:W-:Y:S01]  /*27be0*/  IMAD.WIDE R100, R2, 0x4, R246 ;  /* 0x0000000402647825 */ /* 0x000fe200078e02f6 */
[----:B------:R-:W-:Y:S01]  /*27bf0*/  ISETP.GE.U32.AND P5, PT, R0, 0x7ffffefe, PT ;  /* 0x7ffffefe0000780c */ /* 0x000fe20003fa6070 */
[----:B------:R-:W-:Y:S02]  /*27c00*/  STL.64 [R1+0x1bb0], R106 ;  /* 0x001bb06a01007387 */ /* 0x000fe40000100a00 */
[----:B------:R-:W-:-:S02]  /*27c10*/  IMAD.WIDE R98, R2, 0x4, R248 ;  /* 0x0000000402627825 */ /* 0x000fc400078e02f8 */
        /* <DEDUP_REMOVED lines=9> */
[----:B----4-:R-:W-:Y:S01]  /*27cb0*/  IMAD.WIDE R106, R2, 0x4, R94 ;  /* 0x00000004026a7825 */ /* 0x010fe200078e025e */
[----:B------:R-:W-:-:S05]  /*27cc0*/  LOP3.LUT R95, R252, 0x40, RZ, 0x3c, !PT ;  /* 0x00000040fc5f7812 */ /* 0x000fca00078e3cff */
[----:B------:R1:W-:Y:S01]  /*27cd0*/  LDGSTS.E [R95+0x20800], [R106.64], !P5 ;  /* 0x208000006a5f7fae */ /* 0x0003e2000e921844 */
[----:B--2---:R-:W-:-:S03]  /*27ce0*/  IMAD.WIDE R102, R2, 0x4, R88 ;  /* 0x0000000402667825 */ /* 0x004fc600078e0258 */
[----:B------:R-:W2:Y:S04]  /*27cf0*/  LDL.LU.64 R88, [R1+0x870] ;  /* 0x0008700001587983 */ /* 0x000ea80000300a00 */
[----:B------:R-:W-:Y:S01]  /*27d00*/  STL.64 [R1+0xdf0], R106 ;  /* 0x000df06a01007387 */ /* 0x000fe20000100a00 */
[----:B------:R-:W-:-:S03]  /*27d10*/  IMAD.WIDE R98, R2, 0x4, R86 ;  /* 0x0000000402627825 */ /* 0x000fc600078e0256 */
[----:B------:R4:W-:Y:S04]  /*27d20*/  STL.64 [R1+0xde8], R102 ;  /* 0x000de86601007387 */ /* 0x0009e80000100a00 */
[----:B------:R-:W2:Y:S01]  /*27d30*/  LDL.LU.64 R86, [R1+0x868] ;  /* 0x0008680001567983 */ /* 0x000ea20000300a00 */
[----:B---3--:R-:W-:-:S03]  /*27d40*/  IMAD.WIDE R84, R2, 0x4, R84 ;  /* 0x0000000402547825 */ /* 0x008fc600078e0254 */
[----:B------:R3:W-:Y:S04]  /*27d50*/  STL.64 [R1+0xde0], R98 ;  /* 0x000de06201007387 */ /* 0x0007e80000100a00 */
[----:B------:R4:W-:Y:S04]  /*27d60*/  LDGSTS.E [R95+0x20900], [R102.64], !P5 ;  /* 0x20900000665f7fae */ /* 0x0009e8000e921844 */
[----:B------:R1:W-:Y:S04]  /*27d70*/  STL.64 [R1+0xdd8], R84 ;  /* 0x000dd85401007387 */ /* 0x0003e80000100a00 */
[----:B------:R3:W-:Y:S04]  /*27d80*/  LDGSTS.E [R95+0x20a00], [R98.64], !P5 ;  /* 0x20a00000625f7fae */ /* 0x0007e8000e921844 */
[----:B----4-:R-:W4:Y:S04]  /*27d90*/  LDL.LU.64 R102, [R1+0x800] ;  /* 0x0008000001667983 */ /* 0x010f280000300a00 */
[----:B------:R3:W-:Y:S04]  /*27da0*/  LDGSTS.E [R95+0x20b00], [R84.64], !P5 ;  /* 0x20b00000545f7fae */ /* 0x0007e8000e921844 */
[----:B---3--:R-:W3:Y:S01]  /*27db0*/  LDL.LU.64 R98, [R1+0x7f8] ;  /* 0x0007f80001627983 */ /* 0x008ee20000300a00 */
[----:B-1----:R-:W-:-:S03]  /*27dc0*/  IMAD.WIDE R106, R2, 0x4, R104 ;  /* 0x00000004026a7825 */ /* 0x002fc600078e0268 */
[----:B------:R-:W3:Y:S01]  /*27dd0*/  LDL.LU.64 R84, [R1+0x7f0] ;  /* 0x0007f00001547983 */ /* 0x000ee20000300a00 */
[----:B------:R-:W-:-:S04]  /*27de0*/  IMAD.WIDE R104, R2, 0x4, R96 ;  /* 0x0000000402687825 */ /* 0x000fc800078e0260 */
[----:B------:R-:W-:Y:S02]  /*27df0*/  IMAD.WIDE R96, R2, 0x4, R250 ;  /* 0x0000000402607825 */ /* 0x000fe400078e02fa */
[----:B------:R-:W3:Y:S01]  /*27e00*/  LDL.LU.64 R250, [R1+0x7e8] ;  /* 0x0007e80001fa7983 */ /* 0x000ee20000300a00 */
[----:B------:R-:W-:-:S04]  /*27e10*/  IADD3 R0, R3, -0x87, RZ ;  /* 0xffffff7903007810 */ /* 0x000fc80007ffe0ff */
[----:B------:R-:W-:Y:S02]  /*27e20*/  ISETP.GE.U32.AND P3, PT, R0, 0x7ffffefa, PT ;  /* 0x7ffffefa0000780c */ /* 0x000fe40003f66070 */
[----:B------:R-:W-:Y:S01]  /*27e30*/  IADD3 R0, R3, -0x8b, RZ ;  /* 0xffffff7503007810 */ /* 0x000fe20007ffe0ff */
[----:B------:R-:W-:Y:S01]  /*27e40*/  IMAD.WIDE R92, R2, 0x4, R92 ;  /* 0x00000004025c7825 */ /* 0x000fe200078e025c */
[----:B------:R1:W-:Y:S02]  /*27e50*/  STL.64 [R1+0xdd0], R106 ;  /* 0x000dd06a01007387 */ /* 0x0003e40000100a00 */
[----:B------:R-:W-:Y:S02]  /*27e60*/  ISETP.GE.U32.AND P4, PT, R0, 0x7ffffef6, PT ;  /* 0x7ffffef60000780c */ /* 0x000fe40003f86070 */
[----:B------:R-:W-:Y:S04]  /*27e70*/  STL.64 [R1+0xdc8], R104 ;  /* 0x000dc86801007387 */ /* 0x000fe80000100a00 */
[----:B------:R1:W-:Y:S04]  /*27e80*/  STL.64 [R1+0xdc0], R96 ;  /* 0x000dc06001007387 */ /* 0x0003e80000100a00 */
[----:B------:R1:W-:Y:S04]  /*27e90*/  LDGSTS.E [R95+0x21800], [R106.64], !P3 ;  /* 0x218000006a5f7fae */ /* 0x0003e8000d921844 */
[----:B------:R1:W-:Y:S04]  /*27ea0*/  LDGSTS.E [R95+0x21900], [R104.64], !P3 ;  /* 0x21900000685f7fae */ /* 0x0003e8000d921844 */
[----:B------:R1:W-:Y:S04]  /*27eb0*/  STL.64 [R1+0xdb8], R92 ;  /* 0x000db85c01007387 */ /* 0x0003e80000100a00 */
[----:B------:R1:W-:Y:S04]  /*27ec0*/  LDGSTS.E [R95+0x21a00], [R96.64], !P3 ;  /* 0x21a00000605f7fae */ /* 0x0003e8000d921844 */
[----:B------:R1:W-:Y:S02]  /*27ed0*/  LDGSTS.E [R95+0x21b00], [R92.64], !P3 ;  /* 0x21b000005c5f7fae */ /* 0x0003e4000d921844 */
[----:B-1----:R-:W-:-:S02]  /*27ee0*/  IMAD.WIDE R106, R2, 0x4, R100 ;  /* 0x00000004026a7825 */ /* 0x002fc400078e0264 */
[----:B------:R-:W3:Y:S02]  /*27ef0*/  LDL.LU.64 R96, [R1+0x780] ;  /* 0x0007800001607983 */ /* 0x000ee40000300a00 */
[----:B------:R-:W-:Y:S02]  /*27f00*/  IMAD.WIDE R104, R2, 0x4, R90 ;  /* 0x0000000402687825 */ /* 0x000fe400078e025a */
[----:B------:R-:W3:Y:S04]  /*27f10*/  LDL.LU.64 R92, [R1+0x778] ;  /* 0x00077800015c7983 */ /* 0x000ee80000300a00 */
[----:B------:R-:W3:Y:S04]  /*27f20*/  LDL.LU.64 R100, [R1+0x770] ;  /* 0x0007700001647983 */ /* 0x000ee80000300a00 */
[----:B------:R-:W3:Y:S01]  /*27f30*/  LDL.LU.64 R90, [R1+0x768] ;  /* 0x00076800015a7983 */ /* 0x000ee20000300a00 */
[----:B------:R-:W-:-:S03]  /*27f40*/  IADD3 R0, R3, -0x8f, RZ ;  /* 0xffffff7103007810 */ /* 0x000fc60007ffe0ff */
[----:B------:R-:W-:Y:S04]  /*27f50*/  STL.64 [R1+0xdb0], R106 ;  /* 0x000db06a01007387 */ /* 0x000fe80000100a00 */
[----:B------:R-:W-:Y:S04]  /*27f60*/  STL.64 [R1+0xda8], R104 ;  /* 0x000da86801007387 */ /* 0x000fe80000100a00 */
[----:B------:R3:W-:Y:S04]  /*27f70*/  LDGSTS.E [R95+0x22800], [R106.64], !P4 ;  /* 0x228000006a5f7fae */ /* 0x0007e8000e121844 */
[----:B------:R1:W-:Y:S01]  /*27f80*/  LDGSTS.E [R95+0x22900], [R104.64], !P4 ;  /* 0x22900000685f7fae */ /* 0x0003e2000e121844 */
[----:B------:R-:W-:Y:S01]  /*27f90*/  ISETP.GE.U32.AND P0, PT, R0, 0x7ffffef2, PT ;  /* 0x7ffffef20000780c */ /* 0x000fe20003f06070 */
[----:B--2---:R-:W-:-:S05]  /*27fa0*/  IMAD.WIDE R88, R2, 0x4, R88 ;  /* 0x0000000402587825 */ /* 0x004fca00078e0258 */
[----:B------:R2:W-:Y:S04]  /*27fb0*/  STL.64 [R1+0xda0], R88 ;  /* 0x000da05801007387 */ /* 0x0005e80000100a00 */
[----:B------:R2:W-:Y:S01]  /*27fc0*/  LDGSTS.E [R95+0x22a00], [R88.64], !P4 ;  /* 0x22a00000585f7fae */ /* 0x0005e2000e121844 */
[----:B------:R-:W-:-:S05]  /*27fd0*/  IMAD.WIDE R86, R2, 0x4, R86 ;  /* 0x0000000402567825 */ /* 0x000fca00078e0256 */
[----:B------:R1:W-:Y:S04]  /*27fe0*/  STL.64 [R1+0xd98], R86 ;  /* 0x000d985601007387 */ /* 0x0003e80000100a00 */
[----:B------:R1:W-:Y:S04]  /*27ff0*/  LDGSTS.E [R95+0x22b00], [R86.64], !P4 ;  /* 0x22b00000565f7fae */ /* 0x0003e8000e121844 */
[----:B--2---:R-:W2:Y:S04]  /*28000*/  LDL.LU.64 R88, [R1+0x700] ;  /* 0x0007000001587983 */ /* 0x004ea80000300a00 */
[----:B-1----:R-:W2:Y:S01]  /*28010*/  LDL.LU.64 R86, [R1+0x6f8] ;  /* 0x0006f80001567983 */ /* 0x002ea20000300a00 */
[----:B----4-:R-:W-:-:S05]  /*28020*/  IMAD.WIDE R108, R2, 0x4, R102 ;  /* 0x00000004026c7825 */ /* 0x010fca00078e0266 */
[----:B------:R1:W-:Y:S01]  /*28030*/  LDGSTS.E [R95+0x23800], [R108.64], !P0 ;  /* 0x238000006c5f7fae */ /* 0x0003e2000c121844 */
[----:B---3--:R-:W-:-:S03]  /*28040*/  IMAD.WIDE R106, R2, 0x4, R98 ;  /* 0x00000004026a7825 */ /* 0x008fc600078e0262 */
[----:B------:R-:W3:Y:S04]  /*28050*/  LDL.LU.64 R98, [R1+0x6f0] ;  /* 0x0006f00001627983 */ /* 0x000ee80000300a00 */
[----:B------:R-:W-:Y:S01]  /*28060*/  STL.64 [R1+0xd90], R108 ;  /* 0x000d906c01007387 */ /* 0x000fe20000100a00 */
[----:B------:R-:W-:-:S03]  /*28070*/  IMAD.WIDE R104, R2, 0x4, R84 ;  /* 0x0000000402687825 */ /* 0x000fc600078e0254 */
[----:B------:R-:W4:Y:S04]  /*28080*/  LDL.LU.64 R84, [R1+0x6e8] ;  /* 0x0006e80001547983 */ /* 0x000f280000300a00 */
[----:B------:R-:W-:Y:S01]  /*28090*/  STL.64 [R1+0xd88], R106 ;  /* 0x000d886a01007387 */ /* 0x000fe20000100a00 */
[----:B------:R-:W-:-:S03]  /*280a0*/  IMAD.WIDE R102, R2, 0x4, R250 ;  /* 0x0000000402667825 */ /* 0x000fc600078e02fa */
        /* <DEDUP_REMOVED lines=8> */
[----:B------:R-:W-:Y:S02]  /*28130*/  ISETP.GE.U32.AND P6, PT, R0, 0x7ffffeee, PT ;  /* 0x7ffffeee0000780c */ /* 0x000fe40003fc6070 */
[----:B------:R-:W-:Y:S01]  /*28140*/  IADD3 R0, R3, -0x97, RZ ;  /* 0xffffff6903007810 */ /* 0x000fe20007ffe0ff */
[C---:B------:R-:W-:Y:S02]  /*28150*/  IMAD.WIDE R106, R2.reuse, 0x4, R96 ;  /* 0x00000004026a7825 */ /* 0x040fe400078e0260 */
[----:B------:R-:W4:Y:S02]  /*28160*/  LDL.LU.64 R96, [R1+0x670] ;  /* 0x0006700001607983 */ /* 0x000f240000300a00 */
[C---:B------:R-:W-:Y:S02]  /*28170*/  IMAD.WIDE R104, R2.reuse, 0x4, R92 ;  /* 0x0000000402687825 */ /* 0x040fe400078e025c */
[----:B------:R-:W4:Y:S02]  /*28180*/  LDL.LU.64 R92, [R1+0x668] ;  /* 0x00066800015c7983 */ /* 0x000f240000300a00 */
[----:B------:R-:W-:-:S02]  /*28190*/  IMAD.WIDE R100, R2, 0x4, R100 ;  /* 0x0000000402647825 */ /* 0x000fc400078e0264 */
[----:B------:R-:W-:Y:S02]  /*281a0*/  STL.64 [R1+0xd70], R106 ;  /* 0x000d706a01007387 */ /* 0x000fe40000100a00 */
[----:B------:R-:W-:Y:S02]  /*281b0*/  IMAD.WIDE R90, R2, 0x4, R90 ;  /* 0x00000004025a7825 */ /* 0x000fe400078e025a */
[----:B------:R2:W-:Y:S01]  /*281c0*/  LDGSTS.E [R95+0x24800], [R106.64], !P6 ;  /* 0x248000006a5f7fae */ /* 0x0005e2000f121844 */
[----:B------:R-:W-:-:S03]  /*281d0*/  ISETP.GE.U32.AND P1, PT, R0, 0x7ffffeea, PT ;  /* 0x7ffffeea0000780c */ /* 0x000fc60003f26070 */
        /* <DEDUP_REMOVED lines=11> */
[----:B------:R-:W-:-:S03]  /*28290*/  IMAD.WIDE R104, R2, 0x4, R86 ;  /* 0x0000000402687825 */ /* 0x000fc600078e0256 */
[----:B------:R-:W2:Y:S04]  /*282a0*/  LDL.LU.64 R86, [R1+0x5e8] ;  /* 0x0005e80001567983 */ /* 0x000ea80000300a00 */
[----:B------:R-:W-:Y:S01]  /*282b0*/  STL.64 [R1+0xd50], R106 ;  /* 0x000d506a01007387 */ /* 0x000fe20000100a00 */
[----:B---3--:R-:W-:-:S03]  /*282c0*/  IMAD.WIDE R98, R2, 0x4, R98 ;  /* 0x0000000402627825 */ /* 0x008fc600078e0262 */
[----:B------:R3:W-:Y:S01]  /*282d0*/  STL.64 [R1+0xc28], R104 ;  /* 0x000c286801007387 */ /* 0x0007e20000100a00 */
[----:B----4-:R-:W-:-:S03]  /*282e0*/  IMAD.WIDE R84, R2, 0x4, R84 ;  /* 0x0000000402547825 */ /* 0x010fc600078e0254 */
[----:B------:R4:W-:Y:S04]  /*282f0*/  STL.64 [R1+0xc20], R98 ;  /* 0x000c206201007387 */ /* 0x0009e80000100a00 */
[----:B------:R3:W-:Y:S04]  /*28300*/  LDGSTS.E [R95+0x25900], [R104.64], !P1 ;  /* 0x25900000685f7fae */ /* 0x0007e8000c921844 */
[----:B------:R1:W-:Y:S04]  /*28310*/  STL.64 [R1+0x978], R84 ;  /* 0x0009785401007387 */ /* 0x0003e80000100a00 */
[----:B------:R4:W-:Y:S04]  /*28320*/  LDGSTS.E [R95+0x25a00], [R98.64], !P1 ;  /* 0x25a00000625f7fae */ /* 0x0009e8000c921844 */
[----:B---3--:R-:W3:Y:S04]  /*28330*/  LDL.LU.64 R104, [R1+0x580] ;  /* 0x0005800001687983 */ /* 0x008ee80000300a00 */
[----:B------:R1:W-:Y:S04]  /*28340*/  LDGSTS.E [R95+0x25b00], [R84.64], !P1 ;  /* 0x25b00000545f7fae */ /* 0x0003e8000c921844 */
[----:B----4-:R-:W3:Y:S04]  /*28350*/  LDL.LU.64 R98, [R1+0x578] ;  /* 0x0005780001627983 */ /* 0x010ee80000300a00 */
[----:B-1----:R-:W3:Y:S01]  /*28360*/  LDL.LU.64 R84, [R1+0x570] ;  /* 0x0005700001547983 */ /* 0x002ee20000300a00 */
[----:B------:R-:W-:-:S04]  /*28370*/  IMAD.WIDE R106, R2, 0x4, R102 ;  /* 0x00000004026a7825 */ /* 0x000fc800078e0266 */
[----:B------:R-:W-:Y:S02]  /*28380*/  IMAD.WIDE R102, R2, 0x4, R250 ;  /* 0x0000000402667825 */ /* 0x000fe400078e02fa */
[----:B------:R-:W3:Y:S01]  /*28390*/  LDL.LU.64 R250, [R1+0x568] ;  /* 0x0005680001fa7983 */ /* 0x000ee20000300a00 */
[----:B------:R-:W-:-:S04]  /*283a0*/  IADD3 R0, R3, -0x9b, RZ ;  /* 0xffffff6503007810 */ /* 0x000fc80007ffe0ff */
[----:B------:R-:W-:Y:S02]  /*283b0*/  ISETP.GE.U32.AND P2, PT, R0, 0x7ffffee6, PT ;  /* 0x7ffffee60000780c */ /* 0x000fe40003f46070 */
[C---:B------:R-:W-:Y:S01]  /*283c0*/  IADD3 R0, R3.reuse, -0x9f, RZ ;  /* 0xffffff6103007810 */ /* 0x040fe20007ffe0ff */
[----:B------:R-:W-:Y:S03]  /*283d0*/  STL.64 [R1+0x970], R106 ;  /* 0x0009706a01007387 */ /* 0x000fe60000100a00 */
[----:B------:R-:W-:Y:S01]  /*283e0*/  ISETP.GE.U32.AND P5, PT, R0, 0x7ffffee2, PT ;  /* 0x7ffffee20000780c */ /* 0x000fe20003fa6070 */
[C---:B------:R-:W-:Y:S01]  /*283f0*/  IMAD.WIDE R96, R2.reuse, 0x4, R96 ;  /* 0x0000000402607825 */ /* 0x040fe200078e0260 */
[----:B------:R-:W-:Y:S03]  /*28400*/  STL.64 [R1+0x968], R102 ;  /* 0x0009686601007387 */ /* 0x000fe60000100a00 */
[C---:B------:R-:W-:Y:S01]  /*28410*/  IMAD.WIDE R92, R2.reuse, 0x4, R92 ;  /* 0x00000004025c7825 */ /* 0x040fe200078e025c */
[----:B------:R1:W-:Y:S04]  /*28420*/  STL.64 [R1+0x908], R96 ;  /* 0x0009086001007387 */ /* 0x0003e80000100a00 */
[----:B------:R1:W-:Y:S04]  /*28430*/  LDGSTS.E [R95+0x26800], [R106.64], !P2 ;  /* 0x268000006a5f7fae */ /* 0x0003e8000d121844 */
[----:B------:R1:W-:Y:S04]  /*28440*/  LDGSTS.E [R95+0x26900], [R102.64], !P2 ;  /* 0x26900000665f7fae */ /* 0x0003e8000d121844 */
[----:B------:R1:W-:Y:S04]  /*28450*/  STL.64 [R1+0x900], R92 ;  /* 0x0009005c01007387 */ /* 0x0003e80000100a00 */
[----:B------:R1:W-:Y:S04]  /*28460*/  LDGSTS.E [R95+0x26a00], [R96.64], !P2 ;  /* 0x26a00000605f7fae */ /* 0x0003e8000d121844 */
[----:B------:R1:W-:Y:S04]  /*28470*/  LDGSTS.E [R95+0x26b00], [R92.64], !P2 ;  /* 0x26b000005c5f7fae */ /* 0x0003e8000d121844 */
[----:B-1----:R-:W3:Y:S04]  /*28480*/  LDL.LU.64 R96, [R1+0x500] ;  /* 0x0005000001607983 */ /* 0x002ee80000300a00 */
[----:B------:R-:W3:Y:S01]  /*28490*/  LDL.LU.64 R92, [R1+0x4f8] ;  /* 0x0004f800015c7983 */ /* 0x000ee20000300a00 */
[----:B------:R-:W-:Y:S01]  /*284a0*/  IADD3 R0, R3, -0xa3, RZ ;  /* 0xffffff5d03007810 */ /* 0x000fe20007ffe0ff */
[----:B------:R-:W-:-:S02]  /*284b0*/  IMAD.WIDE R106, R2, 0x4, R90 ;  /* 0x00000004026a7825 */ /* 0x000fc400078e025a */
[----:B------:R-:W3:Y:S02]  /*284c0*/  LDL.LU.64 R90, [R1+0x4f0] ;  /* 0x0004f000015a7983 */ /* 0x000ee40000300a00 */
[----:B------:R-:W-:Y:S02]  /*284d0*/  IMAD.WIDE R100, R2, 0x4, R100 ;  /* 0x0000000402647825 */ /* 0x000fe400078e0264 */
[----:B------:R-:W3:Y:S04]  /*284e0*/  LDL.LU.64 R102, [R1+0x4e8] ;  /* 0x0004e80001667983 */ /* 0x000ee80000300a00 */
[----:B------:R-:W-:Y:S04]  /*284f0*/  STL.64 [R1+0x8e8], R106 ;  /* 0x0008e86a01007387 */ /* 0x000fe80000100a00 */
[----:B------:R1:W-:Y:S04]  /*28500*/  STL.64 [R1+0x740], R100 ;  /* 0x0007406401007387 */ /* 0x0003e80000100a00 */
[----:B------:R3:W-:Y:S04]  /*28510*/  LDGSTS.E [R95+0x27800], [R106.64], !P5 ;  /* 0x278000006a5f7fae */ /* 0x0007e8000e921844 */
[----:B------:R1:W-:Y:S01]  /*28520*/  LDGSTS.E [R95+0x27900], [R100.64], !P5 ;  /* 0x27900000645f7fae */ /* 0x0003e2000e921844 */
[----:B------:R-:W-:Y:S01]  /*28530*/  ISETP.GE.U32.AND P3, PT, R0, 0x7ffffede, PT ;  /* 0x7ffffede0000780c */ /* 0x000fe20003f66070 */
[----:B--2---:R-:W-:-:S04]  /*28540*/  IMAD.WIDE R88, R2, 0x4, R88 ;  /* 0x0000000402587825 */ /* 0x004fc800078e0258 */
[C---:B------:R-:W-:Y:S01]  /*28550*/  IMAD.WIDE R86, R2.reuse, 0x4, R86 ;  /* 0x0000000402567825 */ /* 0x040fe200078e0256 */
[----:B------:R2:W-:Y:S04]  /*28560*/  STL.64 [R1+0x718], R88 ;  /* 0x0007185801007387 */ /* 0x0005e80000100a00 */
[----:B------:R2:W-:Y:S04]  /*28570*/  STL.64 [R1+0x710], R86 ;  /* 0x0007105601007387 */ /* 0x0005e80000100a00 */
[----:B-1----:R-:W4:Y:S04]  /*28580*/  LDL.LU.64 R100, [R1+0x480] ;  /* 0x0004800001647983 */ /* 0x002f280000300a00 */
[----:B------:R2:W-:Y:S04]  /*28590*/  LDGSTS.E [R95+0x27a00], [R88.64], !P5 ;  /* 0x27a00000585f7fae */ /* 0x0005e8000e921844 */
[----:B------:R1:W-:Y:S04]  /*285a0*/  LDGSTS.E [R95+0x27b00], [R86.64], !P5 ;  /* 0x27b00000565f7fae */ /* 0x0003e8000e921844 */
[----:B--2---:R-:W2:Y:S04]  /*285b0*/  LDL.LU.64 R88, [R1+0x478] ;  /* 0x0004780001587983 */ /* 0x004ea80000300a00 */
[----:B-1----:R-:W2:Y:S01]  /*285c0*/  LDL.LU.64 R86, [R1+0x470] ;  /* 0x0004700001567983 */ /* 0x002ea20000300a00 */
[----:B---3--:R-:W-:-:S05]  /*285d0*/  IMAD.WIDE R108, R2, 0x4, R104 ;  /* 0x00000004026c7825 */ /* 0x008fca00078e0268 */
[----:B------:R1:W-:Y:S01]  /*285e0*/  LDGSTS.E [R95+0x28800], [R108.64], !P3 ;  /* 0x288000006c5f7fae */ /* 0x0003e2000d921844 */
[----:B------:R-:W-:-:S05]  /*285f0*/  IMAD.WIDE R106, R2, 0x4, R98 ;  /* 0x00000004026a7825 */ /* 0x000fca00078e0262 */
[----:B------:R3:W-:Y:S01]  /*28600*/  LDGSTS.E [R95+0x28900], [R106.64], !P3 ;  /* 0x289000006a5f7fae */ /* 0x0007e2000d921844 */
[----:B------:R-:W-:-:S03]  /*28610*/  IMAD.WIDE R104, R2, 0x4, R84 ;  /* 0x0000000402687825 */ /* 0x000fc600078e0254 */
[----:B------:R-:W2:Y:S04]  /*28620*/  LDL.LU.64 R84, [R1+0x468] ;  /* 0x0004680001547983 */ /* 0x000ea80000300a00 */
[----:B------:R-:W-:Y:S01]  /*28630*/  STL.64 [R1+0x708], R108 ;  /* 0x0007086c01007387 */ /* 0x000fe20000100a00 */
[----:B------:R-:W-:-:S03]  /*28640*/  IMAD.WIDE R98, R2, 0x4, R250 ;  /* 0x0000000402627825 */ /* 0x000fc600078e02fa */
[----:B------:R-:W-:Y:S04]  /*28650*/  STL.64 [R1+0x700], R106 ;  /* 0x0007006a01007387 */ /* 0x000fe80000100a00 */
[----:B------:R1:W-:Y:S04]  /*28660*/  STL.64 [R1+0x6f8], R104 ;  /* 0x0006f86801007387 */ /* 0x0003e80000100a00 */
[----:B------:R1:W-:Y:S04]  /*28670*/  STL.64 [R1+0x6f0], R98 ;  /* 0x0006f06201007387 */ /* 0x0003e80000100a00 */
[----:B------:R1:W-:Y:S04]  /*28680*/  LDGSTS.E [R95+0x28a00], [R104.64], !P3 ;  /* 0x28a00000685f7fae */ /* 0x0003e8000d921844 */
[----:B------:R1:W-:Y:S04]  /*28690*/  LDGSTS.E [R95+0x28b00], [R98.64], !P3 ;  /* 0x28b00000625f7fae */ /* 0x0003e8000d921844 */
[----:B-1----:R-:W2:Y:S04]  /*286a0*/  LDL.LU.64 R104, [R1+0x400] ;  /* 0x0004000001687983 */ /* 0x002ea80000300a00 */
[----:B------:R-:W2:Y:S04]  /*286b0*/  LDL.LU.64 R98, [R1+0x3f8] ;  /* 0x0003f80001627983 */ /* 0x000ea80000300a00 */
[----:B------:R-:W2:Y:S01]  /*286c0*/  LDL.LU.64 R250, [R1+0x3f0] ;  /* 0x0003f00001fa7983 */ /* 0x000ea20000300a00 */
[----:B------:R-:W-:-:S04]  /*286d0*/  IADD3 R0, R3, -0xa7, RZ ;  /* 0xffffff5903007810 */ /* 0x000fc80007ffe0ff */
[----:B------:R-:W-:Y:S02]  /*286e0*/  ISETP.GE.U32.AND P4, PT, R0, 0x7ffffeda, PT ;  /* 0x7ffffeda0000780c */ /* 0x000fe40003f86070 */
[----:B------:R-:W-:Y:S01]  /*286f0*/  IADD3 R0, R3, -0xab, RZ ;  /* 0xffffff5503007810 */ /* 0x000fe20007ffe0ff */
[C---:B---3--:R-:W-:Y:S02]  /*28700*/  IMAD.WIDE R106, R2.reuse, 0x4, R96 ;  /* 0x00000004026a7825 */ /* 0x048fe400078e0260 */
[----:B------:R-:W3:Y:S02]  /*28710*/  LDL.LU.64 R96, [R1+0x3e8] ;  /* 0x0003e80001607983 */ /* 0x000ee40000300a00 */
[----:B------:R-:W-:Y:S01]  /*28720*/  IMAD.WIDE R92, R2, 0x4, R92 ;  /* 0x00000004025c7825 */ /* 0x000fe200078e025c */
[----:B------:R-:W-:Y:S01]  /*28730*/  ISETP.GE.U32.AND P0, PT, R0, 0x7ffffed6, PT ;  /* 0x7ffffed60000780c */ /* 0x000fe20003f06070 */
[----:B------:R-:W-:Y:S04]  /*28740*/  STL.64 [R1+0x640], R106 ;  /* 0x0006406a01007387 */ /* 0x000fe80000100a00 */
[----:B------:R1:W-:Y:S04]  /*28750*/  STL.64 [R1+0x638], R92 ;  /* 0x0006385c01007387 */ /* 0x0003e80000100a00 */
[----:B------:R4:W-:Y:S01]  /*28760*/  LDGSTS.E [R95+0x29800], [R106.64], !P4 ;  /* 0x298000006a5f7fae */ /* 0x0009e2000e121844 */
[----:B------:R-:W-:-:S03]  /*28770*/  IMAD.WIDE R90, R2, 0x4, R90 ;  /* 0x00000004025a7825 */ /* 0x000fc600078e025a */
[----:B------:R1:W-:Y:S01]  /*28780*/  LDGSTS.E [R95+0x29900], [R92.64], !P4 ;  /* 0x299000005c5f7fae */ /* 0x0003e2000e121844 */
[----:B------:R-:W-:-:S03]  /*28790*/  IMAD.WIDE R102, R2, 0x4, R102 ;  /* 0x0000000402667825 */ /* 0x000fc600078e0266 */
        /* <DEDUP_REMOVED lines=10> */
[----:B------:R-:W-:-:S03]  /*28840*/  IMAD.WIDE R86, R2, 0x4, R86 ;  /* 0x0000000402567825 */ /* 0x000fc600078e0256 */
[----:B------:R-:W-:Y:S04]  /*28850*/  STL.64 [R1+0x620], R106 ;  /* 0x0006206a01007387 */ /* 0x000fe80000100a00 */
[----:B-1----:R-:W2:Y:S04]  /*28860*/  LDL.LU.64 R102, [R1+0x368] ;  /* 0x0003680001667983 */ /* 0x002ea80000300a00 */
[----:B------:R1:W-:Y:S04]  /*28870*/  STL.64 [R1+0x618], R100 ;  /* 0x0006186401007387 */ /* 0x0003e80000100a00 */
[----:B------:R1:W-:Y:S04]  /*28880*/  STL.64 [R1+0x610], R86 ;  /* 0x0006105601007387 */ /* 0x0003e80000100a00 */
[----:B------:R1:W-:Y:S01]  /*28890*/  LDGSTS.E [R95+0x2a900], [R100.64], !P0 ;  /* 0x2a900000645f7fae */ /* 0x0003e2000c121844 */
[----:B------:R-:W-:-:S03]  /*288a0*/  IMAD.WIDE R84, R2, 0x4, R84 ;  /* 0x0000000402547825 */ /* 0x000fc600078e0254 */
[----:B------:R4:W-:Y:S04]  /*288b0*/  LDGSTS.E [R95+0x2aa00], [R86.64], !P0 ;  /* 0x2aa00000565f7fae */ /* 0x0009e8000c121844 */
[----:B------:R4:W-:Y:S04]  /*288c0*/  STL.64 [R1+0x608], R84 ;  /* 0x0006085401007387 */ /* 0x0009e80000100a00 */
[----:B-1----:R-:W2:Y:S04]  /*288d0*/  LDL.LU.64 R100, [R1+0x320] ;  /* 0x0003200001647983 */ /* 0x002ea80000300a00 */
[----:B----4-:R-:W4:Y:S04]  /*288e0*/  LDL.LU.64 R86, [R1+0x318] ;  /* 0x0003180001567983 */ /* 0x010f280000300a00 */
[----:B------:R1:W-:Y:S04]  /*288f0*/  LDGSTS.E [R95+0x2ab00], [R84.64], !P0 ;  /* 0x2ab00000545f7fae */ /* 0x0003e8000c121844 */
[----:B-1----:R-:W4:Y:S01]  /*28900*/  LDL.LU.64 R84, [R1+0x310] ;  /* 0x0003100001547983 */ /* 0x002f220000300a00 */
[----:B------:R-:W-:-:S04]  /*28910*/  IMAD.WIDE R106, R2, 0x4, R104 ;  /* 0x00000004026a7825 */ /* 0x000fc800078e0268 */
[----:B------:R-:W-:-:S04]  /*28920*/  IMAD.WIDE R104, R2, 0x4, R98 ;  /* 0x0000000402687825 */ /* 0x000fc800078e0262 */
[----:B------:R-:W-:Y:S02]  /*28930*/  IMAD.WIDE R98, R2, 0x4, R250 ;  /* 0x0000000402627825 */ /* 0x000fe400078e02fa */
[----:B------:R-:W4:Y:S01]  /*28940*/  LDL.LU.64 R250, [R1+0x308] ;  /* 0x0003080001fa7983 */ /* 0x000f220000300a00 */
[----:B------:R-:W-:-:S04]  /*28950*/  IADD3 R0, R3, -0xaf, RZ ;  /* 0xffffff5103007810 */ /* 0x000fc80007ffe0ff */
[----:B------:R-:W-:Y:S02]  /*28960*/  ISETP.GE.U32.AND P6, PT, R0, 0x7ffffed2, PT ;  /* 0x7ffffed20000780c */ /* 0x000fe40003fc6070 */
[----:B------:R-:W-:Y:S01]  /*28970*/  IADD3 R0, R3, -0xb3, RZ ;  /* 0xffffff4d03007810 */ /* 0x000fe20007ffe0ff */
[----:B------:R1:W-:Y:S03]  /*28980*/  STL.64 [R1+0x600], R106 ;  /* 0x0006006a01007387 */ /* 0x0003e60000100a00 */
[----:B------:R-:W-:Y:S01]  /*28990*/  ISETP.GE.U32.AND P1, PT, R0, 0x7ffffece, PT ;  /* 0x7ffffece0000780c */ /* 0x000fe20003f26070 */
[C---:B---3--:R-:W-:Y:S01]  /*289a0*/  IMAD.WIDE R96, R2.reuse, 0x4, R96 ;  /* 0x0000000402607825 */ /* 0x048fe200078e0260 */
[----:B------:R-:W-:Y:S04]  /*289b0*/  STL.64 [R1+0x5f8], R104 ;  /* 0x0005f86801007387 */ /* 0x000fe80000100a00 */
[----:B------:R3:W-:Y:S04]  /*289c0*/  STL.64 [R1+0x5f0], R98 ;  /* 0x0005f06201007387 */ /* 0x0007e80000100a00 */
[----:B------:R1:W-:Y:S04]  /*289d0*/  LDGSTS.E [R95+0x2b800], [R106.64], !P6 ;  /* 0x2b8000006a5f7fae */ /* 0x0003e8000f121844 */
[----:B------:R1:W-:Y:S04]  /*289e0*/  LDGSTS.E [R95+0x2b900], [R104.64], !P6 ;  /* 0x2b900000685f7fae */ /* 0x0003e8000f121844 */
[----:B------:R1:W-:Y:S04]  /*289f0*/  STL.64 [R1+0x5e8], R96 ;  /* 0x0005e86001007387 */ /* 0x0003e80000100a00 */
[----:B------:R3:W-:Y:S04]  /*28a00*/  LDGSTS.E [R95+0x2ba00], [R98.64], !P6 ;  /* 0x2ba00000625f7fae */ /* 0x0007e8000f121844 */
[----:B------:R3:W-:Y:S01]  /*28a10*/  LDGSTS.E [R95+0x2bb00], [R96.64], !P6 ;  /* 0x2bb00000605f7fae */ /* 0x0007e2000f121844 */
[----:B-1----:R-:W-:-:S03]  /*28a20*/  IMAD.WIDE R106, R2, 0x4, R92 ;  /* 0x00000004026a7825 */ /* 0x002fc600078e025c */
[----:B---3--:R-:W4:Y:S04]  /*28a30*/  LDL.LU.64 R98, [R1+0x2c0] ;  /* 0x0002c00001627983 */ /* 0x008f280000300a00 */
[----:B------:R-:W4:Y:S01]  /*28a40*/  LDL.LU.64 R92, [R1+0x2b8] ;  /* 0x0002b800015c7983 */ /* 0x000f220000300a00 */
[----:B------:R-:W-:-:S03]  /*28a50*/  IMAD.WIDE R90, R2, 0x4, R90 ;  /* 0x00000004025a7825 */ /* 0x000fc600078e025a */
[----:B------:R-:W4:Y:S04]  /*28a60*/  LDL.LU.64 R104, [R1+0x2b0] ;  /* 0x0002b00001687983 */ /* 0x000f280000300a00 */
[----:B------:R-:W-:Y:S04]  /*28a70*/  STL.64 [R1+0x338], R106 ;  /* 0x0003386a01007387 */ /* 0x000fe80000100a00 */
[----:B------:R-:W4:Y:S04]  /*28a80*/  LDL.LU.64 R96, [R1+0x2a8] ;  /* 0x0002a80001607983 */ /* 0x000f280000300a00 */
[----:B------:R1:W-:Y:S04]  /*28a90*/  STL.64 [R1+0x330], R90 ;  /* 0x0003305a01007387 */ /* 0x0003e80000100a00 */
[----:B------:R4:W-:Y:S04]  /*28aa0*/  LDGSTS.E [R95+0x2c800], [R106.64], !P1 ;  /* 0x2c8000006a5f7fae */ /* 0x0009e8000c921844 */
[----:B------:R1:W-:Y:S01]  /*28ab0*/  LDGSTS.E [R95+0x2c900], [R90.64], !P1 ;  /* 0x2c9000005a5f7fae */ /* 0x0003e2000c921844 */
[----:B--2---:R-:W-:-:S04]  /*28ac0*/  IMAD.WIDE R88, R2, 0x4, R88 ;  /* 0x0000000402587825 */ /* 0x004fc800078e0258 */
[C---:B------:R-:W-:Y:S01]  /*28ad0*/  IMAD.WIDE R102, R2.reuse, 0x4, R102 ;  /* 0x0000000402667825 */ /* 0x040fe200078e0266 */
[----:B------:R2:W-:Y:S04]  /*28ae0*/  STL.64 [R1+0x328], R88 ;  /* 0x0003285801007387 */ /* 0x0005e80000100a00 */
[----:B------:R2:W-:Y:S04]  /*28af0*/  STL.64 [R1+0x2f8], R102 ;  /* 0x0002f86601007387 */ /* 0x0005e80000100a00 */
[----:B-1----:R-:W3:Y:S04]  /*28b00*/  LDL.LU.64 R90, [R1+0x260] ;  /* 0x00026000015a7983 */ /* 0x002ee80000300a00 */
[----:B------:R2:W-:Y:S04]  /*28b10*/  LDGSTS.E [R95+0x2ca00], [R88.64], !P1 ;  /* 0x2ca00000585f7fae */ /* 0x0005e8000c921844 */
[----:B------:R1:W-:Y:S01]  /*28b20*/  LDGSTS.E [R95+0x2cb00], [R102.64], !P1 ;  /* 0x2cb00000665f7fae */ /* 0x0003e2000c921844 */
[----:B------:R-:W-:-:S03]  /*28b30*/  IMAD.WIDE R108, R2, 0x4, R100 ;  /* 0x00000004026c7825 */ /* 0x000fc600078e0264 */
[----:B--2---:R-:W2:Y:S01]  /*28b40*/  LDL.LU.64 R88, [R1+0x258] ;  /* 0x0002580001587983 */ /* 0x004ea20000300a00 */
[----:B----4-:R-:W-:-:S03]  /*28b50*/  IMAD.WIDE R106, R2, 0x4, R86 ;  /* 0x00000004026a7825 */ /* 0x010fc600078e0256 */
[----:B------:R-:W4:Y:S04]  /*28b60*/  LDL.LU.64 R86, [R1+0x250] ;  /* 0x0002500001567983 */ /* 0x000f280000300a00 */
[----:B------:R-:W-:Y:S01]  /*28b70*/  STL.64 [R1+0x2f0], R108 ;  /* 0x0002f06c01007387 */ /* 0x000fe20000100a00 */
[----:B-1----:R-:W-:-:S03]  /*28b80*/  IMAD.WIDE R102, R2, 0x4, R84 ;  /* 0x0000000402667825 */ /* 0x002fc600078e0254 */
[----:B------:R-:W4:Y:S04]  /*28b90*/  LDL.LU.64 R84, [R1+0x248] ;  /* 0x0002480001547983 */ /* 0x000f280000300a00 */
[----:B------:R1:W-:Y:S01]  /*28ba0*/  STL.64 [R1+0x2e8], R106 ;  /* 0x0002e86a01007387 */ /* 0x0003e20000100a00 */
[----:B------:R-:W-:-:S03]  /*28bb0*/  IMAD.WIDE R100, R2, 0x4, R250 ;  /* 0x0000000402647825 */ /* 0x000fc600078e02fa */
[----:B------:R1:W-:Y:S04]  /*28bc0*/  STL.64 [R1+0x2e0], R102 ;  /* 0x0002e06601007387 */ /* 0x0003e80000100a00 */
[----:B------:R1:W-:Y:S04]  /*28bd0*/  STL.64 [R1+0x2c8], R100 ;  /* 0x0002c86401007387 */ /* 0x0003e80000100a00 */
[----:B------:R-:W4:Y:S01]  /*28be0*/  LDL.LU.64 R250, [R1+0x200] ;  /* 0x0002000001fa7983 */ /* 0x000f220000300a00 */
        /* <DEDUP_REMOVED lines=11> */
[----:B------:R-:W4:Y:S02]  /*28ca0*/  LDL.LU.64 R102, [R1+0x1f8] ;  /* 0x0001f80001667983 */ /* 0x000f240000300a00 */
[C---:B------:R-:W-:Y:S02]  /*28cb0*/  IMAD.WIDE R92, R2.reuse, 0x4, R92 ;  /* 0x00000004025c7825 */ /* 0x040fe400078e025c */
[----:B------:R-:W4:Y:S02]  /*28cc0*/  LDL.LU.64 R100, [R1+0x1f0] ;  /* 0x0001f00001647983 */ /* 0x000f240000300a00 */
[----:B------:R-:W-:-:S02]  /*28cd0*/  IMAD.WIDE R104, R2, 0x4, R104 ;  /* 0x0000000402687825 */ /* 0x000fc400078e0268 */
[----:B------:R-:W4:Y:S04]  /*28ce0*/  LDL.LU.64 R98, [R1+0x1e8] ;  /* 0x0001e80001627983 */ /* 0x000f280000300a00 */
[----:B------:R-:W-:Y:S01]  /*28cf0*/  STL.64 [R1+0x2c0], R106 ;  /* 0x0002c06a01007387 */ /* 0x000fe20000100a00 */
[----:B------:R-:W-:-:S03]  /*28d00*/  IMAD.WIDE R96, R2, 0x4, R96 ;  /* 0x0000000402607825 */ /* 0x000fc600078e0260 */
[----:B------:R1:W-:Y:S04]  /*28d10*/  STL.64 [R1+0x2b8], R92 ;  /* 0x0002b85c01007387 */ /* 0x0003e80000100a00 */
[----:B------:R3:W-:Y:S04]  /*28d20*/  LDGSTS.E [R95+0x2e800], [R106.64], !P5 ;  /* 0x2e8000006a5f7fae */ /* 0x0007e8000e921844 */
[----:B------:R-:W-:Y:S04]  /*28d30*/  STL.64 [R1+0x2a0], R104 ;  /* 0x0002a06801007387 */ /* 0x000fe80000100a00 */
[----:B------:R1:W-:Y:S04]  /*28d40*/  LDGSTS.E [R95+0x2e900], [R92.64], !P5 ;  /* 0x2e9000005c5f7fae */ /* 0x0003e8000e921844 */
[----:B------:R3:W-:Y:S04]  /*28d50*/  STL.64 [R1+0x298], R96 ;  /* 0x0002986001007387 */ /* 0x0007e80000100a00 */
[----:B------:R2:W-:Y:S04]  /*28d60*/  LDGSTS.E [R95+0x2ea00], [R104.64], !P5 ;  /* 0x2ea00000685f7fae */ /* 0x0005e8000e921844 */
[----:B-1----:R-:W4:Y:S04]  /*28d70*/  LDL.LU.64 R92, [R1+0x1a0] ;  /* 0x0001a000015c7983 */ /* 0x002f280000300a00 */
[----:B------:R1:W-:Y:S01]  /*28d80*/  LDGSTS.E [R95+0x2eb00], [R96.64], !P5 ;  /* 0x2eb00000605f7fae */ /* 0x0003e2000e921844 */
[----:B---3--:R-:W-:-:S03]  /*28d90*/  IMAD.WIDE R106, R2, 0x4, R90 ;  /* 0x00000004026a7825 */ /* 0x008fc600078e025a */
[----:B------:R-:W3:Y:S04]  /*28da0*/  LDL.LU.64 R90, [R1+0x198] ;  /* 0x00019800015a7983 */ /* 0x000ee80000300a00 */
[----:B-1----:R-:W3:Y:S04]  /*28db0*/  LDL.LU.64 R96, [R1+0x190] ;  /* 0x0001900001607983 */ /* 0x002ee80000300a00 */
[----:B------:R-:W-:Y:S04]  /*28dc0*/  STL.64 [R1+0x290], R106 ;  /* 0x0002906a01007387 */ /* 0x000fe80000100a00 */
[----:B------:R1:W-:Y:S01]  /*28dd0*/  LDGSTS.E [R95+0x2f800], [R106.64], !P3 ;  /* 0x2f8000006a5f7fae */ /* 0x0003e2000d921844 */
[----:B--2---:R-:W-:-:S03]  /*28de0*/  IMAD.WIDE R104, R2, 0x4, R88 ;  /* 0x0000000402687825 */ /* 0x004fc600078e0258 */
[----:B------:R-:W2:Y:S01]  /*28df0*/  LDL.LU.64 R88, [R1+0x188] ;  /* 0x0001880001587983 */ /* 0x000ea20000300a00 */
[----:B----4-:R-:W-:-:S03]  /*28e00*/  IMAD.WIDE R86, R2, 0x4, R86 ;  /* 0x0000000402567825 */ /* 0x010fc600078e0256 */
[----:B------:R-:W-:Y:S04]  /*28e10*/  STL.64 [R1+0x208], R104 ;  /* 0x0002086801007387 */ /* 0x000fe80000100a00 */
[----:B------:R4:W-:Y:S04]  /*28e20*/  STL.64 [R1+0x1e0], R86 ;  /* 0x0001e05601007387 */ /* 0x0009e80000100a00 */
[----:B------:R1:W-:Y:S04]  /*28e30*/  LDGSTS.E [R95+0x2f900], [R104.64], !P3 ;  /* 0x2f900000685f7fae */ /* 0x0003e8000d921844 */
[----:B------:R4:W-:Y:S01]  /*28e40*/  LDGSTS.E [R95+0x2fa00], [R86.64], !P3 ;  /* 0x2fa00000565f7fae */ /* 0x0009e2000d921844 */
[----:B------:R-:W-:-:S05]  /*28e50*/  IMAD.WIDE R84, R2, 0x4, R84 ;  /* 0x0000000402547825 */ /* 0x000fca00078e0254 */
[----:B------:R1:W-:Y:S04]  /*28e60*/  STL.64 [R1+0x1d8], R84 ;  /* 0x0001d85401007387 */ /* 0x0003e80000100a00 */
[----:B----4-:R-:W2:Y:S04]  /*28e70*/  LDL.LU.64 R86, [R1+0x140] ;  /* 0x0001400001567983 */ /* 0x010ea80000300a00 */
        /* <DEDUP_REMOVED lines=21> */
[----:B------:R-:W2:Y:S01]  /*28fd0*/  LDL.LU.64 R102, [R1+0xd0] ;  /* 0x0000d00001667983 */ /* 0x000ea20000300a00 */
[----:B------:R-:W-:-:S03]  /*28fe0*/  IMAD.WIDE R92, R2, 0x4, R92 ;  /* 0x00000004025c7825 */ /* 0x000fc600078e025c */
[----:B------:R2:W-:Y:S04]  /*28ff0*/  LDGSTS.E [R95+0x30b00], [R98.64], !P4 ;  /* 0x30b00000625f7fae */ /* 0x0005e8000e121844 */
[----:B------:R2:W-:Y:S04]  /*29000*/  STL.64 [R1+0x168], R92 ;  /* 0x0001685c01007387 */ /* 0x0005e80000100a00 */
[----:B-1----:R-:W2:Y:S04]  /*29010*/  LDL.LU.64 R100, [R1+0xc8] ;  /* 0x0000c80001647983 */ /* 0x002ea80000300a00 */
[----:B------:R1:W-:Y:S01]  /*29020*/  LDGSTS.E [R95+0x31800], [R92.64], !P0 ;  /* 0x318000005c5f7fae */ /* 0x0003e2000c121844 */
[----:B---3--:R-:W-:-:S04]  /*29030*/  IMAD.WIDE R90, R2, 0x4, R90 ;  /* 0x00000004025a7825 */ /* 0x008fc800078e025a */
[C---:B------:R-:W-:Y:S01]  /*29040*/  IMAD.WIDE R110, R2.reuse, 0x4, R96 ;  /* 0x00000004026e7825 */ /* 0x040fe200078e0260 */
[----:B------:R3:W-:Y:S04]  /*29050*/  STL.64 [R1+0x160], R90 ;  /* 0x0001605a01007387 */ /* 0x0007e80000100a00 */
[----:B------:R-:W-:Y:S04]  /*29060*/  STL.64 [R1+0x148], R110 ;  /* 0x0001486e01007387 */ /* 0x000fe80000100a00 */
[----:B------:R3:W-:Y:S01]  /*29070*/  LDGSTS.E [R95+0x31900], [R90.64], !P0 ;  /* 0x319000005a5f7fae */ /* 0x0007e2000c121844 */
[----:B--2---:R-:W-:-:S03]  /*29080*/  IMAD.WIDE R88, R2, 0x4, R88 ;  /* 0x0000000402587825 */ /* 0x004fc600078e0258 */
[----:B------:R2:W-:Y:S04]  /*29090*/  LDGSTS.E [R95+0x31a00], [R110.64], !P0 ;  /* 0x31a000006e5f7fae */ /* 0x0005e8000c121844 */
[----:B------:R1:W-:Y:S04]  /*290a0*/  STL.64 [R1+0x120], R88 ;  /* 0x0001205801007387 */ /* 0x0003e80000100a00 */
[----:B------:R-:W4:Y:S04]  /*290b0*/  LDL.LU.64 R98, [R1+0x80] ;  /* 0x0000800001627983 */ /* 0x000f280000300a00 */
[----:B------:R-:W4:Y:S04]  /*290c0*/  LDL.LU.64 R96, [R1+0x78] ;  /* 0x0000780001607983 */ /* 0x000f280000300a00 */
[----:B-1----:R-:W4:Y:S04]  /*290d0*/  LDL.LU.64 R92, [R1+0x70] ;  /* 0x00007000015c7983 */ /* 0x002f280000300a00 */
[----:B---3--:R-:W3:Y:S04]  /*290e0*/  LDL.LU.64 R90, [R1+0x68] ;  /* 0x00006800015a7983 */ /* 0x008ee80000300a00 */
        /* <DEDUP_REMOVED lines=20> */
[----:B------:R-:W-:Y:S02]  /*29230*/  ISETP.GE.U32.AND P5, PT, R0, 0x7ffffeaa, PT ;  /* 0x7ffffeaa0000780c */ /* 0x000fe40003fa6070 */
[----:B------:R-:W-:Y:S01]  /*29240*/  IADD3 R0, R3, -0xdb, RZ ;  /* 0xffffff2503007810 */ /* 0x000fe20007ffe0ff */
[----:B------:R1:W-:Y:S03]  /*29250*/  LDGSTS.E [R95+0x32a00], [R110.64], !P6 ;  /* 0x32a000006e5f7fae */ /* 0x0003e6000f121844 */
[----:B------:R-:W-:Y:S01]  /*29260*/  ISETP.GE.U32.AND P3, PT, R0, 0x7ffffea6, PT ;  /* 0x7ffffea60000780c */ /* 0x000fe20003f66070 */
[----:B------:R-:W-:-:S04]  /*29270*/  IMAD.WIDE R108, R2, 0x4, R108 ;  /* 0x00000004026c7825 */ /* 0x000fc800078e026c */
[C---:B------:R-:W-:Y:S01]  /*29280*/  IMAD.WIDE R106, R2.reuse, 0x4, R106 ;  /* 0x00000004026a7825 */ /* 0x040fe200078e026a */
[----:B------:R-:W-:Y:S01]  /*29290*/  IADD3 R0, R3, -0xdf, RZ ;  /* 0xffffff2103007810 */ /* 0x000fe20007ffe0ff */
[----:B------:R-:W-:Y:S04]  /*292a0*/  STL.64 [R1+0x100], R108 ;  /* 0x0001006c01007387 */ /* 0x000fe80000100a00 */
[----:B------:R1:W-:Y:S01]  /*292b0*/  LDGSTS.E [R95+0x32b00], [R108.64], !P6 ;  /* 0x32b000006c5f7fae */ /* 0x0003e2000f121844 */
[----:B------:R-:W-:-:S03]  /*292c0*/  IMAD.WIDE R104, R2, 0x4, R104 ;  /* 0x0000000402687825 */ /* 0x000fc600078e0268 */
[----:B------:R-:W-:Y:S01]  /*292d0*/  STL.64 [R1+0xf8], R106 ;  /* 0x0000f86a01007387 */ /* 0x000fe20000100a00 */
[----:B------:R-:W-:-:S03]  /*292e0*/  IMAD.WIDE R102, R2, 0x4, R102 ;  /* 0x0000000402667825 */ /* 0x000fc600078e0266 */
[----:B------:R1:W-:Y:S01]  /*292f0*/  LDGSTS.E [R95+0x33800], [R106.64], !P1 ;  /* 0x338000006a5f7fae */ /* 0x0003e2000c921844 */
[----:B------:R-:W-:-:S03]  /*29300*/  ISETP.GE.U32.AND P4, PT, R0, 0x7ffffea2, PT ;  /* 0x7ffffea20000780c */ /* 0x000fc60003f86070 */
[----:B------:R-:W-:Y:S01]  /*29310*/  STL.64 [R1+0xf0], R104 ;  /* 0x0000f06801007387 */ /* 0x000fe20000100a00 */
[----:B------:R-:W-:-:S03]  /*29320*/  IADD3 R0, R3, -0xe3, RZ ;  /* 0xffffff1d03007810 */ /* 0x000fc60007ffe0ff */
[----:B------:R1:W-:Y:S01]  /*29330*/  LDGSTS.E [R95+0x33900], [R104.64], !P1 ;  /* 0x33900000685f7fae */ /* 0x0003e2000c921844 */
[----:B------:R-:W-:-:S03]  /*29340*/  IMAD.WIDE R100, R2, 0x4, R100 ;  /* 0x0000000402647825 */ /* 0x000fc600078e0264 */
[----:B------:R-:W-:Y:S04]  /*29350*/  STL.64 [R1+0xe8], R102 ;  /* 0x0000e86601007387 */ /* 0x000fe80000100a00 */
[----:B------:R1:W-:Y:S04]  /*29360*/  LDGSTS.E [R95+0x33a00], [R102.64], !P1 ;  /* 0x33a00000665f7fae */ /* 0x0003e8000c921844 */
[----:B------:R-:W-:Y:S04]  /*29370*/  STL.64 [R1+0xe0], R100 ;  /* 0x0000e06401007387 */ /* 0x000fe80000100a00 */
[----:B------:R1:W-:Y:S01]  /*29380*/  LDGSTS.E [R95+0x33b00], [R100.64], !P1 ;  /* 0x33b00000645f7fae */ /* 0x0003e2000c921844 */
[----:B------:R-:W-:-:S02]  /*29390*/  ISETP.GE.U32.AND P0, PT, R0, 0x7ffffe9e, PT ;  /* 0x7ffffe9e0000780c */ /* 0x000fc40003f06070 */
[----:B------:R-:W-:Y:S01]  /*293a0*/  IADD3 R0, R3, -0xe7, RZ ;  /* 0xffffff1903007810 */ /* 0x000fe20007ffe0ff */
[----:B------:R-:W-:-:S03]  /*293b0*/  IMAD.WIDE R82, R2, 0x4, R82 ;  /* 0x0000000402527825 */ /* 0x000fc600078e0252 */
[----:B------:R-:W-:Y:S01]  /*293c0*/  ISETP.GE.U32.AND P6, PT, R0, 0x7ffffe9a, PT ;  /* 0x7ffffe9a0000780c */ /* 0x000fe20003fc6070 */
[----:B------:R-:W-:Y:S01]  /*293d0*/  IMAD.WIDE R80, R2, 0x4, R80 ;  /* 0x0000000402507825 */ /* 0x000fe200078e0250 */
[----:B------:R-:W-:-:S03]  /*293e0*/  IADD3 R0, R3, -0xeb, RZ ;  /* 0xffffff1503007810 */ /* 0x000fc60007ffe0ff */
[----:B------:R-:W-:Y:S01]  /*293f0*/  IMAD.WIDE R78, R2, 0x4, R78 ;  /* 0x00000004024e7825 */ /* 0x000fe200078e024e */
[----:B------:R-:W-:-:S03]  /*29400*/  ISETP.GE.U32.AND P1, PT, R0, 0x7ffffe96, PT ;  /* 0x7ffffe960000780c */ /* 0x000fc60003f26070 */
[----:B------:R-:W-:Y:S01]  /*29410*/  IMAD.WIDE R76, R2, 0x4, R76 ;  /* 0x00000004024c7825 */ /* 0x000fe200078e024c */
[----:B------:R-:W-:-:S03]  /*29420*/  IADD3 R0, R3, -0xef, RZ ;  /* 0xffffff1103007810 */ /* 0x000fc60007ffe0ff */
[----:B------:R-:W-:-:S04]  /*29430*/  IMAD.WIDE R74, R2, 0x4, R74 ;  /* 0x00000004024a7825 */ /* 0x000fc800078e024a */
        /* <DEDUP_REMOVED lines=25> */
[----:B----4-:R-:W-:-:S04]  /*295d0*/  IMAD.WIDE R98, R2, 0x4, R98 ;  /* 0x0000000402627825 */ /* 0x010fc800078e0262 */
[C---:B------:R-:W-:Y:S01]  /*295e0*/  IMAD.WIDE R96, R2.reuse, 0x4, R96 ;  /* 0x0000000402607825 */ /* 0x040fe200078e0260 */
[----:B------:R-:W-:Y:S03]  /*295f0*/  STL.64 [R1+0xc8], R98 ;  /* 0x0000c86201007387 */ /* 0x000fe60000100a00 */
[C---:B------:R-:W-:Y:S01]  /*29600*/  IMAD.WIDE R92, R2.reuse, 0x4, R92 ;  /* 0x00000004025c7825 */ /* 0x040fe200078e025c */
[----:B------:R4:W-:Y:S03]  /*29610*/  LDGSTS.E [R95+0x34800], [R98.64], !P2 ;  /* 0x34800000625f7fae */ /* 0x0009e6000d121844 */
[C---:B---3--:R-:W-:Y:S01]  /*29620*/  IMAD.WIDE R90, R2.reuse, 0x4, R90 ;  /* 0x00000004025a7825 */ /* 0x048fe200078e025a */
        /* <DEDUP_REMOVED lines=8> */
[----:B------:R-:W-:Y:S03]  /*296b0*/  STL.64 [R1+0xa8], R90 ;  /* 0x0000a85a01007387 */ /* 0x000fe60000100a00 */
[C---:B------:R-:W-:Y:S01]  /*296c0*/  IMAD.WIDE R86, R2.reuse, 0x4, R84 ;  /* 0x0000000402567825 */ /* 0x040fe200078e0254 */
[----:B------:R2:W-:Y:S03]  /*296d0*/  LDGSTS.E [R95+0x35800], [R90.64], !P5 ;  /* 0x358000005a5f7fae */ /* 0x0005e6000e921844 */
[----:B------:R-:W-:Y:S01]  /*296e0*/  IMAD.WIDE R84, R2, 0x4, R250 ;  /* 0x0000000402547825 */ /* 0x000fe200078e02fa */
[----:B------:R-:W-:Y:S04]  /*296f0*/  STL.64 [R1+0xa0], R88 ;  /* 0x0000a05801007387 */ /* 0x000fe80000100a00 */
[----:B------:R1:W-:Y:S04]  /*29700*/  LDGSTS.E [R95+0x35900], [R88.64], !P5 ;  /* 0x35900000585f7fae */ /* 0x0003e8000e921844 */
        /* <DEDUP_REMOVED lines=9> */
[----:B------:R1:W-:Y:S01]  /*297a0*/  LDGSTS.E [R95+0x36a00], [R78.64], !P3 ;  /* 0x36a000004e5f7fae */ /* 0x0003e2000d921844 */
[----:B------:R-:W-:-:S03]  /*297b0*/  ISETP.GE.U32.AND P2, PT, R0, 0x7ffffe92, PT ;  /* 0x7ffffe920000780c */ /* 0x000fc60003f46070 */
[----:B------:R-:W-:Y:S04]  /*297c0*/  STL.64 [R1+0x40], R76 ;  /* 0x0000404c01007387 */ /* 0x000fe80000100a00 */
[----:B------:R1:W-:Y:S01]  /*297d0*/  LDGSTS.E [R95+0x36b00], [R76.64], !P3 ;  /* 0x36b000004c5f7fae */ /* 0x0003e2000d921844 */
[----:B------:R-:W-:-:S03]  /*297e0*/  IADD3 R0, R3, -0xf3, RZ ;  /* 0xffffff0d03007810 */ /* 0x000fc60007ffe0ff */
        /* <DEDUP_REMOVED lines=10> */
[----:B------:R1:W-:Y:S04]  /*29890*/  LDGSTS.E [R95+0x38800], [R66.64], !P0 ;  /* 0x38800000425f7fae */ /* 0x0003e8000c121844 */
[----:B------:R-:W-:Y:S04]  /*298a0*/  STL.64 [R1+0x10], R64 ;  /* 0x0000104001007387 */ /* 0x000fe80000100a00 */
[----:B------:R1:W-:Y:S04]  /*298b0*/  LDGSTS.E [R95+0x38900], [R64.64], !P0 ;  /* 0x38900000405f7fae */ /* 0x0003e8000c121844 */
[----:B------:R-:W-:Y:S04]  /*298c0*/  STL.64 [R1+0x8], R62 ;  /* 0x0000083e01007387 */ /* 0x000fe80000100a00 */
[----:B------:R1:W-:Y:S04]  /*298d0*/  LDGSTS.E [R95+0x38a00], [R62.64], !P0 ;  /* 0x38a000003e5f7fae */ /* 0x0003e8000c121844 */
[----:B------:R-:W-:Y:S04]  /*298e0*/  STL.64 [R1], R60 ;  /* 0x0000003c01007387 */ /* 0x000fe80000100a00 */
        /* <DEDUP_REMOVED lines=31> */
[----:B------:R1:W-:Y:S04]  /*29ae0*/  STL.64 [R1+0x1988], R28 ;  /* 0x0019881c01007387 */ /* 0x0003e80000100a00 */
[----:B------:R1:W-:Y:S01]  /*29af0*/  LDGSTS.E [R95+0x3cb00], [R28.64], !P5 ;  /* 0x3cb000001c5f7fae */ /* 0x0003e2000e921844 */
[----:B------:R-:W-:-:S04]  /*29b00*/  IMAD.WIDE R20, R2, 0x4, R20 ;  /* 0x0000000402147825 */ /* 0x000fc800078e0214 */
[----:B-1----:R-:W-:-:S05]  /*29b10*/  IMAD.WIDE R28, R2, 0x4, R26 ;  /* 0x00000004021c7825 */ /* 0x002fca00078e021a */
[----:B------:R1:W-:Y:S01]  /*29b20*/  STL.64 [R1+0x19d0], R28 ;  /* 0x0019d01c01007387 */ /* 0x0003e20000100a00 */
[----:B------:R-:W-:-:S03]  /*29b30*/  IMAD.WIDE R18, R2, 0x4, R18 ;  /* 0x0000000402127825 */ /* 0x000fc600078e0212 */
[----:B------:R1:W-:Y:S01]  /*29b40*/  STL.64 [R1+0x19d8], R24 ;  /* 0x0019d81801007387 */ /* 0x0003e20000100a00 */
[----:B------:R-:W-:-:S03]  /*29b50*/  IMAD.WIDE R16, R2, 0x4, R16 ;  /* 0x0000000402107825 */ /* 0x000fc600078e0210 */
[----:B------:R-:W-:Y:S01]  /*29b60*/  STL.64 [R1+0x19e0], R22 ;  /* 0x0019e01601007387 */ /* 0x000fe20000100a00 */
[----:B------:R-:W-:-:S03]  /*29b70*/  IMAD.WIDE R14, R2, 0x4, R14 ;  /* 0x00000004020e7825 */ /* 0x000fc600078e020e */
[----:B------:R-:W-:Y:S01]  /*29b80*/  STL.64 [R1+0x19e8], R20 ;  /* 0x0019e81401007387 */ /* 0x000fe20000100a00 */
[----:B------:R-:W-:-:S03]  /*29b90*/  IMAD.WIDE R12, R2, 0x4, R12 ;  /* 0x00000004020c7825 */ /* 0x000fc600078e020c */
[----:B------:R-:W3:Y:S04]  /*29ba0*/  LDL.LU.64 R250, [R1+0x960] ;  /* 0x0009600001fa7983 */ /* 0x000ee80000300a00 */
[----:B--2---:R-:W2:Y:S04]  /*29bb0*/  LDL.LU.64 R90, [R1+0x958] ;  /* 0x00095800015a7983 */ /* 0x004ea80000300a00 */
[----:B------:R-:W2:Y:S04]  /*29bc0*/  LDL.LU.64 R88, [R1+0x950] ;  /* 0x0009500001587983 */ /* 0x000ea80000300a00 */
[----:B------:R-:W2:Y:S04]  /*29bd0*/  LDL.LU.64 R86, [R1+0x948] ;  /* 0x0009480001567983 */ /* 0x000ea80000300a00 */
[----:B------:R-:W-:Y:S04]  /*29be0*/  STL.64 [R1+0x1a30], R18 ;  /* 0x001a301201007387 */ /* 0x000fe80000100a00 */
[----:B------:R-:W-:Y:S04]  /*29bf0*/  STL.64 [R1+0x1a38], R16 ;  /* 0x001a381001007387 */ /* 0x000fe80000100a00 */
[----:B------:R-:W-:Y:S04]  /*29c00*/  STL.64 [R1+0x1a40], R14 ;  /* 0x001a400e01007387 */ /* 0x000fe80000100a00 */
[----:B------:R-:W-:Y:S04]  /*29c10*/  STL.64 [R1+0x1a48], R12 ;  /* 0x001a480c01007387 */ /* 0x000fe80000100a00 */
[----:B----4-:R-:W4:Y:S04]  /*29c20*/  LDL.LU.64 R98, [R1+0x8e0] ;  /* 0x0008e00001627983 */ /* 0x010f280000300a00 */
[----:B------:R-:W4:Y:S04]  /*29c30*/  LDL.LU.64 R96, [R1+0x8d8] ;  /* 0x0008d80001607983 */ /* 0x000f280000300a00 */
[----:B------:R-:W4:Y:S04]  /*29c40*/  LDL.LU.64 R92, [R1+0x8d0] ;  /* 0x0008d000015c7983 */ /* 0x000f280000300a00 */
[----:B------:R-:W4:Y:S01]  /*29c50*/  LDL.LU.64 R84, [R1+0x8c8] ;  /* 0x0008c80001547983 */ /* 0x000f220000300a00 */
[----:B------:R-:W-:-:S04]  /*29c60*/  IADD3 R0, R3, -0xf7, RZ ;  /* 0xffffff0903007810 */ /* 0x000fc80007ffe0ff */
[----:B------:R-:W-:Y:S02]  /*29c70*/  ISETP.GE.U32.AND P3, PT, R0, 0x7ffffe8a, PT ;  /* 0x7ffffe8a0000780c */ /* 0x000fe40003f66070 */
[----:B------:R-:W-:-:S04]  /*29c80*/  IADD3 R0, R3, -0xfb, RZ ;  /* 0xffffff0503007810 */ /* 0x000fc80007ffe0ff */
[----:B------:R-:W-:Y:S02]  /*29c90*/  ISETP.GE.U32.AND P4, PT, R0, 0x7ffffe86, PT ;  /* 0x7ffffe860000780c */ /* 0x000fe40003f86070 */
[----:B------:R-:W-:-:S04]  /*29ca0*/  IADD3 R0, R3, -0xff, RZ ;  /* 0xffffff0103007810 */ /* 0x000fc80007ffe0ff */
[----:B------:R-:W-:Y:S01]  /*29cb0*/  ISETP.GE.U32.AND P0, PT, R0, 0x7ffffe82, PT ;  /* 0x7ffffe820000780c */ /* 0x000fe20003f06070 */
[----:B------:R1:W-:Y:S01]  /*29cc0*/  LDGSTS.E [R95+0x3d800], [R28.64], !P3 ;  /* 0x3d8000001c5f7fae */ /* 0x0003e2000d921844 */
[----:B------:R-:W-:-:S03]  /*29cd0*/  IMAD.WIDE R10, R2, 0x4, R10 ;  /* 0x00000004020a7825 */ /* 0x000fc600078e020a */
[----:B------:R1:W-:Y:S01]  /*29ce0*/  LDGSTS.E [R95+0x3d900], [R24.64], !P3 ;  /* 0x3d900000185f7fae */ /* 0x0003e2000d921844 */
[----:B------:R-:W-:-:S03]  /*29cf0*/  IMAD.WIDE R8, R2, 0x4, R8 ;  /* 0x0000000402087825 */ /* 0x000fc600078e0208 */
[----:B------:R1:W-:Y:S01]  /*29d00*/  LDGSTS.E [R95+0x3da00], [R22.64], !P3 ;  /* 0x3da00000165f7fae */ /* 0x0003e2000d921844 */
[----:B------:R-:W-:-:S03]  /*29d10*/  IMAD.WIDE R6, R2, 0x4, R6 ;  /* 0x0000000402067825 */ /* 0x000fc600078e0206 */
[----:B------:R1:W-:Y:S01]  /*29d20*/  LDGSTS.E [R95+0x3db00], [R20.64], !P3 ;  /* 0x3db00000145f7fae */ /* 0x0003e2000d921844 */
[----:B------:R-:W-:-:S03]  /*29d30*/  IMAD.WIDE R4, R2, 0x4, R4 ;  /* 0x0000000402047825 */ /* 0x000fc600078e0204 */
[----:B------:R1:W-:Y:S04]  /*29d40*/  LDGSTS.E [R95+0x3e800], [R18.64], !P4 ;  /* 0x3e800000125f7fae */ /* 0x0003e8000e121844 */
[----:B------:R1:W-:Y:S04]  /*29d50*/  LDGSTS.E [R95+0x3e900], [R16.64], !P4 ;  /* 0x3e900000105f7fae */ /* 0x0003e8000e121844 */
[----:B------:R1:W-:Y:S04]  /*29d60*/  LDGSTS.E [R95+0x3ea00], [R14.64], !P4 ;  /* 0x3ea000000e5f7fae */ /* 0x0003e8000e121844 */
        /* <DEDUP_REMOVED lines=8> */
[----:B------:R1:W-:Y:S04]  /*29df0*/  LDGSTS.E [R95+0x3fb00], [R4.64], !P0 ;  /* 0x3fb00000045f7fae */ /* 0x0003e8000c121844 */
[----:B-1----:R-:W4:Y:S01]  /*29e00*/  LDL.LU.64 R94, [R1+0x860] ;  /* 0x00086000015e7983 */ /* 0x002f220000300a00 */
[----:B---3--:R-:W-:-:S04]  /*29e10*/  IMAD.WIDE R250, R2, 0x4, R250 ;  /* 0x0000000402fa7825 */ /* 0x008fc800078e02fa */
[C---:B--2---:R-:W-:Y:S02]  /*29e20*/  IMAD.WIDE R248, R2.reuse, 0x4, R90 ;  /* 0x0000000402f87825 */ /* 0x044fe400078e025a */
[----:B------:R-:W2:Y:S02]  /*29e30*/  LDL.LU.64 R90, [R1+0x858] ;  /* 0x00085800015a7983 */ /* 0x000ea40000300a00 */
[C---:B------:R-:W-:Y:S02]  /*29e40*/  IMAD.WIDE R246, R2.reuse, 0x4, R88 ;  /* 0x0000000402f67825 */ /* 0x040fe400078e0258 */
[----:B------:R-:W3:Y:S02]  /*29e50*/  LDL.LU.64 R88, [R1+0x850] ;  /* 0x0008500001587983 */ /* 0x000ee40000300a00 */
[C---:B------:R-:W-:Y:S02]  /*29e60*/  IMAD.WIDE R244, R2.reuse, 0x4, R86 ;  /* 0x0000000402f47825 */ /* 0x040fe400078e0256 */
[----:B------:R-:W3:Y:S04]  /*29e70*/  LDL.LU.64 R86, [R1+0x848] ;  /* 0x0008480001567983 */ /* 0x000ee80000300a00 */
[----:B------:R-:W-:Y:S04]  /*29e80*/  STL.64 [R1+0x4650], R250 ;  /* 0x004650fa01007387 */ /* 0x000fe80000100a00 */
[----:B------:R-:W-:Y:S04]  /*29e90*/  STL.64 [R1+0x4658], R248 ;  /* 0x004658f801007387 */ /* 0x000fe80000100a00 */
[----:B------:R-:W-:Y:S04]  /*29ea0*/  STL.64 [R1+0x4660], R246 ;  /* 0x004660f601007387 */ /* 0x000fe80000100a00 */
[----:B------:R1:W-:Y:S01]  /*29eb0*/  STL.64 [R1+0x4668], R244 ;  /* 0x004668f401007387 */ /* 0x0003e20000100a00 */
[----:B----4-:R-:W-:-:S03]  /*29ec0*/  IMAD.WIDE R242, R2, 0x4, R98 ;  /* 0x0000000402f27825 */ /* 0x010fc600078e0262 */
[----:B------:R-:W4:Y:S01]  /*29ed0*/  LDL.LU.64 R98, [R1+0x7e0] ;  /* 0x0007e00001627983 */ /* 0x000f220000300a00 */
[----:B------:R-:W-:-:S03]  /*29ee0*/  IMAD.WIDE R236, R2, 0x4, R84 ;  /* 0x0000000402ec7825 */ /* 0x000fc600078e0254 */
[----:B------:R-:W4:Y:S01]  /*29ef0*/  LDL.LU.64 R84, [R1+0x7d8] ;  /* 0x0007d80001547983 */ /* 0x000f220000300a00 */
[----:B------:R-:W-:-:S03]  /*29f00*/  IMAD.WIDE R240, R2, 0x4, R96 ;  /* 0x0000000402f07825 */ /* 0x000fc600078e0260 */
[----:B------:R-:W4:Y:S01]  /*29f10*/  LDL.LU.64 R96, [R1+0x7d0] ;  /* 0x0007d00001607983 */ /* 0x000f220000300a00 */
[----:B------:R-:W-:-:S03]  /*29f20*/  IMAD.WIDE R238, R2, 0x4, R92 ;  /* 0x0000000402ee7825 */ /* 0x000fc600078e025c */
[----:B------:R-:W4:Y:S04]  /*29f30*/  LDL.LU.64 R92, [R1+0x7c8] ;  /* 0x0007c800015c7983 */ /* 0x000f280000300a00 */
[----:B------:R-:W-:Y:S04]  /*29f40*/  STL.64 [R1+0x4670], R242 ;  /* 0x004670f201007387 */ /* 0x000fe80000100a00 */
[----:B------:R-:W-:Y:S04]  /*29f50*/  STL.64 [R1+0x4678], R240 ;  /* 0x004678f001007387 */ /* 0x000fe80000100a00 */
[----:B------:R-:W-:Y:S04]  /*29f60*/  STL.64 [R1+0x4680], R238 ;  /* 0x004680ee01007387 */ /* 0x000fe80000100a00 */
[----:B------:R-:W-:Y:S01]  /*29f70*/  STL.64 [R1+0x4688], R236 ;  /* 0x004688ec01007387 */ /* 0x000fe20000100a00 */
[----:B------:R-:W-:-:S04]  /*29f80*/  IMAD.WIDE R234, R2, 0x4, R94 ;  /* 0x0000000402ea7825 */ /* 0x000fc800078e025e */
[C---:B--2---:R-:W-:Y:S02]  /*29f90*/  IMAD.WIDE R232, R2.reuse, 0x4, R90 ;  /* 0x0000000402e87825 */ /* 0x044fe400078e025a */
[----:B------:R-:W2:Y:S02]  /*29fa0*/  LDL.LU.64 R90, [R1+0x760] ;  /* 0x00076000015a7983 */ /* 0x000ea40000300a00 */
[C---:B---3--:R-:W-:Y:S02]  /*29fb0*/  IMAD.WIDE R230, R2.reuse, 0x4, R88 ;  /* 0x0000000402e67825 */ /* 0x048fe400078e0258 */
[----:B------:R-:W3:Y:S02]  /*29fc0*/  LDL.LU.64 R104, [R1+0x758] ;  /* 0x0007580001687983 */ /* 0x000ee40000300a00 */
[C---:B------:R-:W-:Y:S02]  /*29fd0*/  IMAD.WIDE R228, R2.reuse, 0x4, R86 ;  /* 0x0000000402e47825 */ /* 0x040fe400078e0256 */
[----:B------:R-:W3:Y:S04]  /*29fe0*/  LDL.LU.64 R94, [R1+0x750] ;  /* 0x00075000015e7983 */ /* 0x000ee80000300a00 */
[----:B------:R-:W3:Y:S04]  /*29ff0*/  LDL.LU.64 R88, [R1+0x748] ;  /* 0x0007480001587983 */ /* 0x000ee80000300a00 */
[----:B------:R-:W3:Y:S04]  /*2a000*/  LDL.LU.64 R86, [R1+0x6e0] ;  /* 0x0006e00001567983 */ /* 0x000ee80000300a00 */
[----:B------:R-:W-:Y:S04]  /*2a010*/  STL.64 [R1+0x4690], R234 ;  /* 0x004690ea01007387 */ /* 0x000fe80000100a00 */
[----:B------:R-:W-:Y:S04]  /*2a020*/  STL.64 [R1+0x4698], R232 ;  /* 0x004698e801007387 */ /* 0x000fe80000100a00 */
[----:B------:R-:W-:Y:S04]  /*2a030*/  STL.64 [R1+0x46a0], R230 ;  /* 0x0046a0e601007387 */ /* 0x000fe80000100a00 */
[----:B------:R-:W-:Y:S04]  /*2a040*/  STL.64 [R1+0x46a8], R228 ;  /* 0x0046a8e401007387 */ /* 0x000fe80000100a00 */
[----:B------:R-:W3:Y:S01]  /*2a050*/  LDL.LU.64 R102, [R1+0x6d8] ;  /* 0x0006d80001667983 */ /* 0x000ee20000300a00 */
[----:B----4-:R-:W-:-:S03]  /*2a060*/  IMAD.WIDE R224, R2, 0x4, R84 ;  /* 0x0000000402e07825 */ /* 0x010fc600078e0254 */
[----:B------:R-:W4:Y:S04]  /*2a070*/  LDL.LU.64 R100, [R1+0x6d0] ;  /* 0x0006d00001647983 */ /* 0x000f280000300a00 */
[----:B------:R-:W4:Y:S01]  /*2a080*/  LDL.LU.64 R84, [R1+0x6c8] ;  /* 0x0006c80001547983 */ /* 0x000f220000300a00 */
[----:B------:R-:W-:-:S04]  /*2a090*/  IMAD.WIDE R226, R2, 0x4, R98 ;  /* 0x0000000402e27825 */ /* 0x000fc800078e0262 */
[C---:B------:R-:W-:Y:S02]  /*2a0a0*/  IMAD.WIDE R220, R2.reuse, 0x4, R92 ;  /* 0x0000000402dc7825 */ /* 0x040fe400078e025c */
[----:B------:R-:W4:Y:S02]  /*2a0b0*/  LDL.LU.64 R92, [R1+0x660] ;  /* 0x00066000015c7983 */ /* 0x000f240000300a00 */
[C---:B------:R-:W-:Y:S02]  /*2a0c0*/  IMAD.WIDE R222, R2.reuse, 0x4, R96 ;  /* 0x0000000402de7825 */ /* 0x040fe400078e0260 */
[----:B------:R1:W-:Y:S04]  /*2a0d0*/  STL.64 [R1+0x46b0], R226 ;  /* 0x0046b0e201007387 */ /* 0x0003e80000100a00 */
[----:B------:R-:W4:Y:S04]  /*2a0e0*/  LDL.LU.64 R98, [R1+0x658] ;  /* 0x0006580001627983 */ /* 0x000f280000300a00 */
[----:B------:R-:W4:Y:S01]  /*2a0f0*/  LDL.LU.64 R96, [R1+0x650] ;  /* 0x0006500001607983 */ /* 0x000f220000300a00 */
[----:B--2---:R-:W-:-:S03]  /*2a100*/  IMAD.WIDE R218, R2, 0x4, R90 ;  /* 0x0000000402da7825 */ /* 0x004fc600078e025a */
[----:B------:R-:W2:Y:S01]  /*2a110*/  LDL.LU.64 R90, [R1+0x648] ;  /* 0x00064800015a7983 */ /* 0x000ea20000300a00 */
[----:B---3--:R-:W-:-:S04]  /*2a120*/  IMAD.WIDE R216, R2, 0x4, R104 ;  /* 0x0000000402d87825 */ /* 0x008fc800078e0268 */
[----:B------:R-:W-:-:S04]  /*2a130*/  IMAD.WIDE R214, R2, 0x4, R94 ;  /* 0x0000000402d67825 */ /* 0x000fc800078e025e */
[C---:B------:R-:W-:Y:S02]  /*2a140*/  IMAD.WIDE R212, R2.reuse, 0x4, R88 ;  /* 0x0000000402d47825 */ /* 0x040fe400078e0258 */
[----:B------:R-:W3:Y:S02]  /*2a150*/  LDL.LU.64 R88, [R1+0x5e0] ;  /* 0x0005e00001587983 */ /* 0x000ee40000300a00 */
[C---:B------:R-:W-:Y:S02]  /*2a160*/  IMAD.WIDE R210, R2.reuse, 0x4, R86 ;  /* 0x0000000402d27825 */ /* 0x040fe400078e0256 */
[----:B------:R-:W3:Y:S04]  /*2a170*/  LDL.LU.64 R104, [R1+0x5d8] ;  /* 0x0005d80001687983 */ /* 0x000ee80000300a00 */
[----:B------:R-:W3:Y:S04]  /*2a180*/  LDL.LU.64 R94, [R1+0x5d0] ;  /* 0x0005d000015e7983 */ /* 0x000ee80000300a00 */
[----:B------:R-:W3:Y:S01]  /*2a190*/  LDL.LU.64 R86, [R1+0x5c8] ;  /* 0x0005c80001567983 */ /* 0x000ee20000300a00 */
[----:B----4-:R-:W-:-:S03]  /*2a1a0*/  IMAD.WIDE R204, R2, 0x4, R84 ;  /* 0x0000000402cc7825 */ /* 0x010fc600078e0254 */
[----:B------:R-:W4:Y:S01]  /*2a1b0*/  LDL.LU.64 R84, [R1+0x560] ;  /* 0x0005600001547983 */ /* 0x000f220000300a00 */
[----:B------:R-:W-:-:S03]  /*2a1c0*/  IMAD.WIDE R208, R2, 0x4, R102 ;  /* 0x0000000402d07825 */ /* 0x000fc600078e0266 */
[----:B------:R-:W4:Y:S01]  /*2a1d0*/  LDL.LU.64 R102, [R1+0x558] ;  /* 0x0005580001667983 */ /* 0x000f220000300a00 */
[----:B------:R-:W-:-:S03]  /*2a1e0*/  IMAD.WIDE R206, R2, 0x4, R100 ;  /* 0x0000000402ce7825 */ /* 0x000fc600078e0264 */
[----:B------:R-:W4:Y:S01]  /*2a1f0*/  LDL.LU.64 R100, [R1+0x550] ;  /* 0x0005500001647983 */ /* 0x000f220000300a00 */
[----:B------:R-:W-:-:S03]  /*2a200*/  IMAD.WIDE R202, R2, 0x4, R92 ;  /* 0x0000000402ca7825 */ /* 0x000fc600078e025c */
[----:B------:R-:W4:Y:S01]  /*2a210*/  LDL.LU.64 R92, [R1+0x548] ;  /* 0x00054800015c7983 */ /* 0x000f220000300a00 */
[----:B------:R-:W-:-:S04]  /*2a220*/  IMAD.WIDE R200, R2, 0x4, R98 ;  /* 0x0000000402c87825 */ /* 0x000fc800078e0262 */
[----:B------:R-:W-:-:S04]  /*2a230*/  IMAD.WIDE R194, R2, 0x4, R96 ;  /* 0x0000000402c27825 */ /* 0x000fc800078e0260 */
[C---:B--2---:R-:W-:Y:S02]  /*2a240*/  IMAD.WIDE R192, R2.reuse, 0x4, R90 ;  /* 0x0000000402c07825 */ /* 0x044fe400078e025a */
[----:B------:R-:W2:Y:S04]  /*2a250*/  LDL.LU.64 R90, [R1+0x4e0] ;  /* 0x0004e000015a7983 */ /* 0x000ea80000300a00 */
[----:B------:R-:W2:Y:S04]  /*2a260*/  LDL.LU.64 R98, [R1+0x4d8] ;  /* 0x0004d80001627983 */ /* 0x000ea80000300a00 */
[----:B------:R-:W2:Y:S01]  /*2a270*/  LDL.LU.64 R96, [R1+0x4d0] ;  /* 0x0004d00001607983 */ /* 0x000ea20000300a00 */
[----:B---3--:R-:W-:-:S03]  /*2a280*/  IMAD.WIDE R190, R2, 0x4, R88 ;  /* 0x0000000402be7825 */ /* 0x008fc600078e0258 */
[----:B------:R-:W3:Y:S01]  /*2a290*/  LDL.LU.64 R88, [R1+0x4c8] ;  /* 0x0004c80001587983 */ /* 0x000ee20000300a00 */
[----:B------:R-:W-:-:S04]  /*2a2a0*/  IMAD.WIDE R188, R2, 0x4, R104 ;  /* 0x0000000402bc7825 */ /* 0x000fc800078e0268 */
[----:B------:R-:W-:-:S04]  /*2a2b0*/  IMAD.WIDE R186, R2, 0x4, R94 ;  /* 0x0000000402ba7825 */ /* 0x000fc800078e025e */
[C---:B------:R-:W-:Y:S02]  /*2a2c0*/  IMAD.WIDE R184, R2.reuse, 0x4, R86 ;  /* 0x0000000402b87825 */ /* 0x040fe400078e0256 */
[----:B------:R-:W3:Y:S04]  /*2a2d0*/  LDL.LU.64 R86, [R1+0x460] ;  /* 0x0004600001567983 */ /* 0x000ee80000300a00 */
[----:B------:R-:W3:Y:S04]  /*2a2e0*/  LDL.LU.64 R104, [R1+0x458] ;  /* 0x0004580001687983 */ /* 0x000ee80000300a00 */
[----:B------:R-:W3:Y:S01]  /*2a2f0*/  LDL.LU.64 R94, [R1+0x450] ;  /* 0x00045000015e7983 */ /* 0x000ee20000300a00 */
[----:B----4-:R-:W-:-:S03]  /*2a300*/  IMAD.WIDE R182, R2, 0x4, R84 ;  /* 0x0000000402b67825 */ /* 0x010fc600078e0254 */
[----:B------:R-:W4:Y:S01]  /*2a310*/  LDL.LU.64 R84, [R1+0x448] ;  /* 0x0004480001547983 */ /* 0x000f220000300a00 */
[----:B------:R-:W-:-:S04]  /*2a320*/  IMAD.WIDE R180, R2, 0x4, R102 ;  /* 0x0000000402b47825 */ /* 0x000fc800078e0266 */
[----:B------:R-:W-:-:S04]  /*2a330*/  IMAD.WIDE R178, R2, 0x4, R100 ;  /* 0x0000000402b27825 */ /* 0x000fc800078e0264 */
[C---:B------:R-:W-:Y:S02]  /*2a340*/  IMAD.WIDE R176, R2.reuse, 0x4, R92 ;  /* 0x0000000402b07825 */ /* 0x040fe400078e025c */
[----:B------:R-:W4:Y:S04]  /*2a350*/  LDL.LU.64 R92, [R1+0x3e0] ;  /* 0x0003e000015c7983 */ /* 0x000f280000300a00 */
[----:B------:R-:W4:Y:S04]  /*2a360*/  LDL.LU.64 R102, [R1+0x3d8] ;  /* 0x0003d80001667983 */ /* 0x000f280000300a00 */
[----:B------:R-:W4:Y:S01]  /*2a370*/  LDL.LU.64 R100, [R1+0x3d0] ;  /* 0x0003d00001647983 */ /* 0x000f220000300a00 */
[----:B--2---:R-:W-:-:S03]  /*2a380*/  IMAD.WIDE R174, R2, 0x4, R90 ;  /* 0x0000000402ae7825 */ /* 0x004fc600078e025a */
[----:B------:R-:W2:Y:S01]  /*2a390*/  LDL.LU.64 R90, [R1+0x3c8] ;  /* 0x0003c800015a7983 */ /* 0x000ea20000300a00 */
[----:B------:R-:W-:-:S04]  /*2a3a0*/  IMAD.WIDE R172, R2, 0x4, R98 ;  /* 0x0000000402ac7825 */ /* 0x000fc800078e0262 */
[----:B------:R-:W-:-:S04]  /*2a3b0*/  IMAD.WIDE R170, R2, 0x4, R96 ;  /* 0x0000000402aa7825 */ /* 0x000fc800078e0260 */
[C---:B---3--:R-:W-:Y:S02]  /*2a3c0*/  IMAD.WIDE R168, R2.reuse, 0x4, R88 ;  /* 0x0000000402a87825 */ /* 0x048fe400078e0258 */
[----:B------:R-:W3:Y:S04]  /*2a3d0*/  LDL.LU.64 R88, [R1+0x9a8] ;  /* 0x0009a80001587983 */ /* 0x000ee80000300a00 */
[----:B------:R-:W3:Y:S04]  /*2a3e0*/  LDL.LU.64 R98, [R1+0x9b0] ;  /* 0x0009b00001627983 */ /* 0x000ee80000300a00 */
[----:B------:R-:W3:Y:S01]  /*2a3f0*/  LDL.LU.64 R96, [R1+0x9b8] ;  /* 0x0009b80001607983 */ /* 0x000ee20000300a00 */
[----:B------:R-:W-:-:S03]  /*2a400*/  IMAD.WIDE R166, R2, 0x4, R86 ;  /* 0x0000000402a67825 */ /* 0x000fc600078e0256 */
        /* <DEDUP_REMOVED lines=24> */
[----:B------:R-:W4:Y:S04]  /*2a590*/  LDL.LU.64 R84, [R1+0xa20] ;  /* 0x000a200001547983 */ /* 0x000f280000300a00 */
[----:B------:R-:W4:Y:S01]  /*2a5a0*/  LDL.LU.64 R106, [R1+0xa28] ;  /* 0x000a2800016a7983 */ /* 0x000f220000300a00 */
[----:B------:R-:W-:-:S03]  /*2a5b0*/  IMAD.WIDE R138, R2, 0x4, R94 ;  /* 0x00000004028a7825 */ /* 0x000fc600078e025e */
[----:B------:R-:W4:Y:S01]  /*2a5c0*/  LDL.LU.64 R94, [R1+0xa30] ;  /* 0x000a3000015e7983 */ /* 0x000f220000300a00 */
[----:B------:R-:W-:-:S03]  /*2a5d0*/  IMAD.WIDE R136, R2, 0x4, R92 ;  /* 0x0000000402887825 */ /* 0x000fc600078e025c */
[----:B------:R-:W4:Y:S01]  /*2a5e0*/  LDL.LU.64 R92, [R1+0xa38] ;  /* 0x000a3800015c7983 */ /* 0x000f220000300a00 */
[----:B------:R-:W-:-:S04]  /*2a5f0*/  IMAD.WIDE R140, R2, 0x4, R104 ;  /* 0x00000004028c7825 */ /* 0x000fc800078e0268 */
[C---:B--2---:R-:W-:Y:S02]  /*2a600*/  IMAD.WIDE R134, R2.reuse, 0x4, R90 ;  /* 0x0000000402867825 */ /* 0x044fe400078e025a */
[----:B------:R-:W2:Y:S02]  /*2a610*/  LDL.LU.64 R90, [R1+0xa40] ;  /* 0x000a4000015a7983 */ /* 0x000ea40000300a00 */
        /* <DEDUP_REMOVED lines=8> */
[----:B------:R-:W-:-:S03]  /*2a6a0*/  IMAD.WIDE R124, R2, 0x4, R98 ;  /* 0x00000004027c7825 */ /* 0x000fc600078e0262 */
[----:B------:R-:W3:Y:S01]  /*2a6b0*/  LDL.LU.64 R100, [R1+0xa68] ;  /* 0x000a680001647983 */ /* 0x000ee20000300a00 */
[----:B------:R-:W-:-:S03]  /*2a6c0*/  IMAD.WIDE R122, R2, 0x4, R96 ;  /* 0x00000004027a7825 */ /* 0x000fc600078e0260 */
[----:B------:R-:W3:Y:S04]  /*2a6d0*/  LDL.LU.64 R98, [R1+0xa70] ;  /* 0x000a700001627983 */ /* 0x000ee80000300a00 */
[----:B------:R-:W3:Y:S01]  /*2a6e0*/  LDL.LU.64 R96, [R1+0xa78] ;  /* 0x000a780001607983 */ /* 0x000ee20000300a00 */
[----:B----4-:R-:W-:-:S03]  /*2a6f0*/  IMAD.WIDE R120, R2, 0x4, R84 ;  /* 0x0000000402787825 */ /* 0x010fc600078e0254 */
[----:B------:R-:W4:Y:S01]  /*2a700*/  LDL.LU.64 R84, [R1+0xa80] ;  /* 0x000a800001547983 */ /* 0x000f220000300a00 */
[----:B------:R-:W-:-:S04]  /*2a710*/  IMAD.WIDE R118, R2, 0x4, R106 ;  /* 0x0000000402767825 */ /* 0x000fc800078e026a */
[C---:B------:R-:W-:Y:S02]  /*2a720*/  IMAD.WIDE R116, R2.reuse, 0x4, R94 ;  /* 0x0000000402747825 */ /* 0x040fe400078e025e */
[----:B------:R-:W4:Y:S02]  /*2a730*/  LDL.LU.64 R94, [R1+0xa88] ;  /* 0x000a8800015e7983 */ /* 0x000f240000300a00 */
[C---:B------:R-:W-:Y:S02]  /*2a740*/  IMAD.WIDE R114, R2.reuse, 0x4, R92 ;  /* 0x0000000402727825 */ /* 0x040fe400078e025c */
[----:B------:R-:W4:Y:S02]  /*2a750*/  LDL.LU.64 R92, [R1+0xa90] ;  /* 0x000a9000015c7983 */ /* 0x000f240000300a00 */
[C---:B--2---:R-:W-:Y:S02]  /*2a760*/  IMAD.WIDE R112, R2.reuse, 0x4, R90 ;  /* 0x0000000402707825 */ /* 0x044fe400078e025a */
[----:B------:R-:W2:Y:S02]  /*2a770*/  LDL.LU.64 R90, [R1+0xa98] ;  /* 0x000a9800015a7983 */ /* 0x000ea40000300a00 */
[----:B---3--:R-:W-:-:S02]  /*2a780*/  IMAD.WIDE R110, R2, 0x4, R88 ;  /* 0x00000004026e7825 */ /* 0x008fc400078e0258 */
[----:B------:R-:W3:Y:S02]  /*2a790*/  LDL.LU.64 R88, [R1+0xaa0] ;  /* 0x000aa00001587983 */ /* 0x000ee40000300a00 */
[----:B------:R-:W-:-:S04]  /*2a7a0*/  IMAD.WIDE R108, R2, 0x4, R104 ;  /* 0x00000004026c7825 */ /* 0x000fc800078e0268 */
[----:B------:R-:W-:-:S04]  /*2a7b0*/  IMAD.WIDE R106, R2, 0x4, R102 ;  /* 0x00000004026a7825 */ /* 0x000fc800078e0266 */
[C---:B------:R-:W-:Y:S02]  /*2a7c0*/  IMAD.WIDE R104, R2.reuse, 0x4, R86 ;  /* 0x0000000402687825 */ /* 0x040fe400078e0256 */
[----:B------:R-:W2:Y:S02]  /*2a7d0*/  LDL.LU.64 R86, [R1+0xaa8] ;  /* 0x000aa80001567983 */ /* 0x000ea40000300a00 */
[----:B------:R-:W-:-:S04]  /*2a7e0*/  IMAD.WIDE R102, R2, 0x4, R100 ;  /* 0x0000000402667825 */ /* 0x000fc800078e0264 */
[----:B------:R-:W-:-:S04]  /*2a7f0*/  IMAD.WIDE R100, R2, 0x4, R98 ;  /* 0x0000000402647825 */ /* 0x000fc800078e0262 */
[----:B------:R-:W-:-:S04]  /*2a800*/  IMAD.WIDE R98, R2, 0x4, R96 ;  /* 0x0000000402627825 */ /* 0x000fc800078e0260 */
[C---:B----4-:R-:W-:Y:S02]  /*2a810*/  IMAD.WIDE R96, R2.reuse, 0x4, R84 ;  /* 0x0000000402607825 */ /* 0x050fe400078e0254 */
[----:B------:R-:W4:Y:S04]  /*2a820*/  LDL.LU.64 R84, [R1+0xab0] ;  /* 0x000ab00001547983 */ /* 0x000f280000300a00 */
[----:B------:R-:W2:Y:S04]  /*2a830*/  LDL.LU.64 R82, [R1+0xab8] ;  /* 0x000ab80001527983 */ /* 0x000ea80000300a00 */
        /* <DEDUP_REMOVED lines=13> */
[----:B------:R-:W3:Y:S04]  /*2a910*/  LDL.LU.64 R54, [R1+0xb28] ;  /* 0x000b280001367983 */ /* 0x000ee80000300a00 */
[----:B------:R-:W3:Y:S04]  /*2a920*/  LDL.LU.64 R52, [R1+0xb30] ;  /* 0x000b300001347983 */ /* 0x000ee80000300a00 */
[----:B------:R-:W3:Y:S04]  /*2a930*/  LDL.LU.64 R50, [R1+0xb38] ;  /* 0x000b380001327983 */ /* 0x000ee80000300a00 */
[----:B------:R-:W3:Y:S04]  /*2a940*/  LDL.LU.64 R48, [R1+0xb40] ;  /* 0x000b400001307983 */ /* 0x000ee80000300a00 */
[----:B------:R-:W3:Y:S04]  /*2a950*/  LDL.LU.64 R46, [R1+0xb48] ;  /* 0x000b4800012e7983 */ /* 0x000ee80000300a00 */
[----:B------:R-:W3:Y:S04]  /*2a960*/  LDL.LU.64 R44, [R1+0xb50] ;  /* 0x000b5000012c7983 */ /* 0x000ee80000300a00 */
[----:B------:R-:W3:Y:S01]  /*2a970*/  LDL.LU.64 R42, [R1+0xb58] ;  /* 0x000b5800012a7983 */ /* 0x000ee20000300a00 */
[----:B--2---:R-:W-:-:S03]  /*2a980*/  IMAD.WIDE R56, R2, 0x4, R198 ;  /* 0x0000000402387825 */ /* 0x004fc600078e02c6 */
[----:B------:R-:W2:Y:S04]  /*2a990*/  LDL.LU.64 R198, [R1+0xb60] ;  /* 0x000b600001c67983 */ /* 0x000ea80000300a00 */
[----:B------:R-:W-:Y:S04]  /*2a9a0*/  STL [R1+0x1640], RZ ;  /* 0x001640ff01007387 */ /* 0x000fe80000100800 */
        /* <DEDUP_REMOVED lines=794> */
[----:B------:R-:W-:Y:S01]  /*2db50*/  STL [R1+0xbec], RZ ;  /* 0x000becff01007387 */ /* 0x000fe20000100800 */
[----:B--2---:R-:W-:-:S03]  /*2db60*/  IMAD.WIDE R28, R2, 0x4, R198 ;  /* 0x00000004021c7825 */ /* 0x004fc600078e02c6 */
[----:B------:R-:W-:Y:S04]  /*2db70*/  STL [R1+0xbc0], RZ ;  /* 0x000bc0ff01007387 */ /* 0x000fe80000100800 */
[----:B------:R-:W-:Y:S04]  /*2db80*/  STL [R1+0xbc4], RZ ;  /* 0x000bc4ff01007387 */ /* 0x000fe80000100800 */
[----:B------:R-:W-:Y:S04]  /*2db90*/  STL [R1+0xbc8], RZ ;  /* 0x000bc8ff01007387 */ /* 0x000fe80000100800 */
[----:B------:R-:W-:Y:S04]  /*2dba0*/  STL [R1+0xbcc], RZ ;  /* 0x000bccff01007387 */ /* 0x000fe80000100800 */
[----:B------:R-:W2:Y:S01]  /*2dbb0*/  LDL.LU.64 R198, [R1+0xb78] ;  /* 0x000b780001c67983 */ /* 0x000ea20000300a00 */
[----:B------:R-:W-:-:S03]  /*2dbc0*/  IADD3 R0, R3, -0x84, RZ ;  /* 0xffffff7c03007810 */ /* 0x000fc60007ffe0ff */
[----:B------:R-:W1:Y:S01]  /*2dbd0*/  S2R R252, SR_TID.X ;  /* 0x0000000000fc7919 */ /* 0x000e620000002100 */
[----:B------:R-:W-:Y:S02]  /*2dbe0*/  ISETP.GE.U32.AND P6, PT, R0, 0x7ffffefd, PT ;  /* 0x7ffffefd0000780c */ /* 0x000fe40003fc6070 */
[----:B------:R-:W-:-:S04]  /*2dbf0*/  IADD3 R0, R3, -0x88, RZ ;  /* 0xffffff7803007810 */ /* 0x000fc80007ffe0ff */
[----:B------:R-:W-:Y:S02]  /*2dc00*/  ISETP.GE.U32.AND P1, PT, R0, 0x7ffffef9, PT ;  /* 0x7ffffef90000780c */ /* 0x000fe40003f26070 */
[----:B------:R-:W-:Y:S01]  /*2dc10*/  IADD3 R0, R3, -0x8c, RZ ;  /* 0xffffff7403007810 */ /* 0x000fe20007ffe0ff */
[----:B------:R-:W-:-:S03]  /*2dc20*/  IMAD.MOV.U32 R27, RZ, RZ, c[0x0][0x180] ;  /* 0x00006000ff1b7624 */ /* 0x000fc600078e00ff */
[----:B------:R-:W-:Y:S02]  /*2dc30*/  ISETP.GE.U32.AND P2, PT, R0, 0x7ffffef5, PT ;  /* 0x7ffffef50000780c */ /* 0x000fe40003f46070 */
[----:B------:R-:W-:-:S04]  /*2dc40*/  IADD3 R0, R3, -0x90, RZ ;  /* 0xffffff7003007810 */ /* 0x000fc80007ffe0ff */
[----:B------:R-:W-:Y:S02]  /*2dc50*/  ISETP.GE.U32.AND P5, PT, R0, 0x7ffffef1, PT ;  /* 0x7ffffef10000780c */ /* 0x000fe40003fa6070 */
[C---:B------:R-:W-:Y:S02]  /*2dc60*/  IADD3 R0, R27.reuse, -0x94, RZ ;  /* 0xffffff6c1b007810 */ /* 0x040fe40007ffe0ff */
[----:B-1----:R-:W-:Y:S02]  /*2dc70*/  LOP3.LUT R252, R252, 0x3f, RZ, 0xc0, !PT ;  /* 0x0000003ffcfc7812 */ /* 0x002fe400078ec0ff */
[----:B------:R-:W-:Y:S02]  /*2dc80*/  ISETP.GE.U32.AND P3, PT, R0, 0x7ffffeed, PT ;  /* 0x7ffffeed0000780c */ /* 0x000fe40003f66070 */
[----:B------:R-:W-:Y:S02]  /*2dc90*/  IADD3 R0, R27, -0x98, RZ ;  /* 0xffffff681b007810 */ /* 0x000fe40007ffe0ff */
[----:B------:R-:W-:-:S02]  /*2dca0*/  SHF.L.U32 R197, R252, 0x2, RZ ;  /* 0x00000002fcc57819 */ /* 0x000fc400000006ff */
[----:B------:R-:W-:Y:S02]  /*2dcb0*/  ISETP.GE.U32.AND P4, PT, R0, 0x7ffffee9, PT ;  /* 0x7ffffee90000780c */ /* 0x000fe40003f86070 */
[----:B------:R-:W-:Y:S02]  /*2dcc0*/  IADD3 R0, R27, -0x9c, RZ ;  /* 0xffffff641b007810 */ /* 0x000fe40007ffe0ff */
[----:B------:R-:W-:Y:S02]  /*2dcd0*/  LOP3.LUT R196, R197, 0x60, RZ, 0x3c, !PT ;  /* 0x00000060c5c47812 */ /* 0x000fe400078e3cff */
[----:B------:R-:W-:Y:S02]  /*2dce0*/  ISETP.GE.U32.AND P0, PT, R0, 0x7ffffee5, PT ;  /* 0x7ffffee50000780c */ /* 0x000fe40003f06070 */
[----:B------:R-:W-:Y:S01]  /*2dcf0*/  IADD3 R0, R27, -0xa0, RZ ;  /* 0xffffff601b007810 */ /* 0x000fe20007ffe0ff */
[----:B------:R1:W-:Y:S04]  /*2dd00*/  LDGSTS.E [R196+0x20c00], [R250.64], !P6 ;  /* 0x20c00000fac47fae */ /* 0x0003e8000f121844 */
[----:B------:R1:W-:Y:S04]  /*2dd10*/  LDGSTS.E [R196+0x20d00], [R248.64], !P6 ;  /* 0x20d00000f8c47fae */ /* 0x0003e8000f121844 */
[----:B------:R1:W-:Y:S04]  /*2dd20*/  LDGSTS.E [R196+0x20e00], [R246.64], !P6 ;  /* 0x20e00000f6c47fae */ /* 0x0003e8000f121844 */
[----:B------:R1:W-:Y:S01]  /*2dd30*/  LDGSTS.E [R196+0x20f00], [R244.64], !P6 ;  /* 0x20f00000f4c47fae */ /* 0x0003e2000f121844 */
[----:B------:R-:W-:-:S02]  /*2dd40*/  ISETP.GE.U32.AND P6, PT, R0, 0x7ffffee1, PT ;  /* 0x7ffffee10000780c */ /* 0x000fc40003fc6070 */
        /* <DEDUP_REMOVED lines=49> */
[----:B------:R-:W-:Y:S04]  /*2e060*/  STL [R1+0xbf0], RZ ;  /* 0x000bf0ff01007387 */ /* 0x000fe80000100800 */
[----:B------:R1:W-:Y:S04]  /*2e070*/  LDGSTS.E [R196+0x29c00], [R174.64], !P2 ;  /* 0x29c00000aec47fae */ /* 0x0003e8000d121844 */
[----:B------:R-:W-:Y:S01]  /*2e080*/  STL [R1+0xbf4], RZ ;  /* 0x000bf4ff01007387 */ /* 0x000fe20000100800 */
[----:B---3--:R-:W-:-:S03]  /*2e090*/  IMAD.WIDE R30, R2, 0x4, R42 ;  /* 0x00000004021e7825 */ /* 0x008fc600078e022a */
[----:B------:R3:W-:Y:S04]  /*2e0a0*/  LDGSTS.E [R196+0x29d00], [R172.64], !P2 ;  /* 0x29d00000acc47fae */ /* 0x0007e8000d121844 */
[----:B------:R-:W-:Y:S04]  /*2e0b0*/  STL [R1+0xbf8], RZ ;  /* 0x000bf8ff01007387 */ /* 0x000fe80000100800 */
[----:B------:R3:W-:Y:S04]  /*2e0c0*/  LDGSTS.E [R196+0x29e00], [R170.64], !P2 ;  /* 0x29e00000aac47fae */ /* 0x0007e8000d121844 */
[----:B------:R-:W-:Y:S04]  /*2e0d0*/  STL [R1+0xbfc], RZ ;  /* 0x000bfcff01007387 */ /* 0x000fe80000100800 */
[----:B------:R3:W-:Y:S01]  /*2e0e0*/  LDGSTS.E [R196+0x29f00], [R168.64], !P2 ;  /* 0x29f00000a8c47fae */ /* 0x0007e2000d121844 */
[----:B------:R-:W-:-:S03]  /*2e0f0*/  ISETP.GE.U32.AND P2, PT, R0, 0x7ffffebd, PT ;  /* 0x7ffffebd0000780c */ /* 0x000fc60003f46070 */
[----:B------:R-:W2:Y:S01]  /*2e100*/  LDL.LU.64 R24, [R1+0xb80] ;  /* 0x000b800001187983 */ /* 0x000ea20000300a00 */
[----:B------:R-:W-:-:S03]  /*2e110*/  IADD3 R0, R27, -0xc8, RZ ;  /* 0xffffff381b007810 */ /* 0x000fc60007ffe0ff */
[----:B------:R3:W-:Y:S04]  /*2e120*/  LDGSTS.E [R196+0x2ac00], [R166.64], !P5 ;  /* 0x2ac00000a6c47fae */ /* 0x0007e8000e921844 */
[----:B------:R-:W2:Y:S04]  /*2e130*/  LDL.LU.64 R32, [R1+0xb88] ;  /* 0x000b880001207983 */ /* 0x000ea80000300a00 */
[----:B------:R3:W-:Y:S04]  /*2e140*/  LDGSTS.E [R196+0x2ad00], [R164.64], !P5 ;  /* 0x2ad00000a4c47fae */ /* 0x0007e8000e921844 */
[----:B------:R-:W2:Y:S04]  /*2e150*/  LDL.LU.64 R42, [R1+0xba0] ;  /* 0x000ba000012a7983 */ /* 0x000ea80000300a00 */
[----:B------:R3:W-:Y:S04]  /*2e160*/  LDGSTS.E [R196+0x2ae00], [R162.64], !P5 ;  /* 0x2ae00000a2c47fae */ /* 0x0007e8000e921844 */
[----:B------:R3:W-:Y:S01]  /*2e170*/  LDGSTS.E [R196+0x2af00], [R160.64], !P5 ;  /* 0x2af00000a0c47fae */ /* 0x0007e2000e921844 */
[----:B------:R-:W-:-:S03]  /*2e180*/  ISETP.GE.U32.AND P5, PT, R0, 0x7ffffeb9, PT ;  /* 0x7ffffeb90000780c */ /* 0x000fc60003fa6070 */
[----:B------:R3:W-:Y:S01]  /*2e190*/  LDGSTS.E [R196+0x2bc00], [R158.64], !P3 ;  /* 0x2bc000009ec47fae */ /* 0x0007e2000d921844 */
[----:B------:R-:W-:-:S03]  /*2e1a0*/  IADD3 R0, R27, -0xcc, RZ ;  /* 0xffffff341b007810 */ /* 0x000fc60007ffe0ff */
[----:B------:R3:W-:Y:S04]  /*2e1b0*/  LDGSTS.E [R196+0x2bd00], [R156.64], !P3 ;  /* 0x2bd000009cc47fae */ /* 0x0007e8000d921844 */
[----:B------:R3:W-:Y:S04]  /*2e1c0*/  LDGSTS.E [R196+0x2be00], [R154.64], !P3 ;  /* 0x2be000009ac47fae */ /* 0x0007e8000d921844 */
[----:B------:R-:W2:Y:S04]  /*2e1d0*/  LDL.LU.64 R40, [R1+0xba8] ;  /* 0x000ba80001287983 */ /* 0x000ea80000300a00 */
[----:B------:R3:W-:Y:S01]  /*2e1e0*/  LDGSTS.E [R196+0x2bf00], [R152.64], !P3 ;  /* 0x2bf0000098c47fae */ /* 0x0007e2000d921844 */
[----:B------:R-:W-:-:S03]  /*2e1f0*/  ISETP.GE.U32.AND P3, PT, R0, 0x7ffffeb5, PT ;  /* 0x7ffffeb50000780c */ /* 0x000fc60003f66070 */
[----:B------:R3:W-:Y:S01]  /*2e200*/  LDGSTS.E [R196+0x2cc00], [R150.64], !P4 ;  /* 0x2cc0000096c47fae */ /* 0x0007e2000e121844 */
[----:B------:R-:W-:-:S03]  /*2e210*/  IADD3 R0, R27, -0xd0, RZ ;  /* 0xffffff301b007810 */ /* 0x000fc60007ffe0ff */
[----:B------:R3:W-:Y:S04]  /*2e220*/  LDGSTS.E [R196+0x2cd00], [R148.64], !P4 ;  /* 0x2cd0000094c47fae */ /* 0x0007e8000e121844 */
[----:B------:R3:W-:Y:S04]  /*2e230*/  LDGSTS.E [R196+0x2ce00], [R146.64], !P4 ;  /* 0x2ce0000092c47fae */ /* 0x0007e8000e121844 */
[----:B------:R3:W-:Y:S01]  /*2e240*/  LDGSTS.E [R196+0x2cf00], [R144.64], !P4 ;  /* 0x2cf0000090c47fae */ /* 0x0007e2000e121844 */
[----:B------:R-:W-:-:S03]  /*2e250*/  ISETP.GE.U32.AND P4, PT, R0, 0x7ffffeb1, PT ;  /* 0x7ffffeb10000780c */ /* 0x000fc60003f86070 */
[----:B------:R3:W-:Y:S01]  /*2e260*/  LDGSTS.E [R196+0x2dc00], [R142.64], !P0 ;  /* 0x2dc000008ec47fae */ /* 0x0007e2000c121844 */
[----:B------:R-:W-:-:S03]  /*2e270*/  IADD3 R0, R27, -0xd4, RZ ;  /* 0xffffff2c1b007810 */ /* 0x000fc60007ffe0ff */
[----:B------:R3:W-:Y:S04]  /*2e280*/  LDGSTS.E [R196+0x2dd00], [R140.64], !P0 ;  /* 0x2dd000008cc47fae */ /* 0x0007e8000c121844 */
[----:B------:R3:W-:Y:S04]  /*2e290*/  LDGSTS.E [R196+0x2de00], [R138.64], !P0 ;  /* 0x2de000008ac47fae */ /* 0x0007e8000c121844 */
[----:B------:R-:W3:Y:S04]  /*2e2a0*/  LDL.LU.64 R38, [R1+0xbb0] ;  /* 0x000bb00001267983 */ /* 0x000ee80000300a00 */
[----:B------:R1:W-:Y:S04]  /*2e2b0*/  LDGSTS.E [R196+0x2df00], [R136.64], !P0 ;  /* 0x2df0000088c47fae */ /* 0x0003e8000c121844 */
[----:B------:R1:W-:Y:S01]  /*2e2c0*/  LDGSTS.E [R196+0x2ec00], [R134.64], !P6 ;  /* 0x2ec0000086c47fae */ /* 0x0003e2000f121844 */
[----:B------:R-:W-:-:S03]  /*2e2d0*/  ISETP.GE.U32.AND P0, PT, R0, 0x7ffffead, PT ;  /* 0x7ffffead0000780c */ /* 0x000fc60003f06070 */
[----:B------:R1:W-:Y:S01]  /*2e2e0*/  LDGSTS.E [R196+0x2ed00], [R132.64], !P6 ;  /* 0x2ed0000084c47fae */ /* 0x0003e2000f121844 */
[----:B------:R-:W-:-:S03]  /*2e2f0*/  IADD3 R0, R27, -0xd8, RZ ;  /* 0xffffff281b007810 */ /* 0x000fc60007ffe0ff */
[----:B------:R1:W-:Y:S04]  /*2e300*/  LDGSTS.E [R196+0x2ee00], [R130.64], !P6 ;  /* 0x2ee0000082c47fae */ /* 0x0003e8000f121844 */
[----:B------:R1:W-:Y:S04]  /*2e310*/  LDGSTS.E [R196+0x2ef00], [R128.64], !P6 ;  /* 0x2ef0000080c47fae */ /* 0x0003e8000f121844 */
[----:B------:R1:W-:Y:S04]  /*2e320*/  LDGSTS.E [R196+0x2fc00], [R126.64], !P1 ;  /* 0x2fc000007ec47fae */ /* 0x0003e8000c921844 */
[----:B------:R-:W3:Y:S04]  /*2e330*/  LDL.LU.64 R36, [R1+0xbb8] ;  /* 0x000bb80001247983 */ /* 0x000ee80000300a00 */
[----:B------:R1:W-:Y:S01]  /*2e340*/  LDGSTS.E [R196+0x2fd00], [R124.64], !P1 ;  /* 0x2fd000007cc47fae */ /* 0x0003e2000c921844 */
[----:B------:R-:W-:-:S03]  /*2e350*/  ISETP.GE.U32.AND P6, PT, R0, 0x7ffffea9, PT ;  /* 0x7ffffea90000780c */ /* 0x000fc60003fc6070 */
[----:B------:R1:W-:Y:S04]  /*2e360*/  LDGSTS.E [R196+0x2fe00], [R122.64], !P1 ;  /* 0x2fe000007ac47fae */ /* 0x0003e8000c921844 */
[----:B------:R-:W-:Y:S01]  /*2e370*/  STL [R1+0xc10], RZ ;  /* 0x000c10ff01007387 */ /* 0x000fe20000100800 */
[----:B------:R-:W-:-:S03]  /*2e380*/  IADD3 R0, R27, -0xdc, RZ ;  /* 0xffffff241b007810 */ /* 0x000fc60007ffe0ff */
[----:B------:R1:W-:Y:S04]  /*2e390*/  LDGSTS.E [R196+0x2ff00], [R120.64], !P1 ;  /* 0x2ff0000078c47fae */ /* 0x0003e8000c921844 */
[----:B------:R-:W-:Y:S04]  /*2e3a0*/  STL [R1+0xc14], RZ ;  /* 0x000c14ff01007387 */ /* 0x000fe80000100800 */
[----:B------:R1:W-:Y:S04]  /*2e3b0*/  LDGSTS.E [R196+0x30c00], [R118.64], !P2 ;  /* 0x30c0000076c47fae */ /* 0x0003e8000d121844 */
[----:B------:R-:W-:Y:S04]  /*2e3c0*/  STL [R1+0xc18], RZ ;  /* 0x000c18ff01007387 */ /* 0x000fe80000100800 */
[----:B------:R1:W-:Y:S04]  /*2e3d0*/  LDGSTS.E [R196+0x30d00], [R116.64], !P2 ;  /* 0x30d0000074c47fae */ /* 0x0003e8000d121844 */
[----:B------:R-:W-:Y:S04]  /*2e3e0*/  STL [R1+0xc1c], RZ ;  /* 0x000c1cff01007387 */ /* 0x000fe80000100800 */
[----:B------:R1:W-:Y:S04]  /*2e3f0*/  LDGSTS.E [R196+0x30e00], [R114.64], !P2 ;  /* 0x30e0000072c47fae */ /* 0x0003e8000d121844 */
[----:B------:R-:W3:Y:S01]  /*2e400*/  LDL.LU.64 R34, [R1+0xbd0] ;  /* 0x000bd00001227983 */ /* 0x000ee20000300a00 */
[----:B------:R-:W-:-:S03]  /*2e410*/  ISETP.GE.U32.AND P1, PT, R0, 0x7ffffea5, PT ;  /* 0x7ffffea50000780c */ /* 0x000fc60003f26070 */
[----:B------:R1:W-:Y:S01]  /*2e420*/  LDGSTS.E [R196+0x30f00], [R112.64], !P2 ;  /* 0x30f0000070c47fae */ /* 0x0003e2000d121844 */
[----:B------:R-:W-:-:S03]  /*2e430*/  IADD3 R0, R27, -0xe0, RZ ;  /* 0xffffff201b007810 */ /* 0x000fc60007ffe0ff */
        /* <DEDUP_REMOVED lines=8> */
[----:B------:R1:W-:Y:S01]  /*2e4c0*/  LDGSTS.E [R196+0x32c00], [R102.64], !P3 ;  /* 0x32c0000066c47fae */ /* 0x0003e2000d921844 */
[----:B------:R-:W-:Y:S01]  /*2e4d0*/  ISETP.GE.U32.AND P2, PT, R0, 0x7ffffea1, PT ;  /* 0x7ffffea10000780c */ /* 0x000fe20003f46070 */
[C---:B------:R-:W-:Y:S02]  /*2e4e0*/  IMAD.WIDE R86, R2.reuse, 0x4, R86 ;  /* 0x0000000402567825 */ /* 0x040fe400078e0256 */
[----:B------:R1:W-:Y:S01]  /*2e4f0*/  LDGSTS.E [R196+0x32d00], [R100.64], !P3 ;  /* 0x32d0000064c47fae */ /* 0x0003e2000d921844 */
[----:B------:R-:W-:Y:S01]  /*2e500*/  IADD3 R0, R27, -0xe4, RZ ;  /* 0xffffff1c1b007810 */ /* 0x000fe20007ffe0ff */
[C---:B----4-:R-:W-:Y:S02]  /*2e510*/  IMAD.WIDE R84, R2.reuse, 0x4, R84 ;  /* 0x0000000402547825 */ /* 0x050fe400078e0254 */
[----:B------:R4:W-:Y:S02]  /*2e520*/  LDGSTS.E [R196+0x32e00], [R98.64], !P3 ;  /* 0x32e0000062c47fae */ /* 0x0009e4000d921844 */
[----:B------:R-:W-:-:S02]  /*2e530*/  IMAD.WIDE R82, R2, 0x4, R82 ;  /* 0x0000000402527825 */ /* 0x000fc400078e0252 */
[----:B------:R4:W-:Y:S02]  /*2e540*/  LDGSTS.E [R196+0x32f00], [R96.64], !P3 ;  /* 0x32f0000060c47fae */ /* 0x0009e4000d921844 */
[----:B------:R-:W-:Y:S02]  /*2e550*/  IMAD.WIDE R80, R2, 0x4, R80 ;  /* 0x0000000402507825 */ /* 0x000fe400078e0250 */
[----:B------:R4:W-:Y:S01]  /*2e560*/  LDGSTS.E [R196+0x33c00], [R94.64], !P4 ;  /* 0x33c000005ec47fae */ /* 0x0009e2000e121844 */
[----:B------:R-:W-:Y:S01]  /*2e570*/  ISETP.GE.U32.AND P5, PT, R0, 0x7ffffe9d, PT ;  /* 0x7ffffe9d0000780c */ /* 0x000fe20003fa6070 */
[C---:B------:R-:W-:Y:S02]  /*2e580*/  IMAD.WIDE R78, R2.reuse, 0x4, R78 ;  /* 0x00000004024e7825 */ /* 0x040fe400078e024e */
[----:B------:R4:W-:Y:S01]  /*2e590*/  LDGSTS.E [R196+0x33d00], [R92.64], !P4 ;  /* 0x33d000005cc47fae */ /* 0x0009e2000e121844 */
[----:B------:R-:W-:Y:S01]  /*2e5a0*/  IADD3 R0, R27, -0xe8, RZ ;  /* 0xffffff181b007810 */ /* 0x000fe20007ffe0ff */
[----:B------:R-:W-:-:S02]  /*2e5b0*/  IMAD.WIDE R76, R2, 0x4, R76 ;  /* 0x00000004024c7825 */ /* 0x000fc400078e024c */
[----:B------:R4:W-:Y:S02]  /*2e5c0*/  LDGSTS.E [R196+0x33e00], [R90.64], !P4 ;  /* 0x33e000005ac47fae */ /* 0x0009e4000e121844 */
[C---:B------:R-:W-:Y:S02]  /*2e5d0*/  IMAD.WIDE R74, R2.reuse, 0x4, R74 ;  /* 0x00000004024a7825 */ /* 0x040fe400078e024a */
[----:B------:R4:W-:Y:S02]  /*2e5e0*/  LDGSTS.E [R196+0x33f00], [R88.64], !P4 ;  /* 0x33f0000058c47fae */ /* 0x0009e4000e121844 */
[C---:B------:R-:W-:Y:S02]  /*2e5f0*/  IMAD.WIDE R72, R2.reuse, 0x4, R72 ;  /* 0x0000000402487825 */ /* 0x040fe400078e0248 */
[----:B------:R4:W-:Y:S02]  /*2e600*/  LDGSTS.E [R196+0x34c00], [R86.64], !P0 ;  /* 0x34c0000056c47fae */ /* 0x0009e4000c121844 */
[----:B------:R-:W-:-:S02]  /*2e610*/  IMAD.WIDE R70, R2, 0x4, R70 ;  /* 0x0000000402467825 */ /* 0x000fc400078e0246 */
[----:B------:R4:W-:Y:S01]  /*2e620*/  LDGSTS.E [R196+0x34d00], [R84.64], !P0 ;  /* 0x34d0000054c47fae */ /* 0x0009e2000c121844 */
[----:B------:R-:W-:Y:S01]  /*2e630*/  ISETP.GE.U32.AND P3, PT, R0, 0x7ffffe99, PT ;  /* 0x7ffffe990000780c */ /* 0x000fe20003f66070 */
[C---:B------:R-:W-:Y:S02]  /*2e640*/  IMAD.WIDE R68, R2.reuse, 0x4, R68 ;  /* 0x0000000402447825 */ /* 0x040fe400078e0244 */
[----:B------:R4:W-:Y:S01]  /*2e650*/  LDGSTS.E [R196+0x34e00], [R82.64], !P0 ;  /* 0x34e0000052c47fae */ /* 0x0009e2000c121844 */
[----:B------:R-:W-:Y:S01]  /*2e660*/  IADD3 R0, R27, -0xec, RZ ;  /* 0xffffff141b007810 */ /* 0x000fe20007ffe0ff */
[C---:B------:R-:W-:Y:S02]  /*2e670*/  IMAD.WIDE R66, R2.reuse, 0x4, R66 ;  /* 0x0000000402427825 */ /* 0x040fe400078e0242 */
[----:B------:R4:W-:Y:S02]  /*2e680*/  LDGSTS.E [R196+0x34f00], [R80.64], !P0 ;  /* 0x34f0000050c47fae */ /* 0x0009e4000c121844 */
[----:B------:R-:W-:-:S02]  /*2e690*/  IMAD.WIDE R64, R2, 0x4, R64 ;  /* 0x0000000402407825 */ /* 0x000fc400078e0240 */
[----:B------:R4:W-:Y:S01]  /*2e6a0*/  LDGSTS.E [R196+0x35c00], [R78.64], !P6 ;  /* 0x35c000004ec47fae */ /* 0x0009e2000f121844 */
[----:B------:R-:W-:-:S03]  /*2e6b0*/  IADD3 R3, R3, -0x80, RZ ;  /* 0xffffff8003037810 */ /* 0x000fc60007ffe0ff */
[----:B------:R4:W-:Y:S01]  /*2e6c0*/  LDGSTS.E [R196+0x35d00], [R76.64], !P6 ;  /* 0x35d000004cc47fae */ /* 0x0009e2000f121844 */
[----:B------:R-:W-:-:S03]  /*2e6d0*/  IMAD.WIDE R62, R2, 0x4, R62 ;  /* 0x00000004023e7825 */ /* 0x000fc600078e023e */
[----:B------:R1:W-:Y:S01]  /*2e6e0*/  LDGSTS.E [R196+0x35e00], [R74.64], !P6 ;  /* 0x35e000004ac47fae */ /* 0x0003e2000f121844 */
[----:B------:R-:W-:-:S03]  /*2e6f0*/  IMAD.WIDE R60, R2, 0x4, R60 ;  /* 0x00000004023c7825 */ /* 0x000fc600078e023c */
[----:B------:R-:W-:Y:S01]  /*2e700*/  STL [R1+0xc50], RZ ;  /* 0x000c50ff01007387 */ /* 0x000fe20000100800 */
[----:B------:R-:W-:-:S03]  /*2e710*/  ISETP.GE.U32.AND P4, PT, R0, 0x7ffffe95, PT ;  /* 0x7ffffe950000780c */ /* 0x000fc60003f86070 */
[----:B------:R1:W-:Y:S01]  /*2e720*/  LDGSTS.E [R196+0x35f00], [R72.64], !P6 ;  /* 0x35f0000048c47fae */ /* 0x0003e2000f121844 */
[----:B------:R-:W-:-:S03]  /*2e730*/  IMAD.WIDE R58, R2, 0x4, R58 ;  /* 0x00000004023a7825 */ /* 0x000fc600078e023a */
[----:B------:R-:W-:Y:S01]  /*2e740*/  STL [R1+0xc54], RZ ;  /* 0x000c54ff01007387 */ /* 0x000fe20000100800 */
[----:B------:R-:W-:-:S03]  /*2e750*/  IADD3 R0, R27, -0xf0, RZ ;  /* 0xffffff101b007810 */ /* 0x000fc60007ffe0ff */
[----:B------:R1:W-:Y:S04]  /*2e760*/  LDGSTS.E [R196+0x36c00], [R70.64], !P1 ;  /* 0x36c0000046c47fae */ /* 0x0003e8000c921844 */
[----:B------:R-:W-:Y:S04]  /*2e770*/  STL [R1+0xc58], RZ ;  /* 0x000c58ff01007387 */ /* 0x000fe80000100800 */
[----:B------:R1:W-:Y:S04]  /*2e780*/  LDGSTS.E [R196+0x36d00], [R68.64], !P1 ;  /* 0x36d0000044c47fae */ /* 0x0003e8000c921844 */
[----:B------:R-:W-:Y:S01]  /*2e790*/  STL [R1+0xc5c], RZ ;  /* 0x000c5cff01007387 */ /* 0x000fe20000100800 */
[----:B------:R-:W-:-:S03]  /*2e7a0*/  IMAD.WIDE R54, R2, 0x4, R54 ;  /* 0x0000000402367825 */ /* 0x000fc600078e0236 */
[----:B------:R1:W-:Y:S04]  /*2e7b0*/  LDGSTS.E [R196+0x36e00], [R66.64], !P1 ;  /* 0x36e0000042c47fae */ /* 0x0003e8000c921844 */
[----:B------:R-:W-:Y:S01]  /*2e7c0*/  STL [R1+0xc40], RZ ;  /* 0x000c40ff01007387 */ /* 0x000fe20000100800 */
[----:B------:R-:W-:-:S03]  /*2e7d0*/  IMAD.WIDE R52, R2, 0x4, R52 ;  /* 0x0000000402347825 */ /* 0x000fc600078e0234 */
[----:B------:R1:W-:Y:S01]  /*2e7e0*/  LDGSTS.E [R196+0x36f00], [R64.64], !P1 ;  /* 0x36f0000040c47fae */ /* 0x0003e2000c921844 */
[----:B------:R-:W-:-:S03]  /*2e7f0*/  ISETP.GE.AND P1, PT, R252, R3, PT ;  /* 0x00000003fc00720c */ /* 0x000fc60003f26270 */
[----:B------:R-:W-:Y:S01]  /*2e800*/  STL [R1+0xc44], RZ ;  /* 0x000c44ff01007387 */ /* 0x000fe20000100800 */
[----:B------:R-:W-:-:S03]  /*2e810*/  LOP3.LUT R252, R252, 0x40, RZ, 0xfc, !PT ;  /* 0x00000040fcfc7812 */ /* 0x000fc600078efcff */
[----:B------:R-:W-:Y:S01]  /*2e820*/  STL [R1+0xc48], RZ ;  /* 0x000c48ff01007387 */ /* 0x000fe20000100800 */
[----:B------:R-:W-:Y:S01]  /*2e830*/  ISETP.GE.U32.AND P0, PT, R0, 0x7ffffe91, PT ;  /* 0x7ffffe910000780c */ /* 0x000fe20003f06070 */
[----:B------:R-:W-:Y:S02]  /*2e840*/  IMAD.WIDE R50, R2, 0x4, R50 ;  /* 0x0000000402327825 */ /* 0x000fe400078e0232 */
[----:B------:R1:W-:Y:S01]  /*2e850*/  LDGSTS.E [R196+0x37c00], [R62.64], !P2 ;  /* 0x37c000003ec47fae */ /* 0x0003e2000d121844 */
[----:B------:R-:W-:-:S03]  /*2e860*/  IADD3 R0, R27, -0xf4, RZ ;  /* 0xffffff0c1b007810 */ /* 0x000fc60007ffe0ff */
[----:B------:R-:W-:Y:S01]  /*2e870*/  STL [R1+0xc4c], RZ ;  /* 0x000c4cff01007387 */ /* 0x000fe20000100800 */
[----:B------:R-:W-:-:S03]  /*2e880*/  IMAD.WIDE R48, R2, 0x4, R48 ;  /* 0x0000000402307825 */ /* 0x000fc600078e0230 */
[----:B------:R1:W-:Y:S04]  /*2e890*/  LDGSTS.E [R196+0x37d00], [R60.64], !P2 ;  /* 0x37d000003cc47fae */ /* 0x0003e8000d121844 */
[----:B------:R-:W-:Y:S04]  /*2e8a0*/  STL [R1+0xc80], RZ ;  /* 0x000c80ff01007387 */ /* 0x000fe80000100800 */
[----:B------:R1:W-:Y:S04]  /*2e8b0*/  LDGSTS.E [R196+0x37e00], [R58.64], !P2 ;  /* 0x37e000003ac47fae */ /* 0x0003e8000d121844 */
[----:B------:R-:W-:Y:S04]  /*2e8c0*/  STL [R1+0xc84], RZ ;  /* 0x000c84ff01007387 */ /* 0x000fe80000100800 */
[----:B------:R1:W-:Y:S01]  /*2e8d0*/  LDGSTS.E [R196+0x37f00], [R56.64], !P2 ;  /* 0x37f0000038c47fae */ /* 0x0003e2000d121844 */
[----:B------:R-:W-:-:S03]  /*2e8e0*/  ISETP.GE.AND P2, PT, R252, R3, PT ;  /* 0x00000003fc00720c */ /* 0x000fc60003f46270 */
[----:B------:R-:W-:Y:S01]  /*2e8f0*/  STL [R1+0xc88], RZ ;  /* 0x000c88ff01007387 */ /* 0x000fe20000100800 */
[C---:B------:R-:W-:Y:S02]  /*2e900*/  IADD3 R3, R27.reuse, -0xf8, RZ ;  /* 0xffffff081b037810 */ /* 0x040fe40007ffe0ff */
[----:B------:R-:W-:Y:S01]  /*2e910*/  IADD3 R252, R27, 0x7f, RZ ;  /* 0x0000007f1bfc7810 */ /* 0x000fe20007ffe0ff */
[----:B------:R-:W-:Y:S01]  /*2e920*/  STL [R1+0xc8c], RZ ;  /* 0x000c8cff01007387 */ /* 0x000fe20000100800 */
[----:B------:R-:W-:-:S03]  /*2e930*/  ISETP.GE.U32.AND P6, PT, R0, 0x7ffffe8d, PT ;  /* 0x7ffffe8d0000780c */ /* 0x000fc60003fc6070 */
[----:B------:R1:W-:Y:S01]  /*2e940*/  LDGSTS.E [R196+0x38c00], [R54.64], !P5 ;  /* 0x38c0000036c47fae */ /* 0x0003e2000e921844 */
[----:B------:R-:W-:-:S03]  /*2e950*/  IADD3 R4, R27, -0xfc, RZ ;  /* 0xffffff041b047810 */ /* 0x000fc60007ffe0ff */
[----:B------:R-:W-:Y:S01]  /*2e960*/  STL [R1+0xcd0], RZ ;  /* 0x000cd0ff01007387 */ /* 0x000fe20000100800 */
[----:B------:R-:W-:-:S03]  /*2e970*/  SEL R0, RZ, 0x4, P1 ;  /* 0x00000004ff007807 */ /* 0x000fc60000800000 */
[----:B------:R1:W-:Y:S01]  /*2e980*/  LDGSTS.E [R196+0x38d00], [R52.64], !P5 ;  /* 0x38d0000034c47fae */ /* 0x0003e2000e921844 */
[----:B------:R-:W-:-:S03]  /*2e990*/  ISETP.GE.U32.AND P1, PT, R3, 0x7ffffe89, PT ;  /* 0x7ffffe890300780c */ /* 0x000fc60003f26070 */
[----:B------:R-:W4:Y:S01]  /*2e9a0*/  LDL.LU.64 R8, [R1+0x1318] ;  /* 0x0013180001087983 */ /* 0x000f220000300a00 */
[----:B------:R-:W-:-:S03]  /*2e9b0*/  SEL R3, RZ, 0x4, P2 ;  /* 0x00000004ff037807 */ /* 0x000fc60001000000 */
[----:B------:R2:W-:Y:S04]  /*2e9c0*/  LDGSTS.E [R196+0x38e00], [R50.64], !P5 ;  /* 0x38e0000032c47fae */ /* 0x0005e8000e921844 */
[----:B------:R2:W-:Y:S01]  /*2e9d0*/  LDGSTS.E [R196+0x38f00], [R48.64], !P5 ;  /* 0x38f0000030c47fae */ /* 0x0005e2000e921844 */
[----:B------:R-:W-:Y:S02]  /*2e9e0*/  ISETP.GT.AND P5, PT, R252, 0xff, PT ;  /* 0x000000fffc00780c */ /* 0x000fe40003fa4270 */
[----:B------:R-:W-:Y:S01]  /*2e9f0*/  ISETP.GE.U32.AND P2, PT, R4, 0x7ffffe85, PT ;  /* 0x7ffffe850400780c */ /* 0x000fe20003f46070 */
[----:B------:R-:W-:Y:S01]  /*2ea00*/  IMAD.MOV.U32 R26, RZ, RZ, c[0x0][0x18c] ;  /* 0x00006300ff1a7624 */ /* 0x000fe200078e00ff */
[----:B------:R-:W-:Y:S01]  /*2ea10*/  SEL R4, R0, RZ, P5 ;  /* 0x000000ff00047207 */ /* 0x000fe20002800000 */
[----:B-1----:R-:W4:Y:S01]  /*2ea20*/  LDL.LU.64 R244, [R1+0x1c78] ;  /* 0x001c780001f47983 */ /* 0x002f220000300a00 */
[----:B------:R-:W-:Y:S01]  /*2ea30*/  SEL R0, R3, RZ, P5 ;  /* 0x000000ff03007207 */ /* 0x000fe20002800000 */
[----:B------:R-:W-:-:S02]  /*2ea40*/  IMAD.SHL.U32 R3, R26, 0x80, RZ ;  /* 0x000000801a037824 */ /* 0x000fc400078e00ff */
[----:B------:R-:W4:Y:S01]  /*2ea50*/  LDL.LU.64 R6, [R1+0x1c90] ;  /* 0x001c900001067983 */ /* 0x000f220000300a00 */
[----:B------:R-:W-:Y:S02]  /*2ea60*/  ISETP.NE.U32.AND P5, PT, R0, RZ, PT ;  /* 0x000000ff0000720c */ /* 0x000fe40003fa5070 */
[----:B------:R-:W-:Y:S01]  /*2ea70*/  IADD3 R0, R27, -0x100, RZ ;  /* 0xffffff001b007810 */ /* 0x000fe20007ffe0ff */
[C---:B--2---:R-:W-:Y:S02]  /*2ea80*/  IMAD.WIDE R26, R2.reuse, 0x4, R198 ;  /* 0x00000004021a7825 */ /* 0x044fe400078e02c6 */
[----:B------:R-:W2:Y:S02]  /*2ea90*/  LDL.LU.64 R198, [R1+0x1c88] ;  /* 0x001c880001c67983 */ /* 0x000ea40000300a00 */
[C---:B------:R-:W-:Y:S02]  /*2eaa0*/  IMAD.WIDE R22, R2.reuse, 0x4, R42 ;  /* 0x0000000402167825 */ /* 0x040fe400078e022a */
[----:B------:R-:W2:Y:S02]  /*2eab0*/  LDL.LU.64 R42, [R1+0x1cb8] ;  /* 0x001cb800012a7983 */ /* 0x000ea40000300a00 */
[----:B------:R-:W-:-:S02]  /*2eac0*/  IMAD.WIDE R20, R2, 0x4, R40 ;  /* 0x0000000402147825 */ /* 0x000fc400078e0228 */
[----:B------:R-:W2:Y:S02]  /*2ead0*/  LDL.LU.64 R40, [R1+0x1cb0] ;  /* 0x001cb00001287983 */ /* 0x000ea40000300a00 */
[C---:B---3--:R-:W-:Y:S02]  /*2eae0*/  IMAD.WIDE R16, R2.reuse, 0x4, R38 ;  /* 0x0000000402107825 */ /* 0x048fe400078e0226 */
[----:B------:R-:W3:Y:S04]  /*2eaf0*/  LDL.LU.64 R38, [R1+0x1ce8] ;  /* 0x001ce80001267983 */ /* 0x000ee80000300a00 */
[----:B------:R-:W3:Y:S01]  /*2eb00*/  LDL.LU.64 R246, [R1+0x1ce0] ;  /* 0x001ce00001f67983 */ /* 0x000ee20000300a00 */
[----:B------:R-:W-:-:S04]  /*2eb10*/  IMAD.WIDE R18, R2, 0x4, R24 ;  /* 0x0000000402127825 */ /* 0x000fc800078e0218 */
[----:B------:R-:W-:-:S04]  /*2eb20*/  IMAD.WIDE R24, R2, 0x4, R32 ;  /* 0x0000000402187825 */ /* 0x000fc800078e0220 */
[C---:B------:R-:W-:Y:S02]  /*2eb30*/  IMAD.WIDE R14, R2.reuse, 0x4, R36 ;  /* 0x00000004020e7825 */ /* 0x040fe400078e0224 */
[----:B------:R-:W3:Y:S02]  /*2eb40*/  LDL.LU.64 R36, [R1+0x1d18] ;  /* 0x001d180001247983 */ /* 0x000ee40000300a00 */
[----:B------:R-:W-:-:S04]  /*2eb50*/  IMAD.WIDE R46, R2, 0x4, R46 ;  /* 0x00000004022e7825 */ /* 0x000fc800078e022e */
[C---:B------:R-:W-:Y:S01]  /*2eb60*/  IMAD.WIDE R44, R2.reuse, 0x4, R44 ;  /* 0x00000004022c7825 */ /* 0x040fe200078e022c */
[----:B------:R1:W-:Y:S04]  /*2eb70*/  LDGSTS.E [R196+0x39c00], [R46.64], !P3 ;  /* 0x39c000002ec47fae */ /* 0x0003e8000d921844 */
[----:B------:R1:W-:Y:S04]  /*2eb80*/  LDGSTS.E [R196+0x39d00], [R44.64], !P3 ;  /* 0x39d000002cc47fae */ /* 0x0003e8000d921844 */
[----:B------:R1:W-:Y:S04]  /*2eb90*/  LDGSTS.E [R196+0x39e00], [R30.64], !P3 ;  /* 0x39e000001ec47fae */ /* 0x0003e8000d921844 */
[----:B------:R1:W-:Y:S01]  /*2eba0*/  LDGSTS.E [R196+0x39f00], [R28.64], !P3 ;  /* 0x39f000001cc47fae */ /* 0x0003e2000d921844 */
[----:B------:R-:W-:Y:S01]  /*2ebb0*/  IMAD.WIDE R12, R2, 0x4, R34 ;  /* 0x00000004020c7825 */ /* 0x000fe200078e0222 */
[----:B------:R-:W-:-:S02]  /*2ebc0*/  ISETP.NE.U32.AND P3, PT, R4, RZ, PT ;  /* 0x000000ff0400720c */ /* 0x000fc40003f65070 */
[----:B------:R-:W3:Y:S04]  /*2ebd0*/  LDL.LU.64 R34, [R1+0x1d10] ;  /* 0x001d100001227983 */ /* 0x000ee80000300a00 */
[----:B------:R-:W3:Y:S04]  /*2ebe0*/  LDL.LU.64 R32, [R1+0x1e48] ;  /* 0x001e480001207983 */ /* 0x000ee80000300a00 */
[----:B------:R-:W3:Y:S04]  /*2ebf0*/  LDL.LU.64 R10, [R1+0x1d58] ;  /* 0x001d5800010a7983 */ /* 0x000ee80000300a00 */
[----:B------:R-:W3:Y:S04]  /*2ec00*/  LDL.LU.64 R248, [R1+0x1e40] ;  /* 0x001e400001f87983 */ /* 0x000ee80000300a00 */
[----:B------:R1:W-:Y:S04]  /*2ec10*/  LDGSTS.E [R196+0x3ac00], [R26.64], !P4 ;  /* 0x3ac000001ac47fae */ /* 0x0003e8000e121844 */
[----:B------:R1:W-:Y:S04]  /*2ec20*/  LDGSTS.E [R196+0x3ad00], [R24.64], !P4 ;  /* 0x3ad0000018c47fae */ /* 0x0003e8000e121844 */
[----:B------:R1:W-:Y:S04]  /*2ec30*/  LDGSTS.E [R196+0x3ae00], [R22.64], !P4 ;  /* 0x3ae0000016c47fae */ /* 0x0003e8000e121844 */
[----:B------:R1:W-:Y:S01]  /*2ec40*/  LDGSTS.E [R196+0x3af00], [R20.64], !P4 ;  /* 0x3af0000014c47fae */ /* 0x0003e2000e121844 */
[----:B----4-:R-:W-:-:S03]  /*2ec50*/  IMAD.WIDE R250, R3, 0x4, R8 ;  /* 0x0000000403fa7825 */ /* 0x010fc600078e0208 */
[----:B------:R4:W-:Y:S04]  /*2ec60*/  LDGSTS.E [R196+0x3bc00], [R18.64], !P0 ;  /* 0x3bc0000012c47fae */ /* 0x0009e8000c121844 */
[----:B------:R-:W4:Y:S01]  /*2ec70*/  LDL.LU.64 R8, [R1+0x1d50] ;  /* 0x001d500001087983 */ /* 0x000f220000300a00 */
[----:B------:R-:W-:-:S03]  /*2ec80*/  IMAD.WIDE R226, R3, 0x4, R244 ;  /* 0x0000000403e27825 */ /* 0x000fc600078e02f4 */
[----:B------:R1:W-:Y:S04]  /*2ec90*/  LDGSTS.E [R196+0x3bd00], [R16.64], !P0 ;  /* 0x3bd0000010c47fae */ /* 0x0003e8000c121844 */
[----:B------:R-:W-:Y:S01]  /*2eca0*/  STL.64 [R1+0x8e0], R226 ;  /* 0x0008e0e201007387 */ /* 0x000fe20000100a00 */
[----:B--2---:R-:W-:-:S03]  /*2ecb0*/  IMAD.WIDE R4, R3, 0x4, R198 ;  /* 0x0000000403047825 */ /* 0x004fc600078e02c6 */
[----:B------:R2:W-:Y:S04]  /*2ecc0*/  LDGSTS.E [R196+0x3be00], [R14.64], !P0 ;  /* 0x3be000000ec47fae */ /* 0x0005e8000c121844 */
[----:B------:R-:W2:Y:S01]  /*2ecd0*/  LDL.LU.64 R198, [R1+0x1e38] ;  /* 0x001e380001c67983 */ /* 0x000ea20000300a00 */
[C---:B------:R-:W-:Y:S01]  /*2ece0*/  IMAD.WIDE R6, R3.reuse, 0x4, R6 ;  /* 0x0000000403067825 */ /* 0x040fe200078e0206 */
[----:B------:R-:W-:Y:S02]  /*2ecf0*/  ISETP.GE.U32.AND P4, PT, R0, 0x7ffffe81, PT ;  /* 0x7ffffe810000780c */ /* 0x000fe40003f86070 */
[----:B------:R1:W-:Y:S04]  /*2ed00*/  LDGSTS.E [R196+0x3bf00], [R12.64], !P0 ;  /* 0x3bf000000cc47fae */ /* 0x0003e8000c121844 */
[----:B------:R1:W-:Y:S04]  /*2ed10*/  STL.64 [R1+0x1cc0], R6 ;  /* 0x001cc00601007387 */ /* 0x0003e80000100a00 */
[----:B-1----:R-:W2:Y:S04]  /*2ed20*/  LDL.LU.64 R6, [R1+0x1d38] ;  /* 0x001d380001067983 */ /* 0x002ea80000300a00 */
[----:B------:R1:W-:Y:S04]  /*2ed30*/  STL.64 [R1+0x1cc8], R4 ;  /* 0x001cc80401007387 */ /* 0x0003e80000100a00 */
[----:B------:R-:W-:Y:S01]  /*2ed40*/  STL.64 [R1+0x748], R250 ;  /* 0x000748fa01007387 */ /* 0x000fe20000100a00 */
[----:B------:R-:W-:-:S04]  /*2ed50*/  IMAD.WIDE R226, R3, 0x4, R40 ;  /* 0x0000000403e27825 */ /* 0x000fc800078e0228 */
[C---:B-1----:R-:W-:Y:S02]  /*2ed60*/  IMAD.WIDE R4, R3.reuse, 0x4, R42 ;  /* 0x0000000403047825 */ /* 0x042fe400078e022a */
[----:B------:R-:W2:Y:S04]  /*2ed70*/  LDL.LU.64 R42, [R1+0x1e30] ;  /* 0x001e3000012a7983 */ /* 0x000ea80000300a00 */
[----:B------:R3:W-:Y:S04]  /*2ed80*/  STL.64 [R1+0x1d40], R4 ;  /* 0x001d400401007387 */ /* 0x0007e80000100a00 */
[----:B------:R-:W2:Y:S04]  /*2ed90*/  LDL.LU.64 R40, [R1+0x1d30] ;  /* 0x001d300001287983 */ /* 0x000ea80000300a00 */
[----:B------:R1:W-:Y:S01]  /*2eda0*/  STL.64 [R1+0x1d48], R226 ;  /* 0x001d48e201007387 */ /* 0x0003e20000100a00 */
[----:B---3--:R-:W-:-:S03]  /*2edb0*/  IMAD.WIDE R4, R3, 0x4, R38 ;  /* 0x0000000403047825 */ /* 0x008fc600078e0226 */
[----:B------:R-:W3:Y:S01]  /*2edc0*/  LDL.LU.64 R38, [R1+0x1e28] ;  /* 0x001e280001267983 */ /* 0x000ee20000300a00 */
[----:B-1----:R-:W-:-:S03]  /*2edd0*/  IMAD.WIDE R226, R3, 0x4, R246 ;  /* 0x0000000403e27825 */ /* 0x002fc600078e02f6 */
[----:B------:R1:W-:Y:S04]  /*2ede0*/  STL.64 [R1+0x1dc0], R4 ;  /* 0x001dc00401007387 */ /* 0x0003e80000100a00 */
[----:B------:R-:W3:Y:S04]  /*2edf0*/  LDL.LU.64 R228, [R1+0x1d28] ;  /* 0x001d280001e47983 */ /* 0x000ee80000300a00 */
[----:B------:R-:W-:Y:S01]  /*2ee00*/  STL.64 [R1+0x1dc8], R226 ;  /* 0x001dc8e201007387 */ /* 0x000fe20000100a00 */
[----:B-1----:R-:W-:-:S03]  /*2ee10*/  IMAD.WIDE R4, R3, 0x4, R36 ;  /* 0x0000000403047825 */ /* 0x002fc600078e0224 */
[----:B------:R-:W3:Y:S04]  /*2ee20*/  LDL.LU.64 R36, [R1+0x1e20] ;  /* 0x001e200001247983 */ /* 0x000ee80000300a00 */
[----:B------:R1:W-:Y:S04]  /*2ee30*/  STL.64 [R1+0x1e80], R4 ;  /* 0x001e800401007387 */ /* 0x0003e80000100a00 */
[----:B------:R-:W3:Y:S01]  /*2ee40*/  LDL.LU.64 R230, [R1+0x1d20] ;  /* 0x001d200001e67983 */ /* 0x000ee20000300a00 */
[----:B-1----:R-:W-:-:S03]  /*2ee50*/  IMAD.WIDE R4, R3, 0x4, R34 ;  /* 0x0000000403047825 */ /* 0x002fc600078e0222 */
[----:B------:R-:W3:Y:S04]  /*2ee60*/  LDL.LU.64 R34, [R1+0x1e18] ;  /* 0x001e180001227983 */ /* 0x000ee80000300a00 */
[----:B------:R1:W-:Y:S04]  /*2ee70*/  STL.64 [R1+0x1e90], R4 ;  /* 0x001e900401007387 */ /* 0x0003e80000100a00 */
[----:B------:R-:W3:Y:S04]  /*2ee80*/  LDL.LU.64 R232, [R1+0x1d08] ;  /* 0x001d080001e87983 */ /* 0x000ee80000300a00 */
[----:B------:R-:W3:Y:S01]  /*2ee90*/  LDL.LU.64 R234, [R1+0x1e10] ;  /* 0x001e100001ea7983 */ /* 0x000ee20000300a00 */
[----:B-1----:R-:W-:-:S05]  /*2eea0*/  IMAD.WIDE R4, R3, 0x4, R32 ;  /* 0x0000000403047825 */ /* 0x002fca00078e0220 */
[----:B------:R1:W-:Y:S04]  /*2eeb0*/  STL.64 [R1+0x1fa8], R4 ;  /* 0x001fa80401007387 */ /* 0x0003e80000100a00 */
[----:B------:R-:W3:Y:S04]  /*2eec0*/  LDL.LU.64 R236, [R1+0x1cf8] ;  /* 0x001cf80001ec7983 */ /* 0x000ee80000300a00 */
[----:B------:R-:W3:Y:S01]  /*2eed0*/  LDL.LU.64 R32, [R1+0x1e08] ;  /* 0x001e080001207983 */ /* 0x000ee20000300a00 */
[----:B-1----:R-:W-:-:S03]  /*2eee0*/  IMAD.WIDE R4, R3, 0x4, R10 ;  /* 0x0000000403047825 */ /* 0x002fc600078e020a */
[----:B------:R-:W3:Y:S04]  /*2eef0*/  LDL.LU.64 R238, [R1+0x1cd8] ;  /* 0x001cd80001ee7983 */ /* 0x000ee80000300a00 */
[----:B------:R-:W3:Y:S04]  /*2ef00*/  LDL.LU.64 R240, [R1+0x1e00] ;  /* 0x001e000001f07983 */ /* 0x000ee80000300a00 */
[----:B------:R4:W-:Y:S04]  /*2ef10*/  STL.64 [R1+0x1fb8], R4 ;  /* 0x001fb80401007387 */ /* 0x0009e80000100a00 */
[----:B------:R-:W3:Y:S01]  /*2ef20*/  LDL.LU.64 R10, [R1+0x1cd0] ;  /* 0x001cd000010a7983 */ /* 0x000ee20000300a00 */
[----:B------:R-:W-:-:S03]  /*2ef30*/  IMAD.WIDE R226, R3, 0x4, R248 ;  /* 0x0000000403e27825 */ /* 0x000fc600078e02f8 */
[----:B------:R-:W3:Y:S04]  /*2ef40*/  LDL.LU.64 R248, [R1+0x1df8] ;  /* 0x001df80001f87983 */ /* 0x000ee80000300a00 */
[----:B------:R-:W-:Y:S04]  /*2ef50*/  STL.64 [R1+0x2028], R226 ;  /* 0x002028e201007387 */ /* 0x000fe80000100a00 */
[----:B------:R-:W3:Y:S04]  /*2ef60*/  LDL.LU.64 R242, [R1+0x1ca8] ;  /* 0x001ca80001f27983 */ /* 0x000ee80000300a00 */
[----:B------:R-:W3:Y:S01]  /*2ef70*/  LDL.LU.64 R244, [R1+0x1df0] ;  /* 0x001df00001f47983 */ /* 0x000ee20000300a00 */
[----:B----4-:R-:W-:-:S05]  /*2ef80*/  IMAD.WIDE R4, R3, 0x4, R8 ;  /* 0x0000000403047825 */ /* 0x010fca00078e0208 */
[----:B------:R2:W-:Y:S04]  /*2ef90*/  STL.64 [R1+0x2030], R4 ;  /* 0x0020300401007387 */ /* 0x0005e80000100a00 */
[----:B------:R-:W4:Y:S01]  /*2efa0*/  LDL.LU.64 R8, [R1+0x1c98] ;  /* 0x001c980001087983 */ /* 0x000f220000300a00 */
[----:B--2---:R-:W-:-:S03]  /*2efb0*/  IMAD.WIDE R4, R3, 0x4, R198 ;  /* 0x0000000403047825 */ /* 0x004fc600078e02c6 */
[----:B------:R-:W2:Y:S04]  /*2efc0*/  LDL.LU.64 R198, [R1+0x1de8] ;  /* 0x001de80001c67983 */ /* 0x000ea80000300a00 */
[----:B------:R1:W-:Y:S01]  /*2efd0*/  STL.64 [R1+0x2068], R4 ;  /* 0x0020680401007387 */ /* 0x0003e20000100a00 */
[----:B------:R-:W-:-:S03]  /*2efe0*/  IMAD.WIDE R226, R3, 0x4, R6 ;  /* 0x0000000403e27825 */ /* 0x000fc600078e0206 */
[----:B------:R-:W2:Y:S04]  /*2eff0*/  LDL.LU.64 R6, [R1+0x1c80] ;  /* 0x001c800001067983 */ /* 0x000ea80000300a00 */
[----:B------:R1:W-:Y:S02]  /*2f000*/  STL.64 [R1+0x2078], R226 ;  /* 0x002078e201007387 */ /* 0x0003e40000100a00 */
[C---:B-1----:R-:W-:Y:S02]  /*2f010*/  IMAD.WIDE R4, R3.reuse, 0x4, R42 ;  /* 0x0000000403047825 */ /* 0x042fe400078e022a */
[----:B------:R-:W2:Y:S02]  /*2f020*/  LDL.LU.64 R42, [R1+0x1de0] ;  /* 0x001de000012a7983 */ /* 0x000ea40000300a00 */
[----:B------:R-:W-:-:S02]  /*2f030*/  IMAD.WIDE R226, R3, 0x4, R40 ;  /* 0x0000000403e27825 */ /* 0x000fc400078e0228 */
[----:B------:R3:W-:Y:S04]  /*2f040*/  STL.64 [R1+0x2180], R4 ;  /* 0x0021800401007387 */ /* 0x0007e80000100a00 */
[----:B------:R-:W2:Y:S04]  /*2f050*/  LDL.LU.64 R40, [R1+0x1320] ;  /* 0x0013200001287983 */ /* 0x000ea80000300a00 */
[----:B------:R1:W-:Y:S04]  /*2f060*/  STL.64 [R1+0x2190], R226 ;  /* 0x002190e201007387 */ /* 0x0003e80000100a00 */
[----:B------:R-:W2:Y:S01]  /*2f070*/  LDL.LU.64 R246, [R1+0x1dd8] ;  /* 0x001dd80001f67983 */ /* 0x000ea20000300a00 */
[----:B---3--:R-:W-:-:S03]  /*2f080*/  IMAD.WIDE R4, R3, 0x4, R38 ;  /* 0x0000000403047825 */ /* 0x008fc600078e0226 */
[----:B------:R-:W3:Y:S04]  /*2f090*/  LDL.LU.64 R38, [R1+0x1310] ;  /* 0x0013100001267983 */ /* 0x000ee80000300a00 */
[----:B------:R1:W-:Y:S02]  /*2f0a0*/  STL.64 [R1+0x3f88], R4 ;  /* 0x003f880401007387 */ /* 0x0003e40000100a00 */
[C---:B-1----:R-:W-:Y:S02]  /*2f0b0*/  IMAD.WIDE R226, R3.reuse, 0x4, R36 ;  /* 0x0000000403e27825 */ /* 0x042fe400078e0224 */
[----:B------:R-:W3:Y:S02]  /*2f0c0*/  LDL.LU.64 R36, [R1+0x1dd0] ;  /* 0x001dd00001247983 */ /* 0x000ee40000300a00 */
[----:B------:R-:W-:-:S05]  /*2f0d0*/  IMAD.WIDE R4, R3, 0x4, R228 ;  /* 0x0000000403047825 */ /* 0x000fca00078e02e4 */
[----:B------:R1:W-:Y:S04]  /*2f0e0*/  STL.64 [R1+0x3f80], R4 ;  /* 0x003f800401007387 */ /* 0x0003e80000100a00 */
[----:B------:R1:W-:Y:S02]  /*2f0f0*/  STL.64 [R1+0x40e0], R226 ;  /* 0x0040e0e201007387 */ /* 0x0003e40000100a00 */
[----:B-1----:R-:W-:-:S04]  /*2f100*/  IMAD.WIDE R4, R3, 0x4, R230 ;  /* 0x0000000403047825 */ /* 0x002fc800078e02e6 */
[C---:B------:R-:W-:Y:S02]  /*2f110*/  IMAD.WIDE R226, R3.reuse, 0x4, R34 ;  /* 0x0000000403e27825 */ /* 0x040fe400078e0222 */
[----:B------:R-:W3:Y:S04]  /*2f120*/  LDL.LU.64 R34, [R1+0x12a0] ;  /* 0x0012a00001227983 */ /* 0x000ee80000300a00 */
[----:B------:R1:W-:Y:S01]  /*2f130*/  STL.64 [R1+0x40d8], R4 ;  /* 0x0040d80401007387 */ /* 0x0003e20000100a00 */
[----:B------:R-:W-:-:S03]  /*2f140*/  IMAD.WIDE R228, R3, 0x4, R234 ;  /* 0x0000000403e47825 */ /* 0x000fc600078e02ea */
[----:B------:R1:W-:Y:S02]  /*2f150*/  STL.64 [R1+0x40f0], R226 ;  /* 0x0040f0e201007387 */ /* 0x0003e40000100a00 */
[----:B-1----:R-:W-:-:S05]  /*2f160*/  IMAD.WIDE R4, R3, 0x4, R232 ;  /* 0x0000000403047825 */ /* 0x002fca00078e02e8 */
[----:B------:R1:W-:Y:S01]  /*2f170*/  STL.64 [R1+0x40e8], R4 ;  /* 0x0040e80401007387 */ /* 0x0003e20000100a00 */
[----:B------:R-:W-:-:S03]  /*2f180*/  IMAD.WIDE R226, R3, 0x4, R236 ;  /* 0x0000000403e27825 */ /* 0x000fc600078e02ec */
[----:B------:R1:W-:Y:S02]  /*2f190*/  STL.64 [R1+0x4100], R228 ;  /* 0x004100e401007387 */ /* 0x0003e40000100a00 */
[C---:B-1----:R-:W-:Y:S02]  /*2f1a0*/  IMAD.WIDE R4, R3.reuse, 0x4, R32 ;  /* 0x0000000403047825 */ /* 0x042fe400078e0220 */
[----:B------:R-:W3:Y:S02]  /*2f1b0*/  LDL.LU.64 R32, [R1+0x1db8] ;  /* 0x001db80001207983 */ /* 0x000ee40000300a00 */
[C---:B------:R-:W-:Y:S02]  /*2f1c0*/  IMAD.WIDE R228, R3.reuse, 0x4, R238 ;  /* 0x0000000403e47825 */ /* 0x040fe400078e02ee */
[----:B------:R1:W-:Y:S04]  /*2f1d0*/  STL.64 [R1+0x40f8], R226 ;  /* 0x0040f8e201007387 */ /* 0x0003e80000100a00 */
[----:B------:R1:W-:Y:S04]  /*2f1e0*/  STL.64 [R1+0x4230], R4 ;  /* 0x0042300401007387 */ /* 0x0003e80000100a00 */
[----:B------:R1:W-:Y:S02]  /*2f1f0*/  STL.64 [R1+0x4228], R228 ;  /* 0x004228e401007387 */ /* 0x0003e40000100a00 */
[----:B-1----:R-:W-:-:S02]  /*2f200*/  IMAD.WIDE R226, R3, 0x4, R10 ;  /* 0x0000000403e27825 */ /* 0x002fc400078e020a */
[----:B------:R-:W3:Y:S02]  /*2f210*/  LDL.LU.64 R10, [R1+0x1298] ;  /* 0x00129800010a7983 */ /* 0x000ee40000300a00 */
[----:B------:R-:W-:-:S05]  /*2f220*/  IMAD.WIDE R4, R3, 0x4, R240 ;  /* 0x0000000403047825 */ /* 0x000fca00078e02f0 */
[----:B------:R1:W-:Y:S04]  /*2f230*/  STL.64 [R1+0x4220], R4 ;  /* 0x0042200401007387 */ /* 0x0003e80000100a00 */
[----:B------:R1:W-:Y:S01]  /*2f240*/  STL.64 [R1+0x4218], R226 ;  /* 0x004218e201007387 */ /* 0x0003e20000100a00 */
[----:B------:R-:W-:-:S04]  /*2f250*/  IMAD.WIDE R228, R3, 0x4, R242 ;  /* 0x0000000403e47825 */ /* 0x000fc800078e02f2 */
[C---:B-1----:R-:W-:Y:S02]  /*2f260*/  IMAD.WIDE R4, R3.reuse, 0x4, R248 ;  /* 0x0000000403047825 */ /* 0x042fe400078e02f8 */
[----:B------:R-:W3:Y:S04]  /*2f270*/  LDL.LU.64 R248, [R1+0x1db0] ;  /* 0x001db00001f87983 */ /* 0x000ee80000300a00 */
[----:B------:R4:W-:Y:S04]  /*2f280*/  STL.64 [R1+0x4210], R4 ;  /* 0x0042100401007387 */ /* 0x0009e80000100a00 */
[----:B------:R-:W-:Y:S01]  /*2f290*/  STL.64 [R1+0x4208], R228 ;  /* 0x004208e401007387 */ /* 0x000fe20000100a00 */
[----:B------:R-:W-:-:S04]  /*2f2a0*/  IMAD.WIDE R226, R3, 0x4, R244 ;  /* 0x0000000403e27825 */ /* 0x000fc800078e02f4 */
[C---:B----4-:R-:W-:Y:S02]  /*2f2b0*/  IMAD.WIDE R4, R3.reuse, 0x4, R8 ;  /* 0x0000000403047825 */ /* 0x050fe400078e0208 */
[----:B------:R-:W4:Y:S04]  /*2f2c0*/  LDL.LU.64 R8, [R1+0x1288] ;  /* 0x0012880001087983 */ /* 0x000f280000300a00 */
[----:B------:R2:W-:Y:S04]  /*2f2d0*/  STL.64 [R1+0x4200], R226 ;  /* 0x004200e201007387 */ /* 0x0005e80000100a00 */
[----:B------:R1:W-:Y:S01]  /*2f2e0*/  STL.64 [R1+0x41f8], R4 ;  /* 0x0041f80401007387 */ /* 0x0003e20000100a00 */
[----:B--2---:R-:W-:-:S03]  /*2f2f0*/  IMAD.WIDE R226, R3, 0x4, R198 ;  /* 0x0000000403e27825 */ /* 0x004fc600078e02c6 */
[----:B------:R-:W2:Y:S04]  /*2f300*/  LDL.LU.64 R198, [R1+0x1da8] ;  /* 0x001da80001c67983 */ /* 0x000ea80000300a00 */
[----:B------:R1:W-:Y:S02]  /*2f310*/  STL.64 [R1+0x41f0], R226 ;  /* 0x0041f0e201007387 */ /* 0x0003e40000100a00 */
[C---:B-1----:R-:W-:Y:S02]  /*2f320*/  IMAD.WIDE R4, R3.reuse, 0x4, R6 ;  /* 0x0000000403047825 */ /* 0x042fe400078e0206 */
        /* <DEDUP_REMOVED lines=10> */
[----:B------:R-:W-:Y:S01]  /*2f3d0*/  STL.64 [R1+0x41d0], R226 ;  /* 0x0041d0e201007387 */ /* 0x000fe20000100a00 */
[----:B---3--:R-:W-:-:S03]  /*2f3e0*/  IMAD.WIDE R4, R3, 0x4, R38 ;  /* 0x0000000403047825 */ /* 0x008fc600078e0226 */
        /* <DEDUP_REMOVED lines=11> */
[----:B------:R-:W3:Y:S04]  /*2f4a0*/  LDL.LU.64 R34, [R1+0x1240] ;  /* 0x0012400001227983 */ /* 0x000ee80000300a00 */
[----:B------:R-:W3:Y:S04]  /*2f4b0*/  LDL.LU.64 R238, [R1+0x1d78] ;  /* 0x001d780001ee7983 */ /* 0x000ee80000300a00 */
[----:B------:R-:W3:Y:S01]  /*2f4c0*/  LDL.LU.64 R240, [R1+0xd48] ;  /* 0x000d480001f07983 */ /* 0x000ee20000300a00 */
[----:B-1----:R-:W-:-:S05]  /*2f4d0*/  IMAD.WIDE R4, R3, 0x4, R32 ;  /* 0x0000000403047825 */ /* 0x002fca00078e0220 */
[----:B------:R1:W-:Y:S04]  /*2f4e0*/  STL.64 [R1+0x41b0], R4 ;  /* 0x0041b00401007387 */ /* 0x0003e80000100a00 */
[----:B------:R-:W3:Y:S01]  /*2f4f0*/  LDL.LU.64 R32, [R1+0x1d68] ;  /* 0x001d680001207983 */ /* 0x000ee20000300a00 */
[----:B------:R-:W-:-:S03]  /*2f500*/  IMAD.WIDE R226, R3, 0x4, R10 ;  /* 0x0000000403e27825 */ /* 0x000fc600078e020a */
[----:B------:R-:W3:Y:S04]  /*2f510*/  LDL.LU.64 R10, [R1+0xd38] ;  /* 0x000d3800010a7983 */ /* 0x000ee80000300a00 */
[----:B------:R-:W-:Y:S04]  /*2f520*/  STL.64 [R1+0x41a8], R226 ;  /* 0x0041a8e201007387 */ /* 0x000fe80000100a00 */
[----:B------:R-:W3:Y:S04]  /*2f530*/  LDL.LU.64 R242, [R1+0x1d60] ;  /* 0x001d600001f27983 */ /* 0x000ee80000300a00 */
[----:B------:R-:W3:Y:S01]  /*2f540*/  LDL.LU.64 R244, [R1+0xd30] ;  /* 0x000d300001f47983 */ /* 0x000ee20000300a00 */
[----:B-1----:R-:W-:-:S05]  /*2f550*/  IMAD.WIDE R4, R3, 0x4, R248 ;  /* 0x0000000403047825 */ /* 0x002fca00078e02f8 */
[----:B------:R4:W-:Y:S04]  /*2f560*/  STL.64 [R1+0x41a0], R4 ;  /* 0x0041a00401007387 */ /* 0x0009e80000100a00 */
[----:B------:R-:W3:Y:S01]  /*2f570*/  LDL.LU.64 R248, [R1+0x1e50] ;  /* 0x001e500001f87983 */ /* 0x000ee20000300a00 */
[----:B----4-:R-:W-:-:S03]  /*2f580*/  IMAD.WIDE R4, R3, 0x4, R8 ;  /* 0x0000000403047825 */ /* 0x010fc600078e0208 */
[----:B------:R-:W4:Y:S04]  /*2f590*/  LDL.LU.64 R8, [R1+0xd40] ;  /* 0x000d400001087983 */ /* 0x000f280000300a00 */
        /* <DEDUP_REMOVED lines=9> */
[----:B------:R-:W-:Y:S04]  /*2f630*/  STL.64 [R1+0x4180], R226 ;  /* 0x004180e201007387 */ /* 0x000fe80000100a00 */
[----:B------:R-:W2:Y:S01]  /*2f640*/  LDL.LU.64 R246, [R1+0x1260] ;  /* 0x0012600001f67983 */ /* 0x000ea20000300a00 */
[----:B-1----:R-:W-:-:S03]  /*2f650*/  IMAD.WIDE R4, R3, 0x4, R40 ;  /* 0x0000000403047825 */ /* 0x002fc600078e0228 */
[----:B------:R-:W2:Y:S04]  /*2f660*/  LDL.LU.64 R40, [R1+0x1e98] ;  /* 0x001e980001287983 */ /* 0x000ea80000300a00 */
[----:B------:R1:W-:Y:S02]  /*2f670*/  STL.64 [R1+0x4178], R4 ;  /* 0x0041780401007387 */ /* 0x0003e40000100a00 */
[----:B-1----:R-:W-:-:S04]  /*2f680*/  IMAD.WIDE R4, R3, 0x4, R228 ;  /* 0x0000000403047825 */ /* 0x002fc800078e02e4 */
[C---:B---3--:R-:W-:Y:S02]  /*2f690*/  IMAD.WIDE R226, R3.reuse, 0x4, R38 ;  /* 0x0000000403e27825 */ /* 0x048fe400078e0226 */
[----:B------:R-:W3:Y:S04]  /*2f6a0*/  LDL.LU.64 R38, [R1+0x1278] ;  /* 0x0012780001267983 */ /* 0x000ee80000300a00 */
        /* <DEDUP_REMOVED lines=25> */
[----:B------:R-:W3:Y:S02]  /*2f840*/  LDL.LU.64 R10, [R1+0x12a8] ;  /* 0x0012a800010a7983 */ /* 0x000ee40000300a00 */
[C---:B------:R-:W-:Y:S02]  /*2f850*/  IMAD.WIDE R226, R3.reuse, 0x4, R244 ;  /* 0x0000000403e27825 */ /* 0x040fe400078e02f4 */
[----:B------:R1:W-:Y:S04]  /*2f860*/  STL.64 [R1+0x4118], R4 ;  /* 0x0041180401007387 */ /* 0x0003e80000100a00 */
[----:B------:R-:W-:Y:S01]  /*2f870*/  STL.64 [R1+0x4110], R228 ;  /* 0x004110e401007387 */ /* 0x000fe20000100a00 */
[----:B-1----:R-:W-:-:S03]  /*2f880*/  IMAD.WIDE R4, R3, 0x4, R248 ;  /* 0x0000000403047825 */ /* 0x002fc600078e02f8 */
[----:B------:R-:W3:Y:S04]  /*2f890*/  LDL.LU.64 R248, [R1+0x1ed0] ;  /* 0x001ed00001f87983 */ /* 0x000ee80000300a00 */
[----:B------:R4:W-:Y:S04]  /*2f8a0*/  STL.64 [R1+0x4108], R226 ;  /* 0x004108e201007387 */ /* 0x0009e80000100a00 */
[----:B------:R2:W-:Y:S01]  /*2f8b0*/  STL.64 [R1+0x960], R4 ;  /* 0x0009600401007387 */ /* 0x0005e20000100a00 */
        /* <DEDUP_REMOVED lines=10> */
[----:B------:R-:W2:Y:S01]  /*2f960*/  LDL.LU.64 R42, [R1+0x1f30] ;  /* 0x001f3000012a7983 */ /* 0x000ea20000300a00 */
[----:B-1----:R-:W-:-:S03]  /*2f970*/  IMAD.WIDE R226, R3, 0x4, R246 ;  /* 0x0000000403e27825 */ /* 0x002fc600078e02f6 */
[----:B------:R1:W-:Y:S04]  /*2f980*/  STL.64 [R1+0x1cd0], R4 ;  /* 0x001cd00401007387 */ /* 0x0003e80000100a00 */
[----:B------:R-:W2:Y:S04]  /*2f990*/  LDL.LU.64 R228, [R1+0x1cf0] ;  /* 0x001cf00001e47983 */ /* 0x000ea80000300a00 */
[----:B------:R-:W-:Y:S01]  /*2f9a0*/  STL.64 [R1+0x1cd8], R226 ;  /* 0x001cd8e201007387 */ /* 0x000fe20000100a00 */
[----:B-1----:R-:W-:-:S03]  /*2f9b0*/  IMAD.WIDE R4, R3, 0x4, R40 ;  /* 0x0000000403047825 */ /* 0x002fc600078e0228 */
[----:B------:R-:W2:Y:S04]  /*2f9c0*/  LDL.LU.64 R40, [R1+0x1f38] ;  /* 0x001f380001287983 */ /* 0x000ea80000300a00 */
[----:B------:R3:W-:Y:S04]  /*2f9d0*/  STL.64 [R1+0x1ce0], R4 ;  /* 0x001ce00401007387 */ /* 0x0007e80000100a00 */
[----:B------:R-:W2:Y:S01]  /*2f9e0*/  LDL.LU.64 R230, [R1+0x1d00] ;  /* 0x001d000001e67983 */ /* 0x000ea20000300a00 */
[----:B---3--:R-:W-:-:S03]  /*2f9f0*/  IMAD.WIDE R4, R3, 0x4, R38 ;  /* 0x0000000403047825 */ /* 0x008fc600078e0226 */
        /* <DEDUP_REMOVED lines=21> */
[----:B-1----:R-:W-:-:S03]  /*2fb50*/  IMAD.WIDE R4, R3, 0x4, R248 ;  /* 0x0000000403047825 */ /* 0x002fc600078e02f8 */
[----:B------:R-:W3:Y:S04]  /*2fb60*/  LDL.LU.64 R248, [R1+0x2020] ;  /* 0x0020200001f87983 */ /* 0x000ee80000300a00 */
        /* <DEDUP_REMOVED lines=9> */
[----:B------:R-:W-:Y:S04]  /*2fc00*/  STL.64 [R1+0x1de8], R226 ;  /* 0x001de8e201007387 */ /* 0x000fe80000100a00 */
[----:B------:R-:W2:Y:S01]  /*2fc10*/  LDL.LU.64 R246, [R1+0x2170] ;  /* 0x0021700001f67983 */ /* 0x000ea20000300a00 */
[----:B------:R-:W-:-:S03]  /*2fc20*/  IMAD.WIDE R4, R3, 0x4, R42 ;  /* 0x0000000403047825 */ /* 0x000fc600078e022a */
[----:B------:R-:W2:Y:S04]  /*2fc30*/  LDL.LU.64 R42, [R1+0x1ff0] ;  /* 0x001ff000012a7983 */ /* 0x000ea80000300a00 */
[----:B------:R1:W-:Y:S02]  /*2fc40*/  STL.64 [R1+0x1e40], R4 ;  /* 0x001e400401007387 */ /* 0x0003e40000100a00 */
[----:B-1----:R-:W-:-:S04]  /*2fc50*/  IMAD.WIDE R4, R3, 0x4, R228 ;  /* 0x0000000403047825 */ /* 0x002fc800078e02e4 */
[C---:B------:R-:W-:Y:S02]  /*2fc60*/  IMAD.WIDE R226, R3.reuse, 0x4, R40 ;  /* 0x0000000403e27825 */ /* 0x040fe400078e0228 */
[----:B------:R-:W2:Y:S04]  /*2fc70*/  LDL.LU.64 R40, [R1+0x2168] ;  /* 0x0021680001287983 */ /* 0x000ea80000300a00 */
[----:B------:R1:W-:Y:S04]  /*2fc80*/  STL.64 [R1+0x1e48], R4 ;  /* 0x001e480401007387 */ /* 0x0003e80000100a00 */
[----:B------:R3:W-:Y:S01]  /*2fc90*/  STL.64 [R1+0x1e50], R226 ;  /* 0x001e50e201007387 */ /* 0x0007e20000100a00 */
[----:B-1----:R-:W-:-:S04]  /*2fca0*/  IMAD.WIDE R4, R3, 0x4, R230 ;  /* 0x0000000403047825 */ /* 0x002fc800078e02e6 */
[C---:B---3--:R-:W-:Y:S02]  /*2fcb0*/  IMAD.WIDE R226, R3.reuse, 0x4, R38 ;  /* 0x0000000403e27825 */ /* 0x048fe400078e0226 */
        /* <DEDUP_REMOVED lines=13> */
[----:B------:R-:W-:Y:S01]  /*2fd90*/  STL.64 [R1+0x1f38], R228 ;  /* 0x001f38e401007387 */ /* 0x000fe20000100a00 */
[----:B-1----:R-:W-:-:S03]  /*2fda0*/  IMAD.WIDE R226, R3, 0x4, R34 ;  /* 0x0000000403e27825 */ /* 0x002fc600078e0222 */
[----:B------:R-:W3:Y:S01]  /*2fdb0*/  LDL.LU.64 R34, [R1+0x1fe0] ;  /* 0x001fe00001227983 */ /* 0x000ee20000300a00 */
[----:B------:R-:W-:-:S05]  /*2fdc0*/  IMAD.WIDE R4, R3, 0x4, R240 ;  /* 0x0000000403047825 */ /* 0x000fca00078e02f0 */
[----:B------:R1:W-:Y:S04]  /*2fdd0*/  STL.64 [R1+0x1f40], R4 ;  /* 0x001f400401007387 */ /* 0x0003e80000100a00 */
[----:B------:R1:W-:Y:S02]  /*2fde0*/  STL.64 [R1+0x1f48], R226 ;  /* 0x001f48e201007387 */ /* 0x0003e40000100a00 */
[C---:B-1----:R-:W-:Y:S02]  /*2fdf0*/  IMAD.WIDE R4, R3.reuse, 0x4, R32 ;  /* 0x0000000403047825 */ /* 0x042fe400078e0220 */
[----:B------:R-:W3:Y:S02]  /*2fe00*/  LDL.LU.64 R32, [R1+0x2158] ;  /* 0x0021580001207983 */ /* 0x000ee40000300a00 */
[----:B------:R-:W-:-:S02]  /*2fe10*/  IMAD.WIDE R228, R3, 0x4, R242 ;  /* 0x0000000403e47825 */ /* 0x000fc400078e02f2 */
[----:B------:R1:W-:Y:S02]  /*2fe20*/  STL.64 [R1+0x1fa0], R4 ;  /* 0x001fa00401007387 */ /* 0x0003e40000100a00 */
[C---:B------:R-:W-:Y:S02]  /*2fe30*/  IMAD.WIDE R226, R3.reuse, 0x4, R244 ;  /* 0x0000000403e27825 */ /* 0x040fe400078e02f4 */
[----:B------:R-:W-:Y:S02]  /*2fe40*/  STL.64 [R1+0x1fb0], R228 ;  /* 0x001fb0e401007387 */ /* 0x000fe40000100a00 */
[C---:B-1----:R-:W-:Y:S02]  /*2fe50*/  IMAD.WIDE R4, R3.reuse, 0x4, R10 ;  /* 0x0000000403047825 */ /* 0x042fe400078e020a */
[----:B------:R-:W3:Y:S04]  /*2fe60*/  LDL.LU.64 R10, [R1+0x1fd8] ;  /* 0x001fd800010a7983 */ /* 0x000ee80000300a00 */
[----:B------:R1:W-:Y:S04]  /*2fe70*/  STL.64 [R1+0x1fc0], R226 ;  /* 0x001fc0e201007387 */ /* 0x0003e80000100a00 */
[----:B------:R4:W-:Y:S01]  /*2fe80*/  STL.64 [R1+0x1fc8], R4 ;  /* 0x001fc80401007387 */ /* 0x0009e20000100a00 */
        /* <DEDUP_REMOVED lines=15> */
[----:B-1----:R-:W-:-:S03]  /*2ff80*/  IMAD.WIDE R4, R3, 0x4, R42 ;  /* 0x0000000403047825 */ /* 0x002fc600078e022a */
[----:B------:R-:W2:Y:S04]  /*2ff90*/  LDL.LU.64 R42, [R1+0x1f90] ;  /* 0x001f9000012a7983 */ /* 0x000ea80000300a00 */
[----:B------:R1:W-:Y:S04]  /*2ffa0*/  STL.64 [R1+0x3f10], R4 ;  /* 0x003f100401007387 */ /* 0x0003e80000100a00 */
[----:B------:R-:W2:Y:S01]  /*2ffb0*/  LDL.LU.64 R230, [R1+0x2138] ;  /* 0x0021380001e67983 */ /* 0x000ea20000300a00 */
[----:B-1----:R-:W-:-:S03]  /*2ffc0*/  IMAD.WIDE R4, R3, 0x4, R40 ;  /* 0x0000000403047825 */ /* 0x002fc600078e0228 */
[----:B------:R-:W2:Y:S04]  /*2ffd0*/  LDL.LU.64 R40, [R1+0x1f88] ;  /* 0x001f880001287983 */ /* 0x000ea80000300a00 */
[----:B------:R3:W-:Y:S04]  /*2ffe0*/  STL.64 [R1+0x3f08], R4 ;  /* 0x003f080401007387 */ /* 0x0007e80000100a00 */
[----:B------:R-:W2:Y:S04]  /*2fff0*/  LDL.LU.64 R232, [R1+0x2130] ;  /* 0x0021300001e87983 */ /* 0x000ea80000300a00 */
[----:B------:R-:W2:Y:S01]  /*30000*/  LDL.LU.64 R234, [R1+0x1f80] ;  /* 0x001f800001ea7983 */ /* 0x000ea20000300a00 */
[----:B---3--:R-:W-:-:S05]  /*30010*/  IMAD.WIDE R4, R3, 0x4, R38 ;  /* 0x0000000403047825 */ /* 0x008fca00078e0226 */
        /* <DEDUP_REMOVED lines=19> */
[----:B------:R-:W-:-:S03]  /*30150*/  IMAD.WIDE R226, R3, 0x4, R248 ;  /* 0x0000000403e27825 */ /* 0x000fc600078e02f8 */
[----:B------:R-:W3:Y:S04]  /*30160*/  LDL.LU.64 R248, [R1+0x2100] ;  /* 0x0021000001f87983 */ /* 0x000ee80000300a00 */
[----:B------:R2:W-:Y:S01]  /*30170*/  STL.64 [R1+0x3f58], R226 ;  /* 0x003f58e201007387 */ /* 0x0005e20000100a00 */
[----:B----4-:R-:W-:-:S03]  /*30180*/  IMAD.WIDE R4, R3, 0x4, R8 ;  /* 0x0000000403047825 */ /* 0x010fc600078e0208 */
[----:B------:R-:W4:Y:S04]  /*30190*/  LDL.LU.64 R8, [R1+0x1f50] ;  /* 0x001f500001087983 */ /* 0x000f280000300a00 */
[----:B------:R1:W-:Y:S01]  /*301a0*/  STL.64 [R1+0x3f50], R4 ;  /* 0x003f500401007387 */ /* 0x0003e20000100a00 */
[----:B--2---:R-:W-:-:S03]  /*301b0*/  IMAD.WIDE R226, R3, 0x4, R198 ;  /* 0x0000000403e27825 */ /* 0x004fc600078e02c6 */
[----:B------:R-:W2:Y:S04]  /*301c0*/  LDL.LU.64 R198, [R1+0x20f8] ;  /* 0x0020f80001c67983 */ /* 0x000ea80000300a00 */
[----:B------:R-:W-:Y:S04]  /*301d0*/  STL.64 [R1+0x3f48], R226 ;  /* 0x003f48e201007387 */ /* 0x000fe80000100a00 */
[----:B------:R-:W2:Y:S01]  /*301e0*/  LDL.LU.64 R246, [R1+0x1f28] ;  /* 0x001f280001f67983 */ /* 0x000ea20000300a00 */
[----:B-1----:R-:W-:-:S03]  /*301f0*/  IMAD.WIDE R4, R3, 0x4, R6 ;  /* 0x0000000403047825 */ /* 0x002fc600078e0206 */
[----:B------:R-:W2:Y:S04]  /*30200*/  LDL.LU.64 R6, [R1+0x20f0] ;  /* 0x0020f00001067983 */ /* 0x000ea80000300a00 */
[----:B------:R1:W-:Y:S02]  /*30210*/  STL.64 [R1+0x3f40], R4 ;  /* 0x003f400401007387 */ /* 0x0003e40000100a00 */
[----:B-1----:R-:W-:-:S04]  /*30220*/  IMAD.WIDE R4, R3, 0x4, R228 ;  /* 0x0000000403047825 */ /* 0x002fc800078e02e4 */
[C---:B------:R-:W-:Y:S02]  /*30230*/  IMAD.WIDE R226, R3.reuse, 0x4, R42 ;  /* 0x0000000403e27825 */ /* 0x040fe400078e022a */
[----:B------:R-:W2:Y:S04]  /*30240*/  LDL.LU.64 R42, [R1+0x1f20] ;  /* 0x001f2000012a7983 */ /* 0x000ea80000300a00 */
[----:B------:R1:W-:Y:S04]  /*30250*/  STL.64 [R1+0x3f78], R4 ;  /* 0x003f780401007387 */ /* 0x0003e80000100a00 */
[----:B------:R1:W-:Y:S02]  /*30260*/  STL.64 [R1+0x3f70], R226 ;  /* 0x003f70e201007387 */ /* 0x0003e40000100a00 */
[----:B-1----:R-:W-:-:S04]  /*30270*/  IMAD.WIDE R4, R3, 0x4, R230 ;  /* 0x0000000403047825 */ /* 0x002fc800078e02e6 */
[C---:B------:R-:W-:Y:S02]  /*30280*/  IMAD.WIDE R226, R3.reuse, 0x4, R40 ;  /* 0x0000000403e27825 */ /* 0x040fe400078e0228 */
[----:B------:R-:W2:Y:S04]  /*30290*/  LDL.LU.64 R40, [R1+0x20e8] ;  /* 0x0020e80001287983 */ /* 0x000ea80000300a00 */
[----:B------:R1:W-:Y:S01]  /*302a0*/  STL.64 [R1+0x3f68], R4 ;  /* 0x003f680401007387 */ /* 0x0003e20000100a00 */
[----:B------:R-:W-:-:S03]  /*302b0*/  IMAD.WIDE R228, R3, 0x4, R234 ;  /* 0x0000000403e47825 */ /* 0x000fc600078e02ea */
[----:B------:R3:W-:Y:S01]  /*302c0*/  STL.64 [R1+0x3f60], R226 ;  /* 0x003f60e201007387 */ /* 0x0007e20000100a00 */
[----:B-1----:R-:W-:-:S05]  /*302d0*/  IMAD.WIDE R4, R3, 0x4, R232 ;  /* 0x0000000403047825 */ /* 0x002fca00078e02e8 */
[----:B------:R1:W-:Y:S01]  /*302e0*/  STL.64 [R1+0x3fa8], R4 ;  /* 0x003fa80401007387 */ /* 0x0003e20000100a00 */
[----:B---3--:R-:W-:-:S03]  /*302f0*/  IMAD.WIDE R226, R3, 0x4, R236 ;  /* 0x0000000403e27825 */ /* 0x008fc600078e02ec */
[----:B------:R3:W-:Y:S01]  /*30300*/  STL.64 [R1+0x3fa0], R228 ;  /* 0x003fa0e401007387 */ /* 0x0007e20000100a00 */
[----:B-1----:R-:W-:-:S03]  /*30310*/  IMAD.WIDE R4, R3, 0x4, R38 ;  /* 0x0000000403047825 */ /* 0x002fc600078e0226 */
[----:B------:R-:W2:Y:S01]  /*30320*/  LDL.LU.64 R38, [R1+0x1f18] ;  /* 0x001f180001267983 */ /* 0x000ea20000300a00 */
[----:B---3--:R-:W-:-:S03]  /*30330*/  IMAD.WIDE R228, R3, 0x4, R238 ;  /* 0x0000000403e47825 */ /* 0x008fc600078e02ee */
[----:B------:R-:W-:Y:S04]  /*30340*/  STL.64 [R1+0x3f98], R226 ;  /* 0x003f98e201007387 */ /* 0x000fe80000100a00 */
[----:B------:R1:W-:Y:S04]  /*30350*/  STL.64 [R1+0x3f90], R4 ;  /* 0x003f900401007387 */ /* 0x0003e80000100a00 */
[----:B------:R-:W-:Y:S01]  /*30360*/  STL.64 [R1+0x40d0], R228 ;  /* 0x0040d0e401007387 */ /* 0x000fe20000100a00 */
[----:B-1----:R-:W-:-:S04]  /*30370*/  IMAD.WIDE R4, R3, 0x4, R240 ;  /* 0x0000000403047825 */ /* 0x002fc800078e02f0 */
[C---:B------:R-:W-:Y:S02]  /*30380*/  IMAD.WIDE R226, R3.reuse, 0x4, R36 ;  /* 0x0000000403e27825 */ /* 0x040fe400078e0224 */
[----:B------:R-:W3:Y:S04]  /*30390*/  LDL.LU.64 R36, [R1+0x20e0] ;  /* 0x0020e00001247983 */ /* 0x000ee80000300a00 */
[----:B------:R1:W-:Y:S04]  /*303a0*/  STL.64 [R1+0x40c8], R4 ;  /* 0x0040c80401007387 */ /* 0x0003e80000100a00 */
[----:B------:R1:W-:Y:S02]  /*303b0*/  STL.64 [R1+0x40c0], R226 ;  /* 0x0040c0e201007387 */ /* 0x0003e40000100a00 */
[----:B-1----:R-:W-:-:S02]  /*303c0*/  IMAD.WIDE R4, R3, 0x4, R34 ;  /* 0x0000000403047825 */ /* 0x002fc400078e0222 */
[----:B------:R-:W3:Y:S02]  /*303d0*/  LDL.LU.64 R34, [R1+0x1f10] ;  /* 0x001f100001227983 */ /* 0x000ee40000300a00 */
[C---:B------:R-:W-:Y:S02]  /*303e0*/  IMAD.WIDE R228, R3.reuse, 0x4, R242 ;  /* 0x0000000403e47825 */ /* 0x040fe400078e02f2 */
[----:B------:R1:W-:Y:S02]  /*303f0*/  STL.64 [R1+0x40b8], R4 ;  /* 0x0040b80401007387 */ /* 0x0003e40000100a00 */
[C---:B------:R-:W-:Y:S02]  /*30400*/  IMAD.WIDE R226, R3.reuse, 0x4, R244 ;  /* 0x0000000403e27825 */ /* 0x040fe400078e02f4 */
[----:B------:R-:W-:Y:S02]  /*30410*/  STL.64 [R1+0x40b0], R228 ;  /* 0x0040b0e401007387 */ /* 0x000fe40000100a00 */
[----:B-1----:R-:W-:-:S02]  /*30420*/  IMAD.WIDE R4, R3, 0x4, R32 ;  /* 0x0000000403047825 */ /* 0x002fc400078e0220 */
[----:B------:R-:W3:Y:S04]  /*30430*/  LDL.LU.64 R32, [R1+0x20d8] ;  /* 0x0020d80001207983 */ /* 0x000ee80000300a00 */
[----:B------:R1:W-:Y:S04]  /*30440*/  STL.64 [R1+0x40a8], R226 ;  /* 0x0040a8e201007387 */ /* 0x0003e80000100a00 */
[----:B------:R1:W-:Y:S02]  /*30450*/  STL.64 [R1+0x40a0], R4 ;  /* 0x0040a00401007387 */ /* 0x0003e40000100a00 */
[----:B-1----:R-:W-:-:S02]  /*30460*/  IMAD.WIDE R226, R3, 0x4, R10 ;  /* 0x0000000403e27825 */ /* 0x002fc400078e020a */
        /* <DEDUP_REMOVED lines=23> */
[----:B-1----:R-:W-:-:S05]  /*305e0*/  IMAD.WIDE R4, R3, 0x4, R40 ;  /* 0x0000000403047825 */ /* 0x002fca00078e0228 */
[----:B------:R1:W-:Y:S04]  /*305f0*/  STL.64 [R1+0x4060], R4 ;  /* 0x0040600401007387 */ /* 0x0003e80000100a00 */
[----:B------:R-:W2:Y:S04]  /*30600*/  LDL.LU.64 R236, [R1+0x1ee0] ;  /* 0x001ee00001ec7983 */ /* 0x000ea80000300a00 */
[----:B------:R-:W2:Y:S04]  /*30610*/  LDL.LU.64 R40, [R1+0x20a8] ;  /* 0x0020a80001287983 */ /* 0x000ea80000300a00 */
[----:B------:R-:W2:Y:S04]  /*30620*/  LDL.LU.64 R238, [R1+0x1eb8] ;  /* 0x001eb80001ee7983 */ /* 0x000ea80000300a00 */
[----:B------:R-:W2:Y:S01]  /*30630*/  LDL.LU.64 R240, [R1+0x20a0] ;  /* 0x0020a00001f07983 */ /* 0x000ea20000300a00 */
[----:B-1----:R-:W-:-:S05]  /*30640*/  IMAD.WIDE R4, R3, 0x4, R38 ;  /* 0x0000000403047825 */ /* 0x002fca00078e0226 */
[----:B------:R1:W-:Y:S04]  /*30650*/  STL.64 [R1+0x4058], R4 ;  /* 0x0040580401007387 */ /* 0x0003e80000100a00 */
[----:B------:R-:W2:Y:S01]  /*30660*/  LDL.LU.64 R38, [R1+0x1eb0] ;  /* 0x001eb00001267983 */ /* 0x000ea20000300a00 */
[----:B---3--:R-:W-:-:S03]  /*30670*/  IMAD.WIDE R226, R3, 0x4, R36 ;  /* 0x0000000403e27825 */ /* 0x008fc600078e0224 */
        /* <DEDUP_REMOVED lines=13> */
[----:B-1----:R-:W-:-:S03]  /*30750*/  IMAD.WIDE R4, R3, 0x4, R248 ;  /* 0x0000000403047825 */ /* 0x002fc600078e02f8 */
[----:B------:R-:W3:Y:S04]  /*30760*/  LDL.LU.64 R248, [R1+0x2010] ;  /* 0x0020100001f87983 */ /* 0x000ee80000300a00 */
[----:B------:R2:W-:Y:S01]  /*30770*/  STL.64 [R1+0x4030], R4 ;  /* 0x0040300401007387 */ /* 0x0005e20000100a00 */
[----:B----4-:R-:W-:-:S03]  /*30780*/  IMAD.WIDE R226, R3, 0x4, R8 ;  /* 0x0000000403e27825 */ /* 0x010fc600078e0208 */
[----:B------:R-:W4:Y:S04]  /*30790*/  LDL.LU.64 R8, [R1+0x21b8] ;  /* 0x0021b80001087983 */ /* 0x000f280000300a00 */
[----:B------:R1:W-:Y:S04]  /*307a0*/  STL.64 [R1+0x4028], R226 ;  /* 0x004028e201007387 */ /* 0x0003e80000100a00 */
[----:B------:R-:W4:Y:S01]  /*307b0*/  LDL.LU.64 R246, [R1+0x2018] ;  /* 0x0020180001f67983 */ /* 0x000f220000300a00 */
[----:B--2---:R-:W-:-:S03]  /*307c0*/  IMAD.WIDE R4, R3, 0x4, R198 ;  /* 0x0000000403047825 */ /* 0x004fc600078e02c6 */
[----:B------:R-:W2:Y:S04]  /*307d0*/  LDL.LU.64 R198, [R1+0x2228] ;  /* 0x0022280001c67983 */ /* 0x000ea80000300a00 */
[----:B------:R1:W-:Y:S02]  /*307e0*/  STL.64 [R1+0x4020], R4 ;  /* 0x0040200401007387 */ /* 0x0003e40000100a00 */
[C---:B-1----:R-:W-:Y:S02]  /*307f0*/  IMAD.WIDE R226, R3.reuse, 0x4, R6 ;  /* 0x0000000403e27825 */ /* 0x042fe400078e0206 */
[----:B------:R-:W2:Y:S02]  /*30800*/  LDL.LU.64 R6, [R1+0x2038] ;  /* 0x0020380001067983 */ /* 0x000ea40000300a00 */
[----:B------:R-:W-:-:S05]  /*30810*/  IMAD.WIDE R4, R3, 0x4, R228 ;  /* 0x0000000403047825 */ /* 0x000fca00078e02e4 */
[----:B------:R1:W-:Y:S04]  /*30820*/  STL.64 [R1+0x4018], R4 ;  /* 0x0040180401007387 */ /* 0x0003e80000100a00 */
[----:B------:R1:W-:Y:S02]  /*30830*/  STL.64 [R1+0x4010], R226 ;  /* 0x004010e201007387 */ /* 0x0003e40000100a00 */
[----:B-1----:R-:W-:-:S04]  /*30840*/  IMAD.WIDE R4, R3, 0x4, R230 ;  /* 0x0000000403047825 */ /* 0x002fc800078e02e6 */
[C---:B------:R-:W-:Y:S02]  /*30850*/  IMAD.WIDE R226, R3.reuse, 0x4, R42 ;  /* 0x0000000403e27825 */ /* 0x040fe400078e022a */
[----:B------:R-:W2:Y:S04]  /*30860*/  LDL.LU.64 R42, [R1+0x2238] ;  /* 0x00223800012a7983 */ /* 0x000ea80000300a00 */
        /* <DEDUP_REMOVED lines=8> */
[----:B------:R-:W2:Y:S02]  /*308f0*/  LDL.LU.64 R40, [R1+0x2040] ;  /* 0x0020400001287983 */ /* 0x000ea40000300a00 */
[C---:B------:R-:W-:Y:S02]  /*30900*/  IMAD.WIDE R228, R3.reuse, 0x4, R238 ;  /* 0x0000000403e47825 */ /* 0x040fe400078e02ee */
[----:B------:R-:W-:Y:S04]  /*30910*/  STL.64 [R1+0x3fe8], R226 ;  /* 0x003fe8e201007387 */ /* 0x000fe80000100a00 */
[----:B------:R1:W-:Y:S04]  /*30920*/  STL.64 [R1+0x3fe0], R4 ;  /* 0x003fe00401007387 */ /* 0x0003e80000100a00 */
[----:B------:R-:W-:Y:S01]  /*30930*/  STL.64 [R1+0x3fd8], R228 ;  /* 0x003fd8e401007387 */ /* 0x000fe20000100a00 */
[----:B-1----:R-:W-:-:S04]  /*30940*/  IMAD.WIDE R4, R3, 0x4, R240 ;  /* 0x0000000403047825 */ /* 0x002fc800078e02f0 */
[C---:B------:R-:W-:Y:S02]  /*30950*/  IMAD.WIDE R226, R3.reuse, 0x4, R38 ;  /* 0x0000000403e27825 */ /* 0x040fe400078e0226 */
[----:B------:R-:W2:Y:S04]  /*30960*/  LDL.LU.64 R38, [R1+0x2248] ;  /* 0x0022480001267983 */ /* 0x000ea80000300a00 */
[----:B------:R3:W-:Y:S04]  /*30970*/  STL.64 [R1+0x3fd0], R4 ;  /* 0x003fd00401007387 */ /* 0x0007e80000100a00 */
[----:B------:R1:W-:Y:S01]  /*30980*/  STL.64 [R1+0x3fc8], R226 ;  /* 0x003fc8e201007387 */ /* 0x0003e20000100a00 */
[----:B---3--:R-:W-:-:S03]  /*30990*/  IMAD.WIDE R4, R3, 0x4, R36 ;  /* 0x0000000403047825 */ /* 0x008fc600078e0224 */
[----:B------:R-:W3:Y:S01]  /*309a0*/  LDL.LU.64 R36, [R1+0x2048] ;  /* 0x0020480001247983 */ /* 0x000ee20000300a00 */
[----:B------:R-:W-:-:S03]  /*309b0*/  IMAD.WIDE R228, R3, 0x4, R242 ;  /* 0x0000000403e47825 */ /* 0x000fc600078e02f2 */
[----:B------:R1:W-:Y:S02]  /*309c0*/  STL.64 [R1+0x3fc0], R4 ;  /* 0x003fc00401007387 */ /* 0x0003e40000100a00 */
[C---:B-1----:R-:W-:Y:S02]  /*309d0*/  IMAD.WIDE R226, R3.reuse, 0x4, R244 ;  /* 0x0000000403e27825 */ /* 0x042fe400078e02f4 */
[----:B------:R-:W-:Y:S02]  /*309e0*/  STL.64 [R1+0x3fb8], R228 ;  /* 0x003fb8e401007387 */ /* 0x000fe40000100a00 */
[C---:B------:R-:W-:Y:S02]  /*309f0*/  IMAD.WIDE R4, R3.reuse, 0x4, R34 ;  /* 0x0000000403047825 */ /* 0x040fe400078e0222 */
        /* <DEDUP_REMOVED lines=13> */
[----:B------:R-:W4:Y:S01]  /*30ad0*/  LDL.LU.64 R8, [R1+0x2278] ;  /* 0x0022780001087983 */ /* 0x000f220000300a00 */
[----:B-1----:R-:W-:-:S03]  /*30ae0*/  IMAD.WIDE R226, R3, 0x4, R246 ;  /* 0x0000000403e27825 */ /* 0x002fc600078e02f6 */
[----:B------:R2:W-:Y:S04]  /*30af0*/  STL.64 [R1+0x1cf0], R4 ;  /* 0x001cf00401007387 */ /* 0x0005e80000100a00 */
[----:B------:R-:W4:Y:S04]  /*30b00*/  LDL.LU.64 R228, [R1+0x2060] ;  /* 0x0020600001e47983 */ /* 0x000f280000300a00 */
[----:B------:R-:W-:Y:S01]  /*30b10*/  STL.64 [R1+0x1cf8], R226 ;  /* 0x001cf8e201007387 */ /* 0x000fe20000100a00 */
[----:B--2---:R-:W-:-:S03]  /*30b20*/  IMAD.WIDE R4, R3, 0x4, R198 ;  /* 0x0000000403047825 */ /* 0x004fc600078e02c6 */
        /* <DEDUP_REMOVED lines=17> */
[----:B------:R-:W-:-:S03]  /*30c40*/  IMAD.WIDE R226, R3, 0x4, R38 ;  /* 0x0000000403e27825 */ /* 0x000fc600078e0226 */
[----:B------:R-:W2:Y:S04]  /*30c50*/  LDL.LU.64 R38, [R1+0x22d8] ;  /* 0x0022d80001267983 */ /* 0x000ea80000300a00 */
[----:B------:R-:W-:Y:S04]  /*30c60*/  STL.64 [R1+0x1d80], R226 ;  /* 0x001d80e201007387 */ /* 0x000fe80000100a00 */
[----:B------:R-:W2:Y:S04]  /*30c70*/  LDL.LU.64 R242, [R1+0x21b0] ;  /* 0x0021b00001f27983 */ /* 0x000ea80000300a00 */
[----:B------:R-:W2:Y:S01]  /*30c80*/  LDL.LU.64 R244, [R1+0x22e8] ;  /* 0x0022e80001f47983 */ /* 0x000ea20000300a00 */
[----:B---3--:R-:W-:-:S05]  /*30c90*/  IMAD.WIDE R4, R3, 0x4, R36 ;  /* 0x0000000403047825 */ /* 0x008fca00078e0224 */
[----:B------:R1:W-:Y:S04]  /*30ca0*/  STL.64 [R1+0x1d88], R4 ;  /* 0x001d880401007387 */ /* 0x0003e80000100a00 */
[----:B------:R-:W3:Y:S01]  /*30cb0*/  LDL.LU.64 R36, [R1+0x21c0] ;  /* 0x0021c00001247983 */ /* 0x000ee20000300a00 */
[----:B-1----:R-:W-:-:S03]  /*30cc0*/  IMAD.WIDE R4, R3, 0x4, R34 ;  /* 0x0000000403047825 */ /* 0x002fc600078e0222 */
[----:B------:R-:W3:Y:S04]  /*30cd0*/  LDL.LU.64 R34, [R1+0x2350] ;  /* 0x0023500001227983 */ /* 0x000ee80000300a00 */
[----:B------:R1:W-:Y:S01]  /*30ce0*/  STL.64 [R1+0x1df0], R4 ;  /* 0x001df00401007387 */ /* 0x0003e20000100a00 */
[----:B------:R-:W-:-:S03]  /*30cf0*/  IMAD.WIDE R226, R3, 0x4, R32 ;  /* 0x0000000403e27825 */ /* 0x000fc600078e0220 */
[----:B------:R-:W3:Y:S04]  /*30d00*/  LDL.LU.64 R32, [R1+0x2220] ;  /* 0x0022200001207983 */ /* 0x000ee80000300a00 */
[----:B------:R1:W-:Y:S02]  /*30d10*/  STL.64 [R1+0x1df8], R226 ;  /* 0x001df8e201007387 */ /* 0x0003e40000100a00 */
[C---:B-1----:R-:W-:Y:S02]  /*30d20*/  IMAD.WIDE R4, R3.reuse, 0x4, R10 ;  /* 0x0000000403047825 */ /* 0x042fe400078e020a */
[----:B------:R-:W3:Y:S04]  /*30d30*/  LDL.LU.64 R10, [R1+0x2348] ;  /* 0x00234800010a7983 */ /* 0x000ee80000300a00 */
[----:B------:R4:W-:Y:S01]  /*30d40*/  STL.64 [R1+0x1e00], R4 ;  /* 0x001e000401007387 */ /* 0x0009e20000100a00 */
[----:B------:R-:W-:-:S03]  /*30d50*/  IMAD.WIDE R226, R3, 0x4, R248 ;  /* 0x0000000403e27825 */ /* 0x000fc600078e02f8 */
[----:B------:R-:W3:Y:S04]  /*30d60*/  LDL.LU.64 R248, [R1+0x2218] ;  /* 0x0022180001f87983 */ /* 0x000ee80000300a00 */
[----:B------:R-:W-:Y:S04]  /*30d70*/  STL.64 [R1+0x1e08], R226 ;  /* 0x001e08e201007387 */ /* 0x000fe80000100a00 */
[----:B------:R-:W3:Y:S01]  /*30d80*/  LDL.LU.64 R246, [R1+0x2340] ;  /* 0x0023400001f67983 */ /* 0x000ee20000300a00 */
[----:B----4-:R-:W-:-:S03]  /*30d90*/  IMAD.WIDE R4, R3, 0x4, R8 ;  /* 0x0000000403047825 */ /* 0x010fc600078e0208 */
[----:B------:R-:W4:Y:S04]  /*30da0*/  LDL.LU.64 R8, [R1+0x2210] ;  /* 0x0022100001087983 */ /* 0x000f280000300a00 */
[----:B------:R1:W-:Y:S02]  /*30db0*/  STL.64 [R1+0x1e60], R4 ;  /* 0x001e600401007387 */ /* 0x0003e40000100a00 */
[----:B-1----:R-:W-:-:S04]  /*30dc0*/  IMAD.WIDE R4, R3, 0x4, R228 ;  /* 0x0000000403047825 */ /* 0x002fc800078e02e4 */
[C---:B--2---:R-:W-:Y:S02]  /*30dd0*/  IMAD.WIDE R226, R3.reuse, 0x4, R198 ;  /* 0x0000000403e27825 */ /* 0x044fe400078e02c6 */
[----:B------:R-:W2:Y:S04]  /*30de0*/  LDL.LU.64 R198, [R1+0x2338] ;  /* 0x0023380001c67983 */ /* 0x000ea80000300a00 */
[----:B------:R-:W-:Y:S04]  /*30df0*/  STL.64 [R1+0x1e68], R4 ;  /* 0x001e680401007387 */ /* 0x000fe80000100a00 */
[----:B------:R1:W-:Y:S02]  /*30e00*/  STL.64 [R1+0x1e70], R226 ;  /* 0x001e70e201007387 */ /* 0x0003e40000100a00 */
[----:B-1----:R-:W-:-:S02]  /*30e10*/  IMAD.WIDE R226, R3, 0x4, R6 ;  /* 0x0000000403e27825 */ /* 0x002fc400078e0206 */
[----:B------:R-:W2:Y:S02]  /*30e20*/  LDL.LU.64 R6, [R1+0x2208] ;  /* 0x0022080001067983 */ /* 0x000ea40000300a00 */
[----:B------:R-:W-:-:S05]  /*30e30*/  IMAD.WIDE R4, R3, 0x4, R230 ;  /* 0x0000000403047825 */ /* 0x000fca00078e02e6 */
        /* <DEDUP_REMOVED lines=17> */
[----:B------:R1:W-:Y:S02]  /*30f50*/  STL.64 [R1+0x1f68], R226 ;  /* 0x001f68e201007387 */ /* 0x0003e40000100a00 */
[----:B-1----:R-:W-:-:S02]  /*30f60*/  IMAD.WIDE R4, R3, 0x4, R38 ;  /* 0x0000000403047825 */ /* 0x002fc400078e0226 */
[----:B------:R-:W2:Y:S02]  /*30f70*/  LDL.LU.64 R38, [R1+0x2328] ;  /* 0x0023280001267983 */ /* 0x000ea40000300a00 */
[C---:B------:R-:W-:Y:S02]  /*30f80*/  IMAD.WIDE R228, R3.reuse, 0x4, R242 ;  /* 0x0000000403e47825 */ /* 0x040fe400078e02f2 */
[----:B------:R3:W-:Y:S02]  /*30f90*/  STL.64 [R1+0x1fd0], R4 ;  /* 0x001fd00401007387 */ /* 0x0007e40000100a00 */
[C---:B------:R-:W-:Y:S02]  /*30fa0*/  IMAD.WIDE R226, R3.reuse, 0x4, R244 ;  /* 0x0000000403e27825 */ /* 0x040fe400078e02f4 */
[----:B------:R-:W-:Y:S02]  /*30fb0*/  STL.64 [R1+0x1fd8], R228 ;  /* 0x001fd8e401007387 */ /* 0x000fe40000100a00 */
[----:B---3--:R-:W-:-:S02]  /*30fc0*/  IMAD.WIDE R4, R3, 0x4, R36 ;  /* 0x0000000403047825 */ /* 0x008fc400078e0224 */
        /* <DEDUP_REMOVED lines=13> */
[----:B------:R-:W3:Y:S01]  /*310a0*/  LDL.LU.64 R248, [R1+0x21e8] ;  /* 0x0021e80001f87983 */ /* 0x000ee20000300a00 */
[----:B-1----:R-:W-:-:S03]  /*310b0*/  IMAD.WIDE R226, R3, 0x4, R246 ;  /* 0x0000000403e27825 */ /* 0x002fc600078e02f6 */
[----:B------:R4:W-:Y:S04]  /*310c0*/  STL.64 [R1+0x2130], R4 ;  /* 0x0021300401007387 */ /* 0x0009e80000100a00 */
[----:B------:R-:W3:Y:S04]  /*310d0*/  LDL.LU.64 R228, [R1+0x2310] ;  /* 0x0023100001e47983 */ /* 0x000ee80000300a00 */
[----:B------:R-:W-:Y:S01]  /*310e0*/  STL.64 [R1+0x2168], R226 ;  /* 0x002168e201007387 */ /* 0x000fe20000100a00 */
[----:B----4-:R-:W-:-:S03]  /*310f0*/  IMAD.WIDE R4, R3, 0x4, R8 ;  /* 0x0000000403047825 */ /* 0x010fc600078e0208 */
[----:B------:R-:W4:Y:S04]  /*31100*/  LDL.LU.64 R8, [R1+0x21e0] ;  /* 0x0021e00001087983 */ /* 0x000f280000300a00 */
[----:B------:R2:W-:Y:S04]  /*31110*/  STL.64 [R1+0x2160], R4 ;  /* 0x0021600401007387 */ /* 0x0005e80000100a00 */
[----:B------:R-:W4:Y:S01]  /*31120*/  LDL.LU.64 R230, [R1+0x2308] ;  /* 0x0023080001e67983 */ /* 0x000f220000300a00 */
[----:B--2---:R-:W-:-:S03]  /*31130*/  IMAD.WIDE R4, R3, 0x4, R198 ;  /* 0x0000000403047825 */ /* 0x004fc600078e02c6 */
        /* <DEDUP_REMOVED lines=18> */
[----:B-1----:R-:W-:-:S05]  /*31260*/  IMAD.WIDE R4, R3, 0x4, R38 ;  /* 0x0000000403047825 */ /* 0x002fca00078e0226 */
[----:B------:R3:W-:Y:S04]  /*31270*/  STL.64 [R1+0x2198], R4 ;  /* 0x0021980401007387 */ /* 0x0007e80000100a00 */
[----:B------:R-:W2:Y:S01]  /*31280*/  LDL.LU.64 R38, [R1+0x23e8] ;  /* 0x0023e80001267983 */ /* 0x000ea20000300a00 */
[----:B---3--:R-:W-:-:S03]  /*31290*/  IMAD.WIDE R4, R3, 0x4, R36 ;  /* 0x0000000403047825 */ /* 0x008fc600078e0224 */
        /* <DEDUP_REMOVED lines=12> */
[----:B-1----:R-:W-:-:S03]  /*31360*/  IMAD.WIDE R4, R3, 0x4, R248 ;  /* 0x0000000403047825 */ /* 0x002fc600078e02f8 */
[----:B------:R-:W3:Y:S04]  /*31370*/  LDL.LU.64 R248, [R1+0x2418] ;  /* 0x0024180001f87983 */ /* 0x000ee80000300a00 */
[----:B------:R1:W-:Y:S02]  /*31380*/  STL.64 [R1+0x21b0], R4 ;  /* 0x0021b00401007387 */ /* 0x0003e40000100a00 */
[----:B-1----:R-:W-:-:S04]  /*31390*/  IMAD.WIDE R4, R3, 0x4, R228 ;  /* 0x0000000403047825 */ /* 0x002fc800078e02e4 */
[C---:B----4-:R-:W-:Y:S02]  /*313a0*/  IMAD.WIDE R226, R3.reuse, 0x4, R8 ;  /* 0x0000000403e27825 */ /* 0x050fe400078e0208 */
[----:B------:R-:W4:Y:S04]  /*313b0*/  LDL.LU.64 R8, [R1+0x2290] ;  /* 0x0022900001087983 */ /* 0x000f280000300a00 */
[----:B------:R1:W-:Y:S04]  /*313c0*/  STL.64 [R1+0x2208], R4 ;  /* 0x0022080401007387 */ /* 0x0003e80000100a00 */
[----:B------:R2:W-:Y:S01]  /*313d0*/  STL.64 [R1+0x2200], R226 ;  /* 0x002200e201007387 */ /* 0x0005e20000100a00 */
[----:B-1----:R-:W-:-:S04]  /*313e0*/  IMAD.WIDE R4, R3, 0x4, R230 ;  /* 0x0000000403047825 */ /* 0x002fc800078e02e6 */
[C---:B--2---:R-:W-:Y:S02]  /*313f0*/  IMAD.WIDE R226, R3.reuse, 0x4, R198 ;  /* 0x0000000403e27825 */ /* 0x044fe400078e02c6 */
[----:B------:R-:W2:Y:S04]  /*31400*/  LDL.LU.64 R198, [R1+0x2428] ;  /* 0x0024280001c67983 */ /* 0x000ea80000300a00 */
[----:B------:R1:W-:Y:S01]  /*31410*/  STL.64 [R1+0x21f0], R4 ;  /* 0x0021f00401007387 */ /* 0x0003e20000100a00 */
[----:B------:R-:W-:-:S03]  /*31420*/  IMAD.WIDE R228, R3, 0x4, R234 ;  /* 0x0000000403e47825 */ /* 0x000fc600078e02ea */
[----:B------:R-:W-:Y:S01]  /*31430*/  STL.64 [R1+0x21e8], R226 ;  /* 0x0021e8e201007387 */ /* 0x000fe20000100a00 */
[----:B-1----:R-:W-:-:S05]  /*31440*/  IMAD.WIDE R4, R3, 0x4, R232 ;  /* 0x0000000403047825 */ /* 0x002fca00078e02e8 */
[----:B------:R1:W-:Y:S04]  /*31450*/  STL.64 [R1+0x2228], R4 ;  /* 0x0022280401007387 */ /* 0x0003e80000100a00 */
[----:B------:R1:W-:Y:S02]  /*31460*/  STL.64 [R1+0x2220], R228 ;  /* 0x002220e401007387 */ /* 0x0003e40000100a00 */
[C---:B-1----:R-:W-:Y:S02]  /*31470*/  IMAD.WIDE R4, R3.reuse, 0x4, R6 ;  /* 0x0000000403047825 */ /* 0x042fe400078e0206 */
[----:B------:R-:W2:Y:S02]  /*31480*/  LDL.LU.64 R6, [R1+0x22a0] ;  /* 0x0022a00001067983 */ /* 0x000ea40000300a00 */
[----:B------:R-:W-:-:S04]  /*31490*/  IMAD.WIDE R226, R3, 0x4, R236 ;  /* 0x0000000403e27825 */ /* 0x000fc800078e02ec */
[C---:B------:R-:W-:Y:S01]  /*314a0*/  IMAD.WIDE R228, R3.reuse, 0x4, R238 ;  /* 0x0000000403e47825 */ /* 0x040fe200078e02ee */
        /* <DEDUP_REMOVED lines=14> */
[----:B-1----:R-:W-:-:S02]  /*31590*/  IMAD.WIDE R4, R3, 0x4, R38 ;  /* 0x0000000403047825 */ /* 0x002fc400078e0226 */
[----:B------:R-:W2:Y:S04]  /*315a0*/  LDL.LU.64 R38, [R1+0x2448] ;  /* 0x0024480001267983 */ /* 0x000ea80000300a00 */
[----:B------:R3:W-:Y:S04]  /*315b0*/  STL.64 [R1+0x1d18], R226 ;  /* 0x001d18e201007387 */ /* 0x0007e80000100a00 */
[----:B------:R1:W-:Y:S01]  /*315c0*/  STL.64 [R1+0x1d20], R4 ;  /* 0x001d200401007387 */ /* 0x0003e20000100a00 */
[----:B---3--:R-:W-:-:S03]  /*315d0*/  IMAD.WIDE R226, R3, 0x4, R36 ;  /* 0x0000000403e27825 */ /* 0x008fc600078e0224 */
[----:B------:R-:W3:Y:S04]  /*315e0*/  LDL.LU.64 R36, [R1+0x22c0] ;  /* 0x0022c00001247983 */ /* 0x000ee80000300a00 */
[----:B------:R1:W-:Y:S02]  /*315f0*/  STL.64 [R1+0x1d28], R226 ;  /* 0x001d28e201007387 */ /* 0x0003e40000100a00 */
[C---:B-1----:R-:W-:Y:S02]  /*31600*/  IMAD.WIDE R4, R3.reuse, 0x4, R34 ;  /* 0x0000000403047825 */ /* 0x042fe400078e0222 */
[----:B------:R-:W3:Y:S04]  /*31610*/  LDL.LU.64 R34, [R1+0x2458] ;  /* 0x0024580001227983 */ /* 0x000ee80000300a00 */
[----:B------:R1:W-:Y:S01]  /*31620*/  STL.64 [R1+0x1d90], R4 ;  /* 0x001d900401007387 */ /* 0x0003e20000100a00 */
[----:B------:R-:W-:-:S03]  /*31630*/  IMAD.WIDE R226, R3, 0x4, R32 ;  /* 0x0000000403e27825 */ /* 0x000fc600078e0220 */
[----:B------:R-:W3:Y:S04]  /*31640*/  LDL.LU.64 R32, [R1+0x22d0] ;  /* 0x0022d00001207983 */ /* 0x000ee80000300a00 */
[----:B------:R1:W-:Y:S02]  /*31650*/  STL.64 [R1+0x1d98], R226 ;  /* 0x001d98e201007387 */ /* 0x0003e40000100a00 */
[C---:B-1----:R-:W-:Y:S02]  /*31660*/  IMAD.WIDE R4, R3.reuse, 0x4, R10 ;  /* 0x0000000403047825 */ /* 0x042fe400078e020a */
[----:B------:R-:W3:Y:S02]  /*31670*/  LDL.LU.64 R10, [R1+0x27f8] ;  /* 0x0027f800010a7983 */ /* 0x000ee40000300a00 */
[----:B------:R-:W-:-:S02]  /*31680*/  IMAD.WIDE R226, R3, 0x4, R246 ;  /* 0x0000000403e27825 */ /* 0x000fc400078e02f6 */
[----:B------:R1:W-:Y:S04]  /*31690*/  STL.64 [R1+0x1da0], R4 ;  /* 0x001da00401007387 */ /* 0x0003e80000100a00 */
[----:B------:R-:W3:Y:S04]  /*316a0*/  LDL.LU.64 R228, [R1+0x22e0] ;  /* 0x0022e00001e47983 */ /* 0x000ee80000300a00 */
[----:B------:R-:W-:Y:S01]  /*316b0*/  STL.64 [R1+0x1da8], R226 ;  /* 0x001da8e201007387 */ /* 0x000fe20000100a00 */
[----:B-1----:R-:W-:-:S03]  /*316c0*/  IMAD.WIDE R4, R3, 0x4, R248 ;  /* 0x0000000403047825 */ /* 0x002fc600078e02f8 */
[----:B------:R-:W3:Y:S04]  /*316d0*/  LDL.LU.64 R248, [R1+0x2800] ;  /* 0x0028000001f87983 */ /* 0x000ee80000300a00 */
[----:B------:R4:W-:Y:S04]  /*316e0*/  STL.64 [R1+0x1e10], R4 ;  /* 0x001e100401007387 */ /* 0x0009e80000100a00 */
[----:B------:R-:W3:Y:S01]  /*316f0*/  LDL.LU.64 R230, [R1+0x22f0] ;  /* 0x0022f00001e67983 */ /* 0x000ee20000300a00 */
[----:B----4-:R-:W-:-:S03]  /*31700*/  IMAD.WIDE R4, R3, 0x4, R8 ;  /* 0x0000000403047825 */ /* 0x010fc600078e0208 */
[----:B------:R-:W4:Y:S04]  /*31710*/  LDL.LU.64 R8, [R1+0x2808] ;  /* 0x0028080001087983 */ /* 0x000f280000300a00 */
[----:B------:R2:W-:Y:S04]  /*31720*/  STL.64 [R1+0x1e18], R4 ;  /* 0x001e180401007387 */ /* 0x0005e80000100a00 */
[----:B------:R-:W4:Y:S04]  /*31730*/  LDL.LU.64 R232, [R1+0x2360] ;  /* 0x0023600001e87983 */ /* 0x000f280000300a00 */
[----:B------:R-:W4:Y:S01]  /*31740*/  LDL.LU.64 R234, [R1+0x2810] ;  /* 0x0028100001ea7983 */ /* 0x000f220000300a00 */
[----:B--2---:R-:W-:-:S05]  /*31750*/  IMAD.WIDE R4, R3, 0x4, R198 ;  /* 0x0000000403047825 */ /* 0x004fca00078e02c6 */
        /* <DEDUP_REMOVED lines=16> */
[----:B-1----:R-:W-:-:S03]  /*31860*/  IMAD.WIDE R4, R3, 0x4, R38 ;  /* 0x0000000403047825 */ /* 0x002fc600078e0226 */
[----:B------:R-:W2:Y:S04]  /*31870*/  LDL.LU.64 R38, [R1+0x2860] ;  /* 0x0028600001267983 */ /* 0x000ea80000300a00 */
        /* <DEDUP_REMOVED lines=15> */
[C---:B------:R-:W-:Y:S02]  /*31970*/  IMAD.WIDE R226, R3.reuse, 0x4, R248 ;  /* 0x0000000403e27825 */ /* 0x040fe400078e02f8 */
[----:B------:R-:W3:Y:S04]  /*31980*/  LDL.LU.64 R248, [R1+0x2848] ;  /* 0x0028480001f87983 */ /* 0x000ee80000300a00 */
[----:B------:R1:W-:Y:S04]  /*31990*/  STL.64 [R1+0x1f18], R4 ;  /* 0x001f180401007387 */ /* 0x0003e80000100a00 */
[----:B------:R4:W-:Y:S01]  /*319a0*/  STL.64 [R1+0x1f70], R226 ;  /* 0x001f70e201007387 */ /* 0x0009e20000100a00 */
[----:B-1----:R-:W-:-:S04]  /*319b0*/  IMAD.WIDE R4, R3, 0x4, R230 ;  /* 0x0000000403047825 */ /* 0x002fc800078e02e6 */
[C---:B----4-:R-:W-:Y:S02]  /*319c0*/  IMAD.WIDE R226, R3.reuse, 0x4, R8 ;  /* 0x0000000403e27825 */ /* 0x050fe400078e0208 */
[----:B------:R-:W4:Y:S04]  /*319d0*/  LDL.LU.64 R8, [R1+0x23b0] ;  /* 0x0023b00001087983 */ /* 0x000f280000300a00 */
[----:B------:R1:W-:Y:S01]  /*319e0*/  STL.64 [R1+0x1f78], R4 ;  /* 0x001f780401007387 */ /* 0x0003e20000100a00 */
[----:B------:R-:W-:-:S03]  /*319f0*/  IMAD.WIDE R228, R3, 0x4, R234 ;  /* 0x0000000403e47825 */ /* 0x000fc600078e02ea */
[----:B------:R-:W-:Y:S01]  /*31a00*/  STL.64 [R1+0x1f80], R226 ;  /* 0x001f80e201007387 */ /* 0x000fe20000100a00 */
[----:B-1----:R-:W-:-:S05]  /*31a10*/  IMAD.WIDE R4, R3, 0x4, R232 ;  /* 0x0000000403047825 */ /* 0x002fca00078e02e8 */
[----:B------:R2:W-:Y:S04]  /*31a20*/  STL.64 [R1+0x1f88], R4 ;  /* 0x001f880401007387 */ /* 0x0005e80000100a00 */
[----:B------:R1:W-:Y:S01]  /*31a30*/  STL.64 [R1+0x1ff0], R228 ;  /* 0x001ff0e401007387 */ /* 0x0003e20000100a00 */
[----:B--2---:R-:W-:-:S03]  /*31a40*/  IMAD.WIDE R4, R3, 0x4, R198 ;  /* 0x0000000403047825 */ /* 0x004fc600078e02c6 */
[----:B------:R-:W2:Y:S01]  /*31a50*/  LDL.LU.64 R198, [R1+0x2840] ;  /* 0x0028400001c67983 */ /* 0x000ea20000300a00 */
[----:B------:R-:W-:-:S04]  /*31a60*/  IMAD.WIDE R226, R3, 0x4, R236 ;  /* 0x0000000403e27825 */ /* 0x000fc800078e02ec */
[C---:B-1----:R-:W-:Y:S01]  /*31a70*/  IMAD.WIDE R228, R3.reuse, 0x4, R238 ;  /* 0x0000000403e47825 */ /* 0x042fe200078e02ee */
[----:B------:R1:W-:Y:S04]  /*31a80*/  STL.64 [R1+0x1ff8], R226 ;  /* 0x001ff8e201007387 */ /* 0x0003e80000100a00 */
[----:B------:R1:W-:Y:S04]  /*31a90*/  STL.64 [R1+0x2000], R4 ;  /* 0x0020000401007387 */ /* 0x0003e80000100a00 */
[----:B------:R-:W-:Y:S01]  /*31aa0*/  STL.64 [R1+0x2008], R228 ;  /* 0x002008e401007387 */ /* 0x000fe20000100a00 */
[----:B-1----:R-:W-:-:S03]  /*31ab0*/  IMAD.WIDE R226, R3, 0x4, R6 ;  /* 0x0000000403e27825 */ /* 0x002fc600078e0206 */
[----:B------:R-:W2:Y:S01]  /*31ac0*/  LDL.LU.64 R6, [R1+0x23a8] ;  /* 0x0023a80001067983 */ /* 0x000ea20000300a00 */
[----:B------:R-:W-:-:S05]  /*31ad0*/  IMAD.WIDE R4, R3, 0x4, R240 ;  /* 0x0000000403047825 */ /* 0x000fca00078e02f0 */
[----:B------:R1:W-:Y:S04]  /*31ae0*/  STL.64 [R1+0x2090], R4 ;  /* 0x0020900401007387 */ /* 0x0003e80000100a00 */
[----:B------:R1:W-:Y:S02]  /*31af0*/  STL.64 [R1+0x2088], R226 ;  /* 0x002088e201007387 */ /* 0x0003e40000100a00 */
[C---:B-1----:R-:W-:Y:S02]  /*31b00*/  IMAD.WIDE R4, R3.reuse, 0x4, R42 ;  /* 0x0000000403047825 */ /* 0x042fe400078e022a */
[----:B------:R-:W2:Y:S02]  /*31b10*/  LDL.LU.64 R42, [R1+0x2838] ;  /* 0x00283800012a7983 */ /* 0x000ea40000300a00 */
[----:B------:R-:W-:-:S02]  /*31b20*/  IMAD.WIDE R228, R3, 0x4, R242 ;  /* 0x0000000403e47825 */ /* 0x000fc400078e02f2 */
[----:B------:R1:W-:Y:S02]  /*31b30*/  STL.64 [R1+0x2080], R4 ;  /* 0x0020800401007387 */ /* 0x0003e40000100a00 */
[C---:B------:R-:W-:Y:S02]  /*31b40*/  IMAD.WIDE R226, R3.reuse, 0x4, R244 ;  /* 0x0000000403e27825 */ /* 0x040fe400078e02f4 */
[----:B------:R-:W-:Y:S02]  /*31b50*/  STL.64 [R1+0x2070], R228 ;  /* 0x002070e401007387 */ /* 0x000fe40000100a00 */
[C---:B-1----:R-:W-:Y:S02]  /*31b60*/  IMAD.WIDE R4, R3.reuse, 0x4, R40 ;  /* 0x0000000403047825 */ /* 0x042fe400078e0228 */
[----:B------:R-:W2:Y:S04]  /*31b70*/  LDL.LU.64 R40, [R1+0x23a0] ;  /* 0x0023a00001287983 */ /* 0x000ea80000300a00 */
[----:B------:R1:W-:Y:S04]  /*31b80*/  STL.64 [R1+0x20c0], R226 ;  /* 0x0020c0e201007387 */ /* 0x0003e80000100a00 */
[----:B------:R3:W-:Y:S01]  /*31b90*/  STL.64 [R1+0x20b8], R4 ;  /* 0x0020b80401007387 */ /* 0x0007e20000100a00 */
        /* <DEDUP_REMOVED lines=24> */
[----:B----4-:R-:W-:-:S05]  /*31d20*/  IMAD.WIDE R4, R3, 0x4, R8 ;  /* 0x0000000403047825 */ /* 0x010fca00078e0208 */
[----:B------:R2:W-:Y:S04]  /*31d30*/  STL.64 [R1+0x2100], R4 ;  /* 0x0021000401007387 */ /* 0x0005e80000100a00 */
[----:B------:R-:W4:Y:S04]  /*31d40*/  LDL.LU.64 R236, [R1+0x2890] ;  /* 0x0028900001ec7983 */ /* 0x000f280000300a00 */
[----:B------:R-:W4:Y:S04]  /*31d50*/  LDL.LU.64 R8, [R1+0x2410] ;  /* 0x0024100001087983 */ /* 0x000f280000300a00 */
[----:B------:R-:W4:Y:S04]  /*31d60*/  LDL.LU.64 R238, [R1+0x2898] ;  /* 0x0028980001ee7983 */ /* 0x000f280000300a00 */
[----:B------:R-:W4:Y:S01]  /*31d70*/  LDL.LU.64 R240, [R1+0x2420] ;  /* 0x0024200001f07983 */ /* 0x000f220000300a00 */
[----:B--2---:R-:W-:-:S05]  /*31d80*/  IMAD.WIDE R4, R3, 0x4, R198 ;  /* 0x0000000403047825 */ /* 0x004fca00078e02c6 */
        /* <DEDUP_REMOVED lines=13> */
[----:B------:R-:W-:-:S03]  /*31e60*/  IMAD.WIDE R226, R3, 0x4, R38 ;  /* 0x0000000403e27825 */ /* 0x000fc600078e0226 */
[----:B------:R-:W2:Y:S04]  /*31e70*/  LDL.LU.64 R38, [R1+0x28b8] ;  /* 0x0028b80001267983 */ /* 0x000ea80000300a00 */
[----:B------:R1:W-:Y:S01]  /*31e80*/  STL.64 [R1+0x2118], R226 ;  /* 0x002118e201007387 */ /* 0x0003e20000100a00 */
[----:B---3--:R-:W-:-:S03]  /*31e90*/  IMAD.WIDE R4, R3, 0x4, R36 ;  /* 0x0000000403047825 */ /* 0x008fc600078e0224 */
[----:B------:R-:W3:Y:S04]  /*31ea0*/  LDL.LU.64 R36, [R1+0x2468] ;  /* 0x0024680001247983 */ /* 0x000ee80000300a00 */
[----:B------:R1:W-:Y:S02]  /*31eb0*/  STL.64 [R1+0x2110], R4 ;  /* 0x0021100401007387 */ /* 0x0003e40000100a00 */
[C---:B-1----:R-:W-:Y:S02]  /*31ec0*/  IMAD.WIDE R226, R3.reuse, 0x4, R34 ;  /* 0x0000000403e27825 */ /* 0x042fe400078e0222 */
[----:B------:R-:W3:Y:S04]  /*31ed0*/  LDL.LU.64 R34, [R1+0x2c40] ;  /* 0x002c400001227983 */ /* 0x000ee80000300a00 */
[----:B------:R-:W-:Y:S04]  /*31ee0*/  STL.64 [R1+0x21e0], R226 ;  /* 0x0021e0e201007387 */ /* 0x000fe80000100a00 */
[----:B------:R-:W3:Y:S01]  /*31ef0*/  LDL.LU.64 R246, [R1+0x27f0] ;  /* 0x0027f00001f67983 */ /* 0x000ee20000300a00 */
[----:B------:R-:W-:-:S03]  /*31f00*/  IMAD.WIDE R4, R3, 0x4, R32 ;  /* 0x0000000403047825 */ /* 0x000fc600078e0220 */
[----:B------:R-:W3:Y:S04]  /*31f10*/  LDL.LU.64 R32, [R1+0x2c38] ;  /* 0x002c380001207983 */ /* 0x000ee80000300a00 */
[----:B------:R1:W-:Y:S02]  /*31f20*/  STL.64 [R1+0x21d8], R4 ;  /* 0x0021d80401007387 */ /* 0x0003e40000100a00 */
[----:B-1----:R-:W-:-:S04]  /*31f30*/  IMAD.WIDE R4, R3, 0x4, R228 ;  /* 0x0000000403047825 */ /* 0x002fc800078e02e4 */
[C---:B------:R-:W-:Y:S02]  /*31f40*/  IMAD.WIDE R226, R3.reuse, 0x4, R10 ;  /* 0x0000000403e27825 */ /* 0x040fe400078e020a */
        /* <DEDUP_REMOVED lines=8> */
[----:B------:R4:W-:Y:S01]  /*31fd0*/  STL.64 [R1+0x1cb8], R226 ;  /* 0x001cb8e201007387 */ /* 0x0009e20000100a00 */
[----:B-1----:R-:W-:-:S05]  /*31fe0*/  IMAD.WIDE R4, R3, 0x4, R232 ;  /* 0x0000000403047825 */ /* 0x002fca00078e02e8 */
[----:B------:R1:W-:Y:S04]  /*31ff0*/  STL.64 [R1+0x1d30], R4 ;  /* 0x001d300401007387 */ /* 0x0003e80000100a00 */
[----:B------:R1:W-:Y:S01]  /*32000*/  STL.64 [R1+0x1d38], R228 ;  /* 0x001d38e401007387 */ /* 0x0003e20000100a00 */
[----:B----4-:R-:W-:-:S04]  /*32010*/  IMAD.WIDE R226, R3, 0x4, R236 ;  /* 0x0000000403e27825 */ /* 0x010fc800078e02ec */
[C---:B-1----:R-:W-:Y:S02]  /*32020*/  IMAD.WIDE R4, R3.reuse, 0x4, R8 ;  /* 0x0000000403047825 */ /* 0x042fe400078e0208 */
[----:B------:R-:W4:Y:S02]  /*32030*/  LDL.LU.64 R8, [R1+0x27e0] ;  /* 0x0027e00001087983 */ /* 0x000f240000300a00 */
[C---:B------:R-:W-:Y:S02]  /*32040*/  IMAD.WIDE R228, R3.reuse, 0x4, R238 ;  /* 0x0000000403e47825 */ /* 0x040fe400078e02ee */
[----:B------:R-:W-:Y:S04]  /*32050*/  STL.64 [R1+0x1db0], R226 ;  /* 0x001db0e201007387 */ /* 0x000fe80000100a00 */
[----:B------:R1:W-:Y:S04]  /*32060*/  STL.64 [R1+0x1db8], R4 ;  /* 0x001db80401007387 */ /* 0x0003e80000100a00 */
[----:B------:R-:W-:Y:S01]  /*32070*/  STL.64 [R1+0x1e30], R228 ;  /* 0x001e30e401007387 */ /* 0x000fe20000100a00 */
[----:B-1----:R-:W-:-:S04]  /*32080*/  IMAD.WIDE R4, R3, 0x4, R240 ;  /* 0x0000000403047825 */ /* 0x002fc800078e02f0 */
[C---:B--2---:R-:W-:Y:S02]  /*32090*/  IMAD.WIDE R226, R3.reuse, 0x4, R198 ;  /* 0x0000000403e27825 */ /* 0x044fe400078e02c6 */
[----:B------:R-:W2:Y:S04]  /*320a0*/  LDL.LU.64 R198, [R1+0x2c28] ;  /* 0x002c280001c67983 */ /* 0x000ea80000300a00 */
[----:B------:R1:W-:Y:S04]  /*320b0*/  STL.64 [R1+0x1e38], R4 ;  /* 0x001e380401007387 */ /* 0x0003e80000100a00 */
[----:B------:R1:W-:Y:S02]  /*320c0*/  STL.64 [R1+0x1eb0], R226 ;  /* 0x001eb0e201007387 */ /* 0x0003e40000100a00 */
[----:B-1----:R-:W-:-:S02]  /*320d0*/  IMAD.WIDE R4, R3, 0x4, R6 ;  /* 0x0000000403047825 */ /* 0x002fc400078e0206 */
[----:B------:R-:W2:Y:S04]  /*320e0*/  LDL.LU.64 R6, [R1+0x27d8] ;  /* 0x0027d80001067983 */ /* 0x000ea80000300a00 */
[----:B------:R1:W-:Y:S01]  /*320f0*/  STL.64 [R1+0x1eb8], R4 ;  /* 0x001eb80401007387 */ /* 0x0003e20000100a00 */
[----:B------:R-:W-:-:S04]  /*32100*/  IMAD.WIDE R228, R3, 0x4, R242 ;  /* 0x0000000403e47825 */ /* 0x000fc800078e02f2 */
[C---:B------:R-:W-:Y:S01]  /*32110*/  IMAD.WIDE R226, R3.reuse, 0x4, R244 ;  /* 0x0000000403e27825 */ /* 0x040fe200078e02f4 */
[----:B------:R-:W-:Y:S03]  /*32120*/  STL.64 [R1+0x1f20], R228 ;  /* 0x001f20e401007387 */ /* 0x000fe60000100a00 */
[C---:B-1----:R-:W-:Y:S02]  /*32130*/  IMAD.WIDE R4, R3.reuse, 0x4, R42 ;  /* 0x0000000403047825 */ /* 0x042fe400078e022a */
[----:B------:R-:W2:Y:S04]  /*32140*/  LDL.LU.64 R42, [R1+0x2c20] ;  /* 0x002c2000012a7983 */ /* 0x000ea80000300a00 */
[----:B------:R1:W-:Y:S04]  /*32150*/  STL.64 [R1+0x1f28], R226 ;  /* 0x001f28e201007387 */ /* 0x0003e80000100a00 */
[----:B------:R1:W-:Y:S02]  /*32160*/  STL.64 [R1+0x1f90], R4 ;  /* 0x001f900401007387 */ /* 0x0003e40000100a00 */
[----:B-1----:R-:W-:-:S02]  /*32170*/  IMAD.WIDE R226, R3, 0x4, R40 ;  /* 0x0000000403e27825 */ /* 0x002fc400078e0228 */
        /* <DEDUP_REMOVED lines=29> */
[----:B----4-:R-:W-:-:S05]  /*32350*/  IMAD.WIDE R4, R3, 0x4, R8 ;  /* 0x0000000403047825 */ /* 0x010fca00078e0208 */
[----:B------:R1:W-:Y:S04]  /*32360*/  STL.64 [R1+0x2058], R4 ;  /* 0x0020580401007387 */ /* 0x0003e80000100a00 */
[----:B------:R-:W4:Y:S01]  /*32370*/  LDL.LU.64 R8, [R1+0x2798] ;  /* 0x0027980001087983 */ /* 0x000f220000300a00 */
[----:B--2---:R-:W-:-:S03]  /*32380*/  IMAD.WIDE R226, R3, 0x4, R198 ;  /* 0x0000000403e27825 */ /* 0x004fc600078e02c6 */
        /* <DEDUP_REMOVED lines=13> */
[----:B-1----:R-:W-:-:S03]  /*32460*/  IMAD.WIDE R4, R3, 0x4, R38 ;  /* 0x0000000403047825 */ /* 0x002fc600078e0226 */
[----:B------:R-:W2:Y:S04]  /*32470*/  LDL.LU.64 R38, [R1+0x2bc8] ;  /* 0x002bc80001267983 */ /* 0x000ea80000300a00 */
[----:B------:R1:W-:Y:S01]  /*32480*/  STL.64 [R1+0x2170], R4 ;  /* 0x0021700401007387 */ /* 0x0003e20000100a00 */
[----:B---3--:R-:W-:-:S03]  /*32490*/  IMAD.WIDE R226, R3, 0x4, R36 ;  /* 0x0000000403e27825 */ /* 0x008fc600078e0224 */
        /* <DEDUP_REMOVED lines=24> */
[----:B------:R-:W-:Y:S04]  /*32620*/  STL.64 [R1+0x3ea0], R226 ;  /* 0x003ea0e201007387 */ /* 0x000fe80000100a00 */
[----:B------:R1:W-:Y:S04]  /*32630*/  STL.64 [R1+0x3e98], R4 ;  /* 0x003e980401007387 */ /* 0x0003e80000100a00 */
[----:B------:R-:W-:Y:S01]  /*32640*/  STL.64 [R1+0x3e90], R228 ;  /* 0x003e90e401007387 */ /* 0x000fe20000100a00 */
[----:B-1----:R-:W-:-:S04]  /*32650*/  IMAD.WIDE R4, R3, 0x4, R240 ;  /* 0x0000000403047825 */ /* 0x002fc800078e02f0 */
[C---:B----4-:R-:W-:Y:S02]  /*32660*/  IMAD.WIDE R226, R3.reuse, 0x4, R8 ;  /* 0x0000000403e27825 */ /* 0x050fe400078e0208 */
[----:B------:R-:W4:Y:S04]  /*32670*/  LDL.LU.64 R8, [R1+0x2760] ;  /* 0x0027600001087983 */ /* 0x000f280000300a00 */
[----:B------:R2:W-:Y:S04]  /*32680*/  STL.64 [R1+0x3e88], R4 ;  /* 0x003e880401007387 */ /* 0x0005e80000100a00 */
[----:B------:R-:W-:Y:S01]  /*32690*/  STL.64 [R1+0x3e80], R226 ;  /* 0x003e80e201007387 */ /* 0x000fe20000100a00 */
[----:B--2---:R-:W-:-:S03]  /*326a0*/  IMAD.WIDE R4, R3, 0x4, R198 ;  /* 0x0000000403047825 */ /* 0x004fc600078e02c6 */
[----:B------:R-:W2:Y:S01]  /*326b0*/  LDL.LU.64 R198, [R1+0x2b88] ;  /* 0x002b880001c67983 */ /* 0x000ea20000300a00 */
[----:B------:R-:W-:-:S03]  /*326c0*/  IMAD.WIDE R228, R3, 0x4, R242 ;  /* 0x0000000403e47825 */ /* 0x000fc600078e02f2 */
        /* <DEDUP_REMOVED lines=21> */
[----:B------:R-:W-:Y:S01]  /*32820*/  STL.64 [R1+0x3e38], R226 ;  /* 0x003e38e201007387 */ /* 0x000fe20000100a00 */
[----:B------:R-:W-:-:S03]  /*32830*/  IMAD.WIDE R4, R3, 0x4, R34 ;  /* 0x0000000403047825 */ /* 0x000fc600078e0222 */
        /* <DEDUP_REMOVED lines=17> */
[----:B----4-:R-:W-:-:S03]  /*32950*/  IMAD.WIDE R226, R3, 0x4, R8 ;  /* 0x0000000403e27825 */ /* 0x010fc600078e0208 */
[----:B------:R-:W4:Y:S04]  /*32960*/  LDL.LU.64 R8, [R1+0x25b8] ;  /* 0x0025b80001087983 */ /* 0x000f280000300a00 */
[----:B------:R-:W-:Y:S04]  /*32970*/  STL.64 [R1+0x3e10], R226 ;  /* 0x003e10e201007387 */ /* 0x000fe80000100a00 */
[----:B------:R-:W4:Y:S04]  /*32980*/  LDL.LU.64 R242, [R1+0x29d8] ;  /* 0x0029d80001f27983 */ /* 0x000f280000300a00 */
[----:B------:R-:W4:Y:S01]  /*32990*/  LDL.LU.64 R244, [R1+0x2588] ;  /* 0x0025880001f47983 */ /* 0x000f220000300a00 */
[----:B--2---:R-:W-:-:S05]  /*329a0*/  IMAD.WIDE R4, R3, 0x4, R198 ;  /* 0x0000000403047825 */ /* 0x004fca00078e02c6 */
[----:B------:R1:W-:Y:S04]  /*329b0*/  STL.64 [R1+0x3e08], R4 ;  /* 0x003e080401007387 */ /* 0x0003e80000100a00 */
[----:B------:R-:W2:Y:S01]  /*329c0*/  LDL.LU.64 R198, [R1+0x29a8] ;  /* 0x0029a80001c67983 */ /* 0x000ea20000300a00 */
[----:B-1----:R-:W-:-:S03]  /*329d0*/  IMAD.WIDE R4, R3, 0x4, R6 ;  /* 0x0000000403047825 */ /* 0x002fc600078e0206 */
[----:B------:R-:W2:Y:S04]  /*329e0*/  LDL.LU.64 R6, [R1+0x2558] ;  /* 0x0025580001067983 */ /* 0x000ea80000300a00 */
[----:B------:R1:W-:Y:S01]  /*329f0*/  STL.64 [R1+0x3e00], R4 ;  /* 0x003e000401007387 */ /* 0x0003e20000100a00 */
[----:B------:R-:W-:-:S03]  /*32a00*/  IMAD.WIDE R226, R3, 0x4, R42 ;  /* 0x0000000403e27825 */ /* 0x000fc600078e022a */
        /* <DEDUP_REMOVED lines=9> */
[----:B---3--:R-:W-:-:S03]  /*32aa0*/  IMAD.WIDE R4, R3, 0x4, R36 ;  /* 0x0000000403047825 */ /* 0x008fc600078e0224 */
        /* <DEDUP_REMOVED lines=24> */
[C---:B------:R-:W-:Y:S02]  /*32c30*/  IMAD.WIDE R226, R3.reuse, 0x4, R248 ;  /* 0x0000000403e27825 */ /* 0x040fe400078e02f8 */
[----:B------:R-:W3:Y:S04]  /*32c40*/  LDL.LU.64 R248, [R1+0x2ba8] ;  /* 0x002ba80001f87983 */ /* 0x000ee80000300a00 */
[----:B------:R4:W-:Y:S04]  /*32c50*/  STL.64 [R1+0x3d90], R4 ;  /* 0x003d900401007387 */ /* 0x0009e80000100a00 */
[----:B------:R1:W-:Y:S01]  /*32c60*/  STL.64 [R1+0x3d88], R226 ;  /* 0x003d88e201007387 */ /* 0x0003e20000100a00 */
[----:B----4-:R-:W-:-:S03]  /*32c70*/  IMAD.WIDE R4, R3, 0x4, R8 ;  /* 0x0000000403047825 */ /* 0x010fc600078e0208 */
[----:B------:R-:W4:Y:S01]  /*32c80*/  LDL.LU.64 R8, [R1+0x2758] ;  /* 0x0027580001087983 */ /* 0x000f220000300a00 */
[----:B------:R-:W-:-:S03]  /*32c90*/  IMAD.WIDE R228, R3, 0x4, R242 ;  /* 0x0000000403e47825 */ /* 0x000fc600078e02f2 */
        /* <DEDUP_REMOVED lines=96> */
[----:B----4-:R-:W-:-:S02]  /*332a0*/  IMAD.WIDE R4, R3, 0x4, R8 ;  /* 0x0000000403047825 */ /* 0x010fc400078e0208 */
        /* <DEDUP_REMOVED lines=110> */
[----:B------:R-:W-:Y:S01]  /*33990*/  STL.64 [R1+0x3b50], R226 ;  /* 0x003b50e201007387 */ /* 0x000fe20000100a00 */
[----:B------:R-:W-:-:S03]  /*339a0*/  IMAD.WIDE R4, R3, 0x4, R40 ;  /* 0x0000000403047825 */ /* 0x000fc600078e0228 */
        /* <DEDUP_REMOVED lines=142> */
[----:B------:R1:W-:Y:S04]  /*34290*/  STL.64 [R1+0x39e8], R4 ;  /* 0x0039e80401007387 */ /* 0x0003e80000100a00 */
[----:B------:R1:W-:Y:S01]  /*342a0*/  STL.64 [R1+0x39e0], R226 ;  /* 0x0039e0e201007387 */ /* 0x0003e20000100a00 */
[----:B------:R-:W-:-:S04]  /*342b0*/  IMAD.WIDE R228, R3, 0x4, R234 ;  /* 0x0000000403e47825 */ /* 0x000fc800078e02ea */
[----:B-1----:R-:W-:-:S05]  /*342c0*/  IMAD.WIDE R4, R3, 0x4, R232 ;  /* 0x0000000403047825 */ /* 0x002fca00078e02e8 */
[----:B------:R1:W-:Y:S01]  /*342d0*/  STL.64 [R1+0x39d8], R4 ;  /* 0x0039d80401007387 */ /* 0x0003e20000100a00 */
[----:B------:R-:W-:-:S03]  /*342e0*/  IMAD.WIDE R226, R3, 0x4, R236 ;  /* 0x0000000403e27825 */ /* 0x000fc600078e02ec */
[----:B------:R1:W-:Y:S02]  /*342f0*/  STL.64 [R1+0x39d0], R228 ;  /* 0x0039d0e401007387 */ /* 0x0003e40000100a00 */
[C---:B-1----:R-:W-:Y:S02]  /*34300*/  IMAD.WIDE R4, R3.reuse, 0x4, R38 ;  /* 0x0000000403047825 */ /* 0x042fe400078e0226 */
[----:B------:R-:W2:Y:S04]  /*34310*/  LDL.LU.64 R38, [R1+0x24b0] ;  /* 0x0024b00001267983 */ /* 0x000ea80000300a00 */
[----:B------:R-:W-:Y:S01]  /*34320*/  STL.64 [R1+0x39c8], R226 ;  /* 0x0039c8e201007387 */ /* 0x000fe20000100a00 */
[----:B------:R-:W-:-:S03]  /*34330*/  IMAD.WIDE R228, R3, 0x4, R238 ;  /* 0x0000000403e47825 */ /* 0x000fc600078e02ee */
        /* <DEDUP_REMOVED lines=63> */
[----:B------:R-:W-:Y:S04]  /*34730*/  STL.64 [R1+0x3920], R226 ;  /* 0x003920e201007387 */ /* 0x000fe80000100a00 */
[----:B------:R-:W3:Y:S01]  /*34740*/  LDL.LU.64 R246, [R1+0x28c0] ;  /* 0x0028c00001f67983 */ /* 0x000ee20000300a00 */
[----:B-1----:R-:W-:-:S05]  /*34750*/  IMAD.WIDE R4, R3, 0x4, R248 ;  /* 0x0000000403047825 */ /* 0x002fca00078e02f8 */
[----:B------:R-:W-:Y:S04]  /*34760*/  STL.64 [R1+0x3918], R4 ;  /* 0x0039180401007387 */ /* 0x000fe80000100a00 */
[----:B------:R-:W3:Y:S01]  /*34770*/  LDL.LU.64 R248, [R1+0x2460] ;  /* 0x0024600001f87983 */ /* 0x000ee20000300a00 */
[----:B----4-:R-:W-:-:S05]  /*34780*/  IMAD.WIDE R8, R3, 0x4, R8 ;  /* 0x0000000403087825 */ /* 0x010fca00078e0208 */
[----:B------:R1:W-:Y:S04]  /*34790*/  STL.64 [R1+0x3910], R8 ;  /* 0x0039100801007387 */ /* 0x0003e80000100a00 */
[----:B-1----:R-:W4:Y:S01]  /*347a0*/  LDL.LU.64 R8, [R1+0x2950] ;  /* 0x0029500001087983 */ /* 0x002f220000300a00 */
[----:B--2---:R-:W-:-:S03]  /*347b0*/  IMAD.WIDE R4, R3, 0x4, R198 ;  /* 0x0000000403047825 */ /* 0x004fc600078e02c6 */
[----:B------:R-:W2:Y:S04]  /*347c0*/  LDL.LU.64 R198, [R1+0x2500] ;  /* 0x0025000001c67983 */ /* 0x000ea80000300a00 */
[----:B------:R1:W-:Y:S01]  /*347d0*/  STL.64 [R1+0x3908], R4 ;  /* 0x0039080401007387 */ /* 0x0003e20000100a00 */
[----:B------:R-:W-:-:S03]  /*347e0*/  IMAD.WIDE R226, R3, 0x4, R6 ;  /* 0x0000000403e27825 */ /* 0x000fc600078e0206 */
[----:B------:R-:W2:Y:S01]  /*347f0*/  LDL.LU.64 R6, [R1+0x27d0] ;  /* 0x0027d00001067983 */ /* 0x000ea20000300a00 */
[----:B-1----:R-:W-:-:S05]  /*34800*/  IMAD.WIDE R4, R3, 0x4, R228 ;  /* 0x0000000403047825 */ /* 0x002fca00078e02e4 */
        /* <DEDUP_REMOVED lines=22> */
[----:B------:R-:W-:Y:S01]  /*34970*/  STL.64 [R1+0x38b0], R226 ;  /* 0x0038b0e201007387 */ /* 0x000fe20000100a00 */
[----:B-1----:R-:W-:-:S03]  /*34980*/  IMAD.WIDE R4, R3, 0x4, R36 ;  /* 0x0000000403047825 */ /* 0x002fc600078e0224 */
[----:B------:R-:W2:Y:S04]  /*34990*/  LDL.LU.64 R36, [R1+0x24a0] ;  /* 0x0024a00001247983 */ /* 0x000ea80000300a00 */
[----:B------:R1:W-:Y:S01]  /*349a0*/  STL.64 [R1+0x38a8], R4 ;  /* 0x0038a80401007387 */ /* 0x0003e20000100a00 */
[----:B------:R-:W-:-:S05]  /*349b0*/  IMAD.WIDE R228, R3, 0x4, R242 ;  /* 0x0000000403e47825 */ /* 0x000fca00078e02f2 */
[----:B------:R-:W-:Y:S01]  /*349c0*/  STL.64 [R1+0x38a0], R228 ;  /* 0x0038a0e401007387 */ /* 0x000fe20000100a00 */
[----:B-1----:R-:W-:-:S04]  /*349d0*/  IMAD.WIDE R4, R3, 0x4, R244 ;  /* 0x0000000403047825 */ /* 0x002fc800078e02f4 */
[C---:B---3--:R-:W-:Y:S02]  /*349e0*/  IMAD.WIDE R226, R3.reuse, 0x4, R34 ;  /* 0x0000000403e27825 */ /* 0x048fe400078e0222 */
[----:B------:R-:W3:Y:S04]  /*349f0*/  LDL.LU.64 R34, [R1+0x28c8] ;  /* 0x0028c80001227983 */ /* 0x000ee80000300a00 */
[----:B------:R1:W-:Y:S04]  /*34a00*/  STL.64 [R1+0x3898], R4 ;  /* 0x0038980401007387 */ /* 0x0003e80000100a00 */
[----:B------:R1:W-:Y:S02]  /*34a10*/  STL.64 [R1+0x3890], R226 ;  /* 0x003890e201007387 */ /* 0x0003e40000100a00 */
[----:B-1----:R-:W-:-:S02]  /*34a20*/  IMAD.WIDE R4, R3, 0x4, R32 ;  /* 0x0000000403047825 */ /* 0x002fc400078e0220 */
[----:B------:R-:W3:Y:S04]  /*34a30*/  LDL.LU.64 R32, [R1+0x2470] ;  /* 0x0024700001207983 */ /* 0x000ee80000300a00 */
[----:B------:R1:W-:Y:S01]  /*34a40*/  STL.64 [R1+0x3888], R4 ;  /* 0x0038880401007387 */ /* 0x0003e20000100a00 */
[----:B------:R-:W-:-:S03]  /*34a50*/  IMAD.WIDE R226, R3, 0x4, R10 ;  /* 0x0000000403e27825 */ /* 0x000fc600078e020a */
[----:B------:R-:W3:Y:S01]  /*34a60*/  LDL.LU.64 R10, [R1+0xbd8] ;  /* 0x000bd800010a7983 */ /* 0x000ee20000300a00 */
[----:B-1----:R-:W-:-:S03]  /*34a70*/  IMAD.WIDE R4, R3, 0x4, R246 ;  /* 0x0000000403047825 */ /* 0x002fc600078e02f6 */
[----:B------:R1:W-:Y:S04]  /*34a80*/  STL.64 [R1+0x3880], R226 ;  /* 0x003880e201007387 */ /* 0x0003e80000100a00 */
[----:B-1----:R-:W3:Y:S01]  /*34a90*/  LDL.LU.64 R226, [R1+0xc30] ;  /* 0x000c300001e27983 */ /* 0x002ee20000300a00 */
[----:B------:R-:W-:-:S03]  /*34aa0*/  IMAD.WIDE R228, R3, 0x4, R248 ;  /* 0x0000000403e47825 */ /* 0x000fc600078e02f8 */
[----:B------:R4:W-:Y:S04]  /*34ab0*/  STL.64 [R1+0x3878], R4 ;  /* 0x0038780401007387 */ /* 0x0009e80000100a00 */
[----:B------:R-:W3:Y:S04]  /*34ac0*/  LDL.LU.64 R234, [R1+0xc08] ;  /* 0x000c080001ea7983 */ /* 0x000ee80000300a00 */
[----:B------:R1:W-:Y:S04]  /*34ad0*/  STL.64 [R1+0x3870], R228 ;  /* 0x003870e401007387 */ /* 0x0003e80000100a00 */
[----:B------:R-:W3:Y:S01]  /*34ae0*/  LDL.LU.64 R242, [R1+0xc00] ;  /* 0x000c000001f27983 */ /* 0x000ee20000300a00 */
[----:B----4-:R-:W-:-:S05]  /*34af0*/  IMAD.WIDE R4, R3, 0x4, R8 ;  /* 0x0000000403047825 */ /* 0x010fca00078e0208 */
[----:B------:R4:W-:Y:S04]  /*34b00*/  STL.64 [R1+0x3868], R4 ;  /* 0x0038680401007387 */ /* 0x0009e80000100a00 */
[----:B------:R-:W3:Y:S01]  /*34b10*/  LDL.LU.64 R8, [R1+0xc38] ;  /* 0x000c380001087983 */ /* 0x000ee20000300a00 */
[----:B--2---:R-:W-:-:S04]  /*34b20*/  IMAD.WIDE R198, R3, 0x4, R198 ;  /* 0x0000000403c67825 */ /* 0x004fc800078e02c6 */
[C---:B-1----:R-:W-:Y:S02]  /*34b30*/  IMAD.WIDE R228, R3.reuse, 0x4, R6 ;  /* 0x0000000403e47825 */ /* 0x042fe400078e0206 */
[----:B------:R-:W2:Y:S04]  /*34b40*/  LDL.LU.64 R6, [R1+0xcc0] ;  /* 0x000cc00001067983 */ /* 0x000ea80000300a00 */
[----:B----4-:R-:W4:Y:S04]  /*34b50*/  LDL.LU.64 R4, [R1+0xcc8] ;  /* 0x000cc80001047983 */ /* 0x010f280000300a00 */
[----:B------:R1:W-:Y:S04]  /*34b60*/  STL.64 [R1+0x3858], R228 ;  /* 0x003858e401007387 */ /* 0x0003e80000100a00 */
[----:B-1----:R-:W4:Y:S04]  /*34b70*/  LDL.LU.64 R228, [R1+0xd28] ;  /* 0x000d280001e47983 */ /* 0x002f280000300a00 */
[----:B------:R-:W4:Y:S04]  /*34b80*/  LDL.LU.64 R230, [R1+0xd20] ;  /* 0x000d200001e67983 */ /* 0x000f280000300a00 */
[----:B------:R-:W4:Y:S04]  /*34b90*/  LDL.LU.64 R232, [R1+0xd18] ;  /* 0x000d180001e87983 */ /* 0x000f280000300a00 */
[----:B------:R-:W4:Y:S04]  /*34ba0*/  LDL.LU.64 R236, [R1+0xd10] ;  /* 0x000d100001ec7983 */ /* 0x000f280000300a00 */
[----:B------:R-:W4:Y:S04]  /*34bb0*/  LDL.LU.64 R238, [R1+0xd08] ;  /* 0x000d080001ee7983 */ /* 0x000f280000300a00 */
[----:B------:R-:W4:Y:S04]  /*34bc0*/  LDL.LU.64 R240, [R1+0xd00] ;  /* 0x000d000001f07983 */ /* 0x000f280000300a00 */
[----:B------:R-:W-:Y:S04]  /*34bd0*/  STL.64 [R1+0x3860], R198 ;  /* 0x003860c601007387 */ /* 0x000fe80000100a00 */
[----:B------:R-:W4:Y:S04]  /*34be0*/  LDL.LU.64 R244, [R1+0xcf8] ;  /* 0x000cf80001f47983 */ /* 0x000f280000300a00 */
[----:B------:R-:W4:Y:S04]  /*34bf0*/  LDL.LU.64 R246, [R1+0xcf0] ;  /* 0x000cf00001f67983 */ /* 0x000f280000300a00 */
[----:B------:R-:W4:Y:S01]  /*34c00*/  LDL.LU.64 R248, [R1+0xcd8] ;  /* 0x000cd80001f87983 */ /* 0x000f220000300a00 */
[----:B------:R-:W-:-:S04]  /*34c10*/  IMAD.WIDE R42, R3, 0x4, R42 ;  /* 0x00000004032a7825 */ /* 0x000fc800078e022a */
[C---:B------:R-:W-:Y:S01]  /*34c20*/  IMAD.WIDE R40, R3.reuse, 0x4, R40 ;  /* 0x0000000403287825 */ /* 0x040fe200078e0228 */
[----:B------:R-:W-:Y:S04]  /*34c30*/  STL.64 [R1+0x3850], R42 ;  /* 0x0038502a01007387 */ /* 0x000fe80000100a00 */
[----:B------:R-:W-:Y:S01]  /*34c40*/  STL.64 [R1+0x3848], R40 ;  /* 0x0038482801007387 */ /* 0x000fe20000100a00 */
[----:B------:R-:W-:-:S05]  /*34c50*/  IMAD.WIDE R38, R3, 0x4, R38 ;  /* 0x0000000403267825 */ /* 0x000fca00078e0226 */
[----:B------:R-:W-:Y:S01]  /*34c60*/  STL.64 [R1+0x3840], R38 ;  /* 0x0038402601007387 */ /* 0x000fe20000100a00 */
[----:B------:R-:W-:-:S05]  /*34c70*/  IMAD.WIDE R36, R3, 0x4, R36 ;  /* 0x0000000403247825 */ /* 0x000fca00078e0224 */
[----:B------:R-:W-:Y:S01]  /*34c80*/  STL.64 [R1+0x3838], R36 ;  /* 0x0038382401007387 */ /* 0x000fe20000100a00 */
[----:B---3--:R-:W-:-:S05]  /*34c90*/  IMAD.WIDE R34, R3, 0x4, R34 ;  /* 0x0000000403227825 */ /* 0x008fca00078e0222 */
[----:B------:R-:W-:Y:S01]  /*34ca0*/  STL.64 [R1+0x3830], R34 ;  /* 0x0038302201007387 */ /* 0x000fe20000100a00 */
[----:B------:R-:W-:-:S05]  /*34cb0*/  IMAD.WIDE R32, R3, 0x4, R32 ;  /* 0x0000000403207825 */ /* 0x000fca00078e0220 */
[----:B------:R-:W-:Y:S01]  /*34cc0*/  STL.64 [R1+0x3828], R32 ;  /* 0x0038282001007387 */ /* 0x000fe20000100a00 */
[----:B------:R-:W-:-:S05]  /*34cd0*/  IMAD.WIDE R10, R2, 0x4, R10 ;  /* 0x00000004020a7825 */ /* 0x000fca00078e020a */
[----:B------:R1:W-:Y:S01]  /*34ce0*/  LDGSTS.E [R196+0x3cc00], [R10.64], !P6 ;  /* 0x3cc000000ac47fae */ /* 0x0003e2000f121844 */
[----:B------:R-:W-:-:S05]  /*34cf0*/  IMAD.WIDE R226, R2, 0x4, R226 ;  /* 0x0000000402e27825 */ /* 0x000fca00078e02e2 */
[----:B------:R3:W-:Y:S01]  /*34d00*/  STL.64 [R1+0x140], R226 ;  /* 0x000140e201007387 */ /* 0x0007e20000100a00 */
[----:B------:R-:W-:-:S04]  /*34d10*/  IMAD.WIDE R234, R2, 0x4, R234 ;  /* 0x0000000402ea7825 */ /* 0x000fc800078e02ea */
[C---:B------:R-:W-:Y:S01]  /*34d20*/  IMAD.WIDE R242, R2.reuse, 0x4, R242 ;  /* 0x0000000402f27825 */ /* 0x040fe200078e02f2 */
[----:B------:R-:W-:Y:S04]  /*34d30*/  STL.64 [R1+0x310], R234 ;  /* 0x000310ea01007387 */ /* 0x000fe80000100a00 */
[----:B------:R-:W-:Y:S01]  /*34d40*/  STL.64 [R1+0x658], R242 ;  /* 0x000658f201007387 */ /* 0x000fe20000100a00 */
[----:B------:R-:W-:-:S05]  /*34d50*/  IMAD.WIDE R8, R2, 0x4, R8 ;  /* 0x0000000402087825 */ /* 0x000fca00078e0208 */
[----:B------:R1:W-:Y:S01]  /*34d60*/  LDGSTS.E [R196+0x3cd00], [R8.64], !P6 ;  /* 0x3cd0000008c47fae */ /* 0x0003e2000f121844 */
[----:B--2---:R-:W-:-:S04]  /*34d70*/  IMAD.WIDE R6, R2, 0x4, R6 ;  /* 0x0000000402067825 */ /* 0x004fc800078e0206 */
[C---:B----4-:R-:W-:Y:S01]  /*34d80*/  IMAD.WIDE R4, R2.reuse, 0x4, R4 ;  /* 0x0000000402047825 */ /* 0x050fe200078e0204 */
[----:B------:R2:W-:Y:S04]  /*34d90*/  LDGSTS.E [R196+0x3ce00], [R6.64], !P6 ;  /* 0x3ce0000006c47fae */ /* 0x0005e8000f121844 */
[----:B------:R4:W-:Y:S04]  /*34da0*/  LDGSTS.E [R196+0x3cf00], [R4.64], !P6 ;  /* 0x3cf0000004c47fae */ /* 0x0009e8000f121844 */
[----:B------:R3:W-:Y:S01]  /*34db0*/  LDGSTS.E [R196+0x3dc00], [R226.64], !P1 ;  /* 0x3dc00000e2c47fae */ /* 0x0007e2000c921844 */
[----:B------:R-:W-:-:S04]  /*34dc0*/  IMAD.WIDE R228, R2, 0x4, R228 ;  /* 0x0000000402e47825 */ /* 0x000fc800078e02e4 */
[C---:B------:R-:W-:Y:S01]  /*34dd0*/  IMAD.WIDE R230, R2.reuse, 0x4, R230 ;  /* 0x0000000402e67825 */ /* 0x040fe200078e02e6 */
[----:B------:R1:W-:Y:S03]  /*34de0*/  STL.64 [R1+0x128], R228 ;  /* 0x000128e401007387 */ /* 0x0003e60000100a00 */
        /* <DEDUP_REMOVED lines=12> */
[----:B------:R-:W-:Y:S01]  /*34eb0*/  IMAD.WIDE R248, R2, 0x4, R248 ;  /* 0x0000000402f87825 */ /* 0x000fe200078e02f8 */
[----:B------:R1:W-:Y:S04]  /*34ec0*/  STL.64 [R1+0x648], R246 ;  /* 0x000648f601007387 */ /* 0x0003e80000100a00 */
[----:B------:R1:W-:Y:S04]  /*34ed0*/  STL.64 [R1+0x650], R248 ;  /* 0x000650f801007387 */ /* 0x0003e80000100a00 */
[----:B------:R1:W-:Y:S04]  /*34ee0*/  LDGSTS.E [R196+0x3dd00], [R228.64], !P1 ;  /* 0x3dd00000e4c47fae */ /* 0x0003e8000c921844 */
[----:B---3--:R3:W5:Y:S04]  /*34ef0*/  LDL.LU.64 R226, [R1+0x46b0] ;  /* 0x0046b00001e27983 */ /* 0x0087680000300a00 */
[----:B------:R2:W-:Y:S04]  /*34f00*/  LDGSTS.E [R196+0x3de00], [R230.64], !P1 ;  /* 0x3de00000e6c47fae */ /* 0x0005e8000c921844 */
[----:B-1----:R3:W5:Y:S04]  /*34f10*/  LDL.LU.64 R228, [R1+0x46a8] ;  /* 0x0046a80001e47983 */ /* 0x0027680000300a00 */
[----:B------:R1:W-:Y:S04]  /*34f20*/  LDGSTS.E [R196+0x3df00], [R232.64], !P1 ;  /* 0x3df00000e8c47fae */ /* 0x0003e8000c921844 */
[----:B--2---:R3:W5:Y:S04]  /*34f30*/  LDL.LU.64 R230, [R1+0x46a0] ;  /* 0x0046a00001e67983 */ /* 0x0047680000300a00 */
        /* <DEDUP_REMOVED lines=16> */
[----:B------:R-:W0:Y:S04]  /*35040*/  LDGDEPBAR ;  /* 0x00000000000079af */ /* 0x000e280000000000 */
[----:B-1----:R3:W5:Y:S04]  /*35050*/  LDL.LU.64 R248, [R1+0x4658] ;  /* 0x0046580001f87983 */ /* 0x0027680000300a00 */
[----:B------:R1:W-:Y:S04]  /*35060*/  LDGSTS.E [R197+0x60000], [R250.64], P3 ;  /* 0x60000000fac57fae */ /* 0x0003e80009921844 */
[----:B-1----:R3:W5:Y:S04]  /*35070*/  LDL.LU.64 R250, [R1+0x4650] ;  /* 0x0046500001fa7983 */ /* 0x0027680000300a00 */
[----:B------:R1:W-:Y:S04]  /*35080*/  STL.64 [R1+0x4740], R74 ;  /* 0x0047404a01007387 */ /* 0x0003e80000100a00 */
[----:B-1----:R-:W2:Y:S04]  /*35090*/  LDL.64 R74, [R1+0x1fa8] ;  /* 0x001fa800014a7983 */ /* 0x002ea80000100a00 */
        /* <DEDUP_REMOVED lines=24> */
[----:B------:R-:W-:Y:S04]  /*35220*/  STL.64 [R1+0x46d8], R48 ;  /* 0x0046d83001007387 */ /* 0x000fe80000100a00 */
        /* <DEDUP_REMOVED lines=8> */
[----:B------:R1:W-:Y:S04]  /*352b0*/  STL.64 [R1+0x4690], R18 ;  /* 0x0046901201007387 */ /* 0x0003e80000100a00 */
[----:B------:R-:W-:Y:S04]  /*352c0*/  STL.64 [R1+0x4688], R16 ;  /* 0x0046881001007387 */ /* 0x000fe80000100a00 */
[----:B------:R1:W-:Y:S04]  /*352d0*/  STL.64 [R1+0x4680], R14 ;  /* 0x0046800e01007387 */ /* 0x0003e80000100a00 */
[----:B------:R-:W-:Y:S04]  /*352e0*/  STL.64 [R1+0x4678], R12 ;  /* 0x0046780c01007387 */ /* 0x000fe80000100a00 */
[----:B------:R1:W-:Y:S04]  /*352f0*/  STL.64 [R1+0x4670], R10 ;  /* 0x0046700a01007387 */ /* 0x0003e80000100a00 */
[----:B------:R1:W-:Y:S04]  /*35300*/  STL.64 [R1+0x4668], R8 ;  /* 0x0046680801007387 */ /* 0x0003e80000100a00 */
[----:B------:R-:W-:Y:S04]  /*35310*/  STL.64 [R1+0x4660], R6 ;  /* 0x0046600601007387 */ /* 0x000fe80000100a00 */
[----:B------:R4:W-:Y:S04]  /*35320*/  STL.64 [R1+0x4658], R4 ;  /* 0x0046580401007387 */ /* 0x0009e80000100a00 */
[----:B------:R2:W-:Y:S04]  /*35330*/  STL.64 [R1+0x4650], R2 ;  /* 0x0046500201007387 */ /* 0x0005e80000100a00 */
        /* <DEDUP_REMOVED lines=10> */
[----:B------:R-:W1:Y:S04]  /*353e0*/  S2R R0, SR_TID.X ;  /* 0x0000000000007919 */ /* 0x000e680000002100 */
[----:B------:R-:W3:Y:S04]  /*353f0*/  LDL.64 R14, [R1+0x1fb0] ;  /* 0x001fb000010e7983 */ /* 0x000ee80000100a00 */
[----:B------:R-:W3:Y:S04]  /*35400*/  LDL.64 R16, [R1+0x2020] ;  /* 0x0020200001107983 */ /* 0x000ee80000100a00 */
[----:B------:R-:W3:Y:S04]  /*35410*/  LDL.64 R10, [R1+0x1ed8] ;  /* 0x001ed800010a7983 */ /* 0x000ee80000100a00 */
[----:B------:R-:W3:Y:S04]  /*35420*/  LDL.64 R12, [R1+0x1f40] ;  /* 0x001f4000010c7983 */ /* 0x000ee80000100a00 */
[----:B------:R-:W3:Y:S04]  /*35430*/  LDL.64 R8, [R1+0x1e60] ;  /* 0x001e600001087983 */ /* 0x000ee80000100a00 */
[----:B--2---:R2:W-:Y:S04]  /*35440*/  LDGSTS.E [R197+0x60100], [R50.64], P5 ;  /* 0x6010000032c57fae */ /* 0x0045e8000a921844 */
[----:B------:R1:W-:Y:S04]  /*35450*/  LDGSTS.E [R197+0x61000], [R62.64], P3 ;  /* 0x610000003ec57fae */ /* 0x0003e80009921844 */
[----:B------:R2:W-:Y:S04]  /*35460*/  LDGSTS.E [R197+0x61100], [R52.64], P5 ;  /* 0x6110000034c57fae */ /* 0x0005e8000a921844 */
[----:B------:R2:W-:Y:S04]  /*35470*/  LDGSTS.E [R197+0x62000], [R58.64], P3 ;  /* 0x620000003ac57fae */ /* 0x0005e80009921844 */
[----:B-1----:R-:W3:Y:S04]  /*35480*/  LDL.64 R62, [R1+0x2068] ;  /* 0x00206800013e7983 */ /* 0x002ee80000100a00 */
[----:B------:R1:W-:Y:S04]  /*35490*/  LDGSTS.E [R197+0x62100], [R54.64], P5 ;  /* 0x6210000036c57fae */ /* 0x0003e8000a921844 */
[----:B--2---:R-:W2:Y:S04]  /*354a0*/  LDL.64 R58, [R1+0x2078] ;  /* 0x00207800013a7983 */ /* 0x004ea80000100a00 */
[----:B------:R1:W-:Y:S04]  /*354b0*/  LDGSTS.E [R197+0x63000], [R68.64], P3 ;  /* 0x6300000044c57fae */ /* 0x0003e80009921844 */
[----:B------:R4:W-:Y:S04]  /*354c0*/  LDGSTS.E [R197+0x63100], [R56.64], P5 ;  /* 0x6310000038c57fae */ /* 0x0009e8000a921844 */
[----:B------:R4:W-:Y:S04]  /*354d0*/  LDGSTS.E [R197+0x64000], [R60.64], P3 ;  /* 0x640000003cc57fae */ /* 0x0009e80009921844 */
[----:B-1----:R-:W2:Y:S04]  /*354e0*/  LDL.64 R68, [R1+0x2180] ;  /* 0x0021800001447983 */ /* 0x002ea80000100a00 */
[----:B------:R1:W-:Y:S04]  /*354f0*/  LDGSTS.E [R197+0x64100], [R72.64], P5 ;  /* 0x6410000048c57fae */ /* 0x0003e8000a921844 */
[----:B----4-:R-:W4:Y:S04]  /*35500*/  LDL.64 R60, [R1+0x2190] ;  /* 0x00219000013c7983 */ /* 0x010f280000100a00 */
[----:B------:R1:W-:Y:S04]  /*35510*/  LDGSTS.E [R197+0x65000], [R74.64], P3 ;  /* 0x650000004ac57fae */ /* 0x0003e80009921844 */
[----:B-1----:R-:W4:Y:S04]  /*35520*/  LDL.64 R72, [R1+0x40f0] ;  /* 0x0040f00001487983 */ /* 0x002f280000100a00 */
[----:B------:R1:W-:Y:S04]  /*35530*/  LDGSTS.E [R197+0x65100], [R64.64], P5 ;  /* 0x6510000040c57fae */ /* 0x0003e8000a921844 */
[----:B------:R-:W4:Y:S04]  /*35540*/  LDL.64 R74, [R1+0x40e8] ;  /* 0x0040e800014a7983 */ /* 0x000f280000100a00 */
        /* <DEDUP_REMOVED lines=12> */
[----:B---3--:R1:W-:Y:S04]  /*35610*/  LDGSTS.E [R197+0x67000], [R62.64], P3 ;  /* 0x670000003ec57fae */ /* 0x0083e80009921844 */
[----:B--2---:R2:W-:Y:S04]  /*35620*/  LDGSTS.E [R197+0x67100], [R58.64], P5 ;  /* 0x671000003ac57fae */ /* 0x0045e8000a921844 */
[----:B-1----:R-:W3:Y:S04]  /*35630*/  LDL.64 R62, [R1+0x41e8] ;  /* 0x0041e800013e7983 */ /* 0x002ee80000100a00 */
[----:B--2---:R-:W2:Y:S04]  /*35640*/  LDL.64 R58, [R1+0x41d8] ;  /* 0x0041d800013a7983 */ /* 0x004ea80000100a00 */
[----:B------:R1:W-:Y:S04]  /*35650*/  LDGSTS.E [R197+0x68000], [R68.64], P3 ;  /* 0x6800000044c57fae */ /* 0x0003e80009921844 */
[----:B----4-:R4:W-:Y:S04]  /*35660*/  LDGSTS.E [R197+0x68100], [R60.64], P5 ;  /* 0x681000003cc57fae */ /* 0x0109e8000a921844 */
[----:B-1----:R-:W2:Y:S04]  /*35670*/  LDL.64 R68, [R1+0x41c8] ;  /* 0x0041c80001447983 */ /* 0x002ea80000100a00 */
[----:B------:R1:W-:Y:S04]  /*35680*/  LDGSTS.E [R197+0x69000], [R18.64], P3 ;  /* 0x6900000012c57fae */ /* 0x0003e80009921844 */
[----:B----4-:R-:W3:Y:S04]  /*35690*/  LDL.64 R60, [R1+0x41c0] ;  /* 0x0041c000013c7983 */ /* 0x010ee80000100a00 */
        /* <DEDUP_REMOVED lines=11> */
[----:B------:R1:W-:Y:S04]  /*35750*/  LDGSTS.E [R197+0x6e000], [R46.64], P3 ;  /* 0x6e0000002ec57fae */ /* 0x0003e80009921844 */
[----:B------:R1:W-:Y:S04]  /*35760*/  LDGSTS.E [R197+0x6e100], [R64.64], P5 ;  /* 0x6e10000040c57fae */ /* 0x0003e8000a921844 */
[----:B------:R1:W-:Y:S04]  /*35770*/  LDGSTS.E [R197+0x6f000], [R48.64], P3 ;  /* 0x6f00000030c57fae */ /* 0x0003e80009921844 */
[----:B------:R1:W-:Y:S04]  /*35780*/  LDGSTS.E [R197+0x6f100], [R66.64], P5 ;  /* 0x6f10000042c57fae */ /* 0x0003e8000a921844 */
[----:B-1----:R-:W3:Y:S04]  /*35790*/  LDL.64 R64, [R1+0x41a8] ;  /* 0x0041a80001407983 */ /* 0x002ee80000100a00 */
[----:B------:R1:W-:Y:S04]  /*357a0*/  LDGSTS.E [R197+0x70000], [R50.64], P3 ;  /* 0x7000000032c57fae */ /* 0x0003e80009921844 */
        /* <DEDUP_REMOVED lines=16> */
[----:B---3--:R1:W-:Y:S04]  /*358b0*/  LDGSTS.E [R197+0x71100], [R62.64], P5 ;  /* 0x711000003ec57fae */ /* 0x0083e8000a921844 */
[----:B------:R3:W-:Y:S04]  /*358c0*/  LDGSTS.E [R197+0x72000], [R54.64], P3 ;  /* 0x7200000036c57fae */ /* 0x0007e80009921844 */
[----:B--2---:R2:W-:Y:S04]  /*358d0*/  LDGSTS.E [R197+0x72100], [R58.64], P5 ;  /* 0x721000003ac57fae */ /* 0x0045e8000a921844 */
[----:B-1----:R-:W4:Y:S04]  /*358e0*/  LDL.64 R62, [R1+0x4190] ;  /* 0x00419000013e7983 */ /* 0x002f280000100a00 */
[----:B------:R1:W-:Y:S04]  /*358f0*/  LDGSTS.E [R197+0x73000], [R56.64], P3 ;  /* 0x7300000038c57fae */ /* 0x0003e80009921844 */
[----:B--2---:R-:W2:Y:S04]  /*35900*/  LDL.64 R58, [R1+0x4188] ;  /* 0x00418800013a7983 */ /* 0x004ea80000100a00 */
[----:B------:R1:W-:Y:S04]  /*35910*/  LDGSTS.E [R197+0x73100], [R68.64], P5 ;  /* 0x7310000044c57fae */ /* 0x0003e8000a921844 */
[----:B---3--:R-:W3:Y:S04]  /*35920*/  LDL.64 R54, [R1+0x1cd8] ;  /* 0x001cd80001367983 */ /* 0x008ee80000100a00 */
[----:B------:R1:W-:Y:S04]  /*35930*/  LDGSTS.E [R197+0x74000], [R60.64], P3 ;  /* 0x740000003cc57fae */ /* 0x0003e80009921844 */
[----:B-1----:R-:W3:Y:S04]  /*35940*/  LDL.64 R68, [R1+0x4180] ;  /* 0x0041800001447983 */ /* 0x002ee80000100a00 */
[----:B------:R-:W3:Y:S04]  /*35950*/  LDL.64 R56, [R1+0x1d58] ;  /* 0x001d580001387983 */ /* 0x000ee80000100a00 */
        /* <DEDUP_REMOVED lines=12> */
[----:B------:R-:W-:Y:S01]  /*35a20*/  SHF.L.U32 R0, R0, 0x2, RZ ;  /* 0x0000000200007819 */ /* 0x000fe200000006ff */
[----:B----4-:R1:W-:Y:S04]  /*35a30*/  LDGSTS.E [R197+0x77000], [R62.64], P3 ;  /* 0x770000003ec57fae */ /* 0x0103e80009921844 */
[----:B--2---:R2:W-:Y:S04]  /*35a40*/  LDGSTS.E [R197+0x77100], [R58.64], P5 ;  /* 0x771000003ac57fae */ /* 0x0045e8000a921844 */
[----:B-1----:R-:W4:Y:S04]  /*35a50*/  LDL.64 R62, [R1+0x1d50] ;  /* 0x001d5000013e7983 */ /* 0x002f280000100a00 */
[----:B--2---:R-:W2:Y:S04]  /*35a60*/  LDL.64 R58, [R1+0x1dd0] ;  /* 0x001dd000013a7983 */ /* 0x004ea80000100a00 */
        /* <DEDUP_REMOVED lines=16> */
[----:B-1----:R-:W2:Y:S01]  /*35b70*/  LDL.64 R72, [R1+0x1e48] ;  /* 0x001e480001487983 */ /* 0x002ea20000100a00 */
[----:B---3--:R-:W-:-:S03]  /*35b80*/  LOP3.LUT R74, R0, 0x10, RZ, 0x3c, !PT ;  /* 0x00000010004a7812 */ /* 0x008fc600078e3cff */
[----:B------:R-:W2:Y:S04]  /*35b90*/  LDL.64 R18, [R1+0x3ef8] ;  /* 0x003ef80001127983 */ /* 0x000ea80000100a00 */
[----:B------:R1:W-:Y:S04]  /*35ba0*/  LDGSTS.E [R197+0x7f000], [R64.64], P3 ;  /* 0x7f00000040c57fae */ /* 0x0003e80009921844 */
[----:B------:R1:W-:Y:S04]  /*35bb0*/  LDGSTS.E [R197+0x7f100], [R50.64], P5 ;  /* 0x7f10000032c57fae */ /* 0x0003e8000a921844 */
[----:B------:R1:W-:Y:S04]  /*35bc0*/  LDGSTS.E [R74+0x60200], [R66.64], P3 ;  /* 0x60200000424a7fae */ /* 0x0003e80009921844 */
[----:B-1----:R-:W2:Y:S04]  /*35bd0*/  LDL.64 R64, [R1+0x1ec0] ;  /* 0x001ec00001407983 */ /* 0x002ea80000100a00 */
[----:B------:R1:W-:Y:S04]  /*35be0*/  LDGSTS.E [R74+0x60300], [R52.64], P5 ;  /* 0x60300000344a7fae */ /* 0x0003e8000a921844 */
[----:B------:R-:W2:Y:S04]  /*35bf0*/  LDL.64 R66, [R1+0x1ec8] ;  /* 0x001ec80001427983 */ /* 0x000ea80000100a00 */
        /* <DEDUP_REMOVED lines=17> */
[----:B--2---:R2:W-:Y:S04]  /*35d10*/  LDGSTS.E [R74+0x63200], [R58.64], P3 ;  /* 0x632000003a4a7fae */ /* 0x0045e80009921844 */
[----:B-1----:R-:W3:Y:S04]  /*35d20*/  LDL.64 R62, [R1+0x1f38] ;  /* 0x001f3800013e7983 */ /* 0x002ee80000100a00 */
[----:B----4-:R-:W4:Y:S04]  /*35d30*/  LDL.64 R56, [R1+0x4080] ;  /* 0x0040800001387983 */ /* 0x010f280000100a00 */
[----:B--2---:R-:W2:Y:S04]  /*35d40*/  LDL.64 R58, [R1+0x1fa0] ;  /* 0x001fa000013a7983 */ /* 0x004ea80000100a00 */
[----:B------:R1:W-:Y:S04]  /*35d50*/  LDGSTS.E [R74+0x63300], [R68.64], P5 ;  /* 0x63300000444a7fae */ /* 0x0003e8000a921844 */
[----:B-1----:R-:W4:Y:S04]  /*35d60*/  LDL.64 R68, [R1+0x3f38] ;  /* 0x003f380001447983 */ /* 0x002f280000100a00 */
[----:B------:R1:W-:Y:S04]  /*35d70*/  LDGSTS.E [R74+0x64200], [R60.64], P3 ;  /* 0x642000003c4a7fae */ /* 0x0003e80009921844 */
[----:B-1----:R-:W4:Y:S04]  /*35d80*/  LDL.64 R60, [R1+0x3fa8] ;  /* 0x003fa800013c7983 */ /* 0x002f280000100a00 */
[----:B------:R1:W-:Y:S04]  /*35d90*/  LDGSTS.E [R74+0x64300], [R72.64], P5 ;  /* 0x64300000484a7fae */ /* 0x0003e8000a921844 */
[----:B-1----:R-:W4:Y:S04]  /*35da0*/  LDL.64 R72, [R1+0x40c8] ;  /* 0x0040c80001487983 */ /* 0x002f280000100a00 */
[----:B------:R1:W-:Y:S04]  /*35db0*/  LDGSTS.E [R74+0x65200], [R64.64], P3 ;  /* 0x65200000404a7fae */ /* 0x0003e80009921844 */
[----:B------:R1:W-:Y:S04]  /*35dc0*/  LDGSTS.E [R74+0x65300], [R66.64], P5 ;  /* 0x65300000424a7fae */ /* 0x0003e8000a921844 */
[----:B-1----:R-:W4:Y:S04]  /*35dd0*/  LDL.64 R64, [R1+0x40a8] ;  /* 0x0040a80001407983 */ /* 0x002f280000100a00 */
[----:B------:R-:W4:Y:S04]  /*35de0*/  LDL.64 R66, [R1+0x4098] ;  /* 0x0040980001427983 */ /* 0x000f280000100a00 */
[----:B------:R1:W-:Y:S04]  /*35df0*/  LDGSTS.E [R74+0x66200], [R70.64], P3 ;  /* 0x66200000464a7fae */ /* 0x0003e80009921844 */
[----:B-1----:R-:W4:Y:S04]  /*35e00*/  LDL.64 R70, [R1+0x4088] ;  /* 0x0040880001467983 */ /* 0x002f280000100a00 */
[----:B---3--:R1:W-:Y:S04]  /*35e10*/  LDGSTS.E [R74+0x66300], [R62.64], P5 ;  /* 0x663000003e4a7fae */ /* 0x0083e8000a921844 */
[----:B--2---:R2:W-:Y:S04]  /*35e20*/  LDGSTS.E [R74+0x67200], [R58.64], P3 ;  /* 0x672000003a4a7fae */ /* 0x0045e80009921844 */
[----:B-1----:R-:W3:Y:S04]  /*35e30*/  LDL.64 R62, [R1+0x4078] ;  /* 0x00407800013e7983 */ /* 0x002ee80000100a00 */
[----:B------:R1:W-:Y:S04]  /*35e40*/  LDGSTS.E [R74+0x67300], [R14.64], P5 ;  /* 0x673000000e4a7fae */ /* 0x0003e8000a921844 */
[----:B------:R1:W-:Y:S04]  /*35e50*/  LDGSTS.E [R74+0x68200], [R16.64], P3 ;  /* 0x68200000104a7fae */ /* 0x0003e80009921844 */
[----:B------:R1:W-:Y:S04]  /*35e60*/  LDGSTS.E [R74+0x68300], [R18.64], P5 ;  /* 0x68300000124a7fae */ /* 0x0003e8000a921844 */
[----:B------:R1:W-:Y:S04]  /*35e70*/  LDGSTS.E [R74+0x69200], [R20.64], P3 ;  /* 0x69200000144a7fae */ /* 0x0003e80009921844 */
[----:B------:R1:W-:Y:S04]  /*35e80*/  LDGSTS.E [R74+0x69300], [R22.64], P5 ;  /* 0x69300000164a7fae */ /* 0x0003e8000a921844 */
[----:B--2---:R-:W2:Y:S04]  /*35e90*/  LDL.64 R58, [R1+0x4070] ;  /* 0x00407000013a7983 */ /* 0x004ea80000100a00 */
[----:B----4-:R4:W-:Y:S04]  /*35ea0*/  LDGSTS.E [R74+0x6a200], [R68.64], P3 ;  /* 0x6a200000444a7fae */ /* 0x0109e80009921844 */
[----:B------:R1:W-:Y:S04]  /*35eb0*/  LDGSTS.E [R74+0x6a300], [R24.64], P5 ;  /* 0x6a300000184a7fae */ /* 0x0003e8000a921844 */
[----:B------:R1:W-:Y:S04]  /*35ec0*/  LDGSTS.E [R74+0x6b200], [R26.64], P3 ;  /* 0x6b2000001a4a7fae */ /* 0x0003e80009921844 */
[----:B----4-:R-:W4:Y:S04]  /*35ed0*/  LDL.64 R68, [R1+0x4068] ;  /* 0x0040680001447983 */ /* 0x010f280000100a00 */
        /* <DEDUP_REMOVED lines=9> */
[----:B------:R-:W4:Y:S04]  /*35f70*/  LDL.64 R14, [R1+0x4030] ;  /* 0x00403000010e7983 */ /* 0x000f280000100a00 */
[----:B-1----:R-:W4:Y:S04]  /*35f80*/  LDL.64 R72, [R1+0x4058] ;  /* 0x0040580001487983 */ /* 0x002f280000100a00 */
[----:B------:R1:W-:Y:S04]  /*35f90*/  LDGSTS.E [R74+0x6f300], [R64.64], P5 ;  /* 0x6f300000404a7fae */ /* 0x0003e8000a921844 */
[----:B------:R1:W-:Y:S04]  /*35fa0*/  LDGSTS.E [R74+0x70200], [R52.64], P3 ;  /* 0x70200000344a7fae */ /* 0x0003e80009921844 */
[----:B------:R1:W-:Y:S04]  /*35fb0*/  LDGSTS.E [R74+0x70300], [R66.64], P5 ;  /* 0x70300000424a7fae */ /* 0x0003e8000a921844 */
[----:B-1----:R-:W4:Y:S04]  /*35fc0*/  LDL.64 R64, [R1+0x4050] ;  /* 0x0040500001407983 */ /* 0x002f280000100a00 */
[----:B------:R1:W-:Y:S04]  /*35fd0*/  LDGSTS.E [R74+0x71200], [R54.64], P3 ;  /* 0x71200000364a7fae */ /* 0x0003e80009921844 */
[----:B------:R-:W4:Y:S04]  /*35fe0*/  LDL.64 R66, [R1+0x4048] ;  /* 0x0040480001427983 */ /* 0x000f280000100a00 */
[----:B------:R1:W-:Y:S04]  /*35ff0*/  LDGSTS.E [R74+0x71300], [R70.64], P5 ;  /* 0x71300000464a7fae */ /* 0x0003e8000a921844 */
[----:B------:R1:W-:Y:S04]  /*36000*/  LDGSTS.E [R74+0x72200], [R56.64], P3 ;  /* 0x72200000384a7fae */ /* 0x0003e80009921844 */
        /* <DEDUP_REMOVED lines=16> */
[----:B---3--:R1:W-:Y:S04]  /*36110*/  LDGSTS.E [R74+0x72300], [R62.64], P5 ;  /* 0x723000003e4a7fae */ /* 0x0083e8000a921844 */
[----:B-1----:R-:W3:Y:S04]  /*36120*/  LDL.64 R62, [R1+0x4038] ;  /* 0x00403800013e7983 */ /* 0x002ee80000100a00 */
[----:B--2---:R1:W-:Y:S04]  /*36130*/  LDGSTS.E [R74+0x73200], [R58.64], P3 ;  /* 0x732000003a4a7fae */ /* 0x0043e80009921844 */
[----:B-1----:R-:W3:Y:S04]  /*36140*/  LDL.64 R58, [R1+0xb10] ;  /* 0x000b1000013a7983 */ /* 0x002ee80000100a00 */
[----:B----4-:R1:W-:Y:S04]  /*36150*/  LDGSTS.E [R74+0x73300], [R68.64], P5 ;  /* 0x73300000444a7fae */ /* 0x0103e8000a921844 */
[----:B-1----:R-:W4:Y:S04]  /*36160*/  LDL.64 R68, [R1+0x3fd8] ;  /* 0x003fd80001447983 */ /* 0x002f280000100a00 */
        /* <DEDUP_REMOVED lines=9> */
[----:B-1----:R-:W3:Y:S04]  /*36200*/  LDL.64 R70, [R1+0x1d60] ;  /* 0x001d600001467983 */ /* 0x002ee80000100a00 */
[----:B------:R-:W1:Y:S02]  /*36210*/  S2R R0, SR_TID.X ;  /* 0x0000000000007919 */ /* 0x000e640000002100 */
[----:B-1----:R-:W-:-:S05]  /*36220*/  LOP3.LUT R0, R0, 0x3f, RZ, 0xc0, !PT ;  /* 0x0000003f00007812 */ /* 0x002fca00078ec0ff */
[----:B------:R-:W-:-:S05]  /*36230*/  IMAD.SHL.U32 R75, R0, 0x4, RZ ;  /* 0x00000004004b7824 */ /* 0x000fca00078e00ff */
[C---:B------:R-:W-:Y:S01]  /*36240*/  LOP3.LUT R0, R75.reuse, 0x20, RZ, 0x3c, !PT ;  /* 0x000000204b007812 */ /* 0x040fe200078e3cff */
[----:B---3--:R1:W-:Y:S04]  /*36250*/  LDGSTS.E [R74+0x76300], [R62.64], P5 ;  /* 0x763000003e4a7fae */ /* 0x0083e8000a921844 */
        /* <DEDUP_REMOVED lines=12> */
[----:B----4-:R4:W-:Y:S04]  /*36320*/  LDGSTS.E [R74+0x7c300], [R68.64], P5 ;  /* 0x7c300000444a7fae */ /* 0x0109e8000a921844 */
[----:B------:R1:W-:Y:S04]  /*36330*/  LDGSTS.E [R74+0x7d200], [R48.64], P3 ;  /* 0x7d200000304a7fae */ /* 0x0003e80009921844 */
[----:B------:R1:W-:Y:S04]  /*36340*/  LDGSTS.E [R74+0x7d300], [R50.64], P5 ;  /* 0x7d300000324a7fae */ /* 0x0003e8000a921844 */
[----:B----4-:R-:W4:Y:S04]  /*36350*/  LDL.64 R68, [R1+0x1de0] ;  /* 0x001de00001447983 */ /* 0x010f280000100a00 */
[----:B------:R1:W-:Y:S04]  /*36360*/  LDGSTS.E [R74+0x7e200], [R52.64], P3 ;  /* 0x7e200000344a7fae */ /* 0x0003e80009921844 */
[----:B------:R1:W-:Y:S04]  /*36370*/  LDGSTS.E [R74+0x7e300], [R54.64], P5 ;  /* 0x7e300000364a7fae */ /* 0x0003e8000a921844 */
[----:B---3--:R-:W3:Y:S04]  /*36380*/  LDL.64 R14, [R1+0x1f48] ;  /* 0x001f4800010e7983 */ /* 0x008ee80000100a00 */
[----:B------:R-:W3:Y:S04]  /*36390*/  LDL.64 R16, [R1+0x1fc0] ;  /* 0x001fc00001107983 */ /* 0x000ee80000100a00 */
[----:B------:R1:W-:Y:S04]  /*363a0*/  LDGSTS.E [R74+0x7f200], [R72.64], P3 ;  /* 0x7f200000484a7fae */ /* 0x0003e80009921844 */
[----:B------:R1:W-:Y:S04]  /*363b0*/  LDGSTS.E [R74+0x7f300], [R56.64], P5 ;  /* 0x7f300000384a7fae */ /* 0x0003e8000a921844 */
[----:B------:R-:W3:Y:S04]  /*363c0*/  LDL.64 R18, [R1+0x1fc8] ;  /* 0x001fc80001127983 */ /* 0x000ee80000100a00 */
[----:B-1----:R-:W3:Y:S04]  /*363d0*/  LDL.64 R72, [R1+0x1de8] ;  /* 0x001de80001487983 */ /* 0x002ee80000100a00 */
[----:B------:R1:W-:Y:S04]  /*363e0*/  LDGSTS.E [R0+0x60400], [R64.64], P3 ;  /* 0x6040000040007fae */ /* 0x0003e80009921844 */
[----:B------:R1:W-:Y:S04]  /*363f0*/  LDGSTS.E [R0+0x60500], [R58.64], P5 ;  /* 0x605000003a007fae */ /* 0x0003e8000a921844 */
[----:B------:R1:W-:Y:S04]  /*36400*/  LDGSTS.E [R0+0x61400], [R66.64], P3 ;  /* 0x6140000042007fae */ /* 0x0003e80009921844 */
[----:B-1----:R-:W3:Y:S04]  /*36410*/  LDL.64 R64, [R1+0x1e50] ;  /* 0x001e500001407983 */ /* 0x002ee80000100a00 */
[----:B------:R1:W-:Y:S04]  /*36420*/  LDGSTS.E [R0+0x61500], [R60.64], P5 ;  /* 0x615000003c007fae */ /* 0x0003e8000a921844 */
        /* <DEDUP_REMOVED lines=21> */
[----:B-1----:R-:W4:Y:S04]  /*36580*/  LDL.64 R68, [R1+0x40b8] ;  /* 0x0040b80001447983 */ /* 0x002f280000100a00 */
[----:B---3--:R1:W-:Y:S04]  /*36590*/  LDGSTS.E [R0+0x63500], [R72.64], P5 ;  /* 0x6350000048007fae */ /* 0x0083e8000a921844 */
[----:B-1----:R-:W3:Y:S04]  /*365a0*/  LDL.64 R72, [R1+0x3e80] ;  /* 0x003e800001487983 */ /* 0x002ee80000100a00 */
[----:B------:R1:W-:Y:S04]  /*365b0*/  LDGSTS.E [R0+0x64400], [R64.64], P3 ;  /* 0x6440000040007fae */ /* 0x0003e80009921844 */
[----:B------:R1:W-:Y:S04]  /*365c0*/  LDGSTS.E [R0+0x64500], [R66.64], P5 ;  /* 0x6450000042007fae */ /* 0x0003e8000a921844 */
[----:B-1----:R-:W3:Y:S04]  /*365d0*/  LDL.64 R64, [R1+0x3e20] ;  /* 0x003e200001407983 */ /* 0x002ee80000100a00 */
[----:B------:R-:W3:Y:S04]  /*365e0*/  LDL.64 R66, [R1+0x3e00] ;  /* 0x003e000001427983 */ /* 0x000ee80000100a00 */
        /* <DEDUP_REMOVED lines=30> */
[----:B------:R2:W-:Y:S04]  /*367d0*/  LDGSTS.E [R0+0x6d500], [R52.64], P5 ;  /* 0x6d50000034007fae */ /* 0x0005e8000a921844 */
[----:B------:R4:W-:Y:S04]  /*367e0*/  LDGSTS.E [R0+0x6e400], [R54.64], P3 ;  /* 0x6e40000036007fae */ /* 0x0009e80009921844 */
[----:B-1----:R-:W3:Y:S04]  /*367f0*/  LDL.64 R62, [R1+0x3df0] ;  /* 0x003df000013e7983 */ /* 0x002ee80000100a00 */
[----:B--2---:R-:W2:Y:S04]  /*36800*/  LDL.64 R46, [R1+0x3d60] ;  /* 0x003d6000012e7983 */ /* 0x004ea80000100a00 */
[----:B------:R-:W2:Y:S04]  /*36810*/  LDL.64 R48, [R1+0x3d58] ;  /* 0x003d580001307983 */ /* 0x000ea80000100a00 */
[----:B----4-:R1:W-:Y:S04]  /*36820*/  LDGSTS.E [R0+0x6e500], [R68.64], P5 ;  /* 0x6e50000044007fae */ /* 0x0103e8000a921844 */
[----:B------:R4:W-:Y:S04]  /*36830*/  LDGSTS.E [R0+0x6f400], [R56.64], P3 ;  /* 0x6f40000038007fae */ /* 0x0009e80009921844 */
[----:B------:R-:W2:Y:S04]  /*36840*/  LDL.64 R50, [R1+0x3d50] ;  /* 0x003d500001327983 */ /* 0x000ea80000100a00 */
[----:B-1----:R-:W2:Y:S04]  /*36850*/  LDL.64 R68, [R1+0x3de8] ;  /* 0x003de80001447983 */ /* 0x002ea80000100a00 */
[----:B------:R-:W2:Y:S04]  /*36860*/  LDL.64 R52, [R1+0x3d48] ;  /* 0x003d480001347983 */ /* 0x000ea80000100a00 */
[----:B------:R-:W2:Y:S04]  /*36870*/  LDL.64 R54, [R1+0x3d40] ;  /* 0x003d400001367983 */ /* 0x000ea80000100a00 */
[----:B----4-:R-:W4:Y:S04]  /*36880*/  LDL.64 R56, [R1+0x3d38] ;  /* 0x003d380001387983 */ /* 0x010f280000100a00 */
[----:B---3--:R1:W-:Y:S04]  /*36890*/  LDGSTS.E [R0+0x6f500], [R72.64], P5 ;  /* 0x6f50000048007fae */ /* 0x0083e8000a921844 */
[----:B------:R3:W-:Y:S04]  /*368a0*/  LDGSTS.E [R0+0x70400], [R58.64], P3 ;  /* 0x704000003a007fae */ /* 0x0007e80009921844 */
[----:B-1----:R-:W4:Y:S04]  /*368b0*/  LDL.64 R72, [R1+0x3de0] ;  /* 0x003de00001487983 */ /* 0x002f280000100a00 */
[----:B------:R1:W-:Y:S04]  /*368c0*/  LDGSTS.E [R0+0x70500], [R64.64], P5 ;  /* 0x7050000040007fae */ /* 0x0003e8000a921844 */
[----:B------:R3:W-:Y:S04]  /*368d0*/  LDGSTS.E [R0+0x71400], [R60.64], P3 ;  /* 0x714000003c007fae */ /* 0x0007e80009921844 */
[----:B------:R3:W-:Y:S04]  /*368e0*/  LDGSTS.E [R0+0x71500], [R66.64], P5 ;  /* 0x7150000042007fae */ /* 0x0007e8000a921844 */
[----:B-1----:R-:W4:Y:S04]  /*368f0*/  LDL.64 R64, [R1+0x3dd8] ;  /* 0x003dd80001407983 */ /* 0x002f280000100a00 */
[----:B---3--:R-:W4:Y:S04]  /*36900*/  LDL.64 R58, [R1+0x3d30] ;  /* 0x003d3000013a7983 */ /* 0x008f280000100a00 */
[----:B------:R-:W4:Y:S04]  /*36910*/  LDL.64 R66, [R1+0x3dd0] ;  /* 0x003dd00001427983 */ /* 0x000f280000100a00 */
[----:B------:R1:W-:Y:S04]  /*36920*/  LDGSTS.E [R0+0x72400], [R70.64], P3 ;  /* 0x7240000046007fae */ /* 0x0003e80009921844 */
[----:B------:R-:W4:Y:S04]  /*36930*/  LDL.64 R60, [R1+0x3d20] ;  /* 0x003d2000013c7983 */ /* 0x000f280000100a00 */
[----:B-1----:R-:W4:Y:S04]  /*36940*/  LDL.64 R70, [R1+0x3d68] ;  /* 0x003d680001467983 */ /* 0x002f280000100a00 */
[----:B------:R1:W-:Y:S04]  /*36950*/  LDGSTS.E [R0+0x72500], [R62.64], P5 ;  /* 0x725000003e007fae */ /* 0x0003e8000a921844 */
[----:B-1----:R-:W3:Y:S04]  /*36960*/  LDL.64 R62, [R1+0x1c78] ;  /* 0x001c7800013e7983 */ /* 0x002ee80000100a00 */
[----:B--2---:R1:W-:Y:S04]  /*36970*/  LDGSTS.E [R0+0x73400], [R68.64], P3 ;  /* 0x7340000044007fae */ /* 0x0043e80009921844 */
[----:B-1----:R-:W2:Y:S04]  /*36980*/  LDL.64 R68, [R1+0x3d28] ;  /* 0x003d280001447983 */ /* 0x002ea80000100a00 */
[----:B----4-:R1:W-:Y:S04]  /*36990*/  LDGSTS.E [R0+0x73500], [R72.64], P5 ;  /* 0x7350000048007fae */ /* 0x0103e8000a921844 */
[----:B-1----:R-:W4:Y:S04]  /*369a0*/  LDL.64 R72, [R1+0xb18] ;  /* 0x000b180001487983 */ /* 0x002f280000100a00 */
[----:B------:R1:W-:Y:S04]  /*369b0*/  LDGSTS.E [R0+0x74400], [R64.64], P3 ;  /* 0x7440000040007fae */ /* 0x0003e80009921844 */
[----:B------:R1:W-:Y:S04]  /*369c0*/  LDGSTS.E [R0+0x74500], [R66.64], P5 ;  /* 0x7450000042007fae */ /* 0x0003e8000a921844 */
[----:B-1----:R-:W3:Y:S04]  /*369d0*/  LDL.64 R64, [R1+0x1cf0] ;  /* 0x001cf00001407983 */ /* 0x002ee80000100a00 */
[----:B------:R1:W-:Y:S04]  /*369e0*/  LDGSTS.E [R0+0x75400], [R10.64], P3 ;  /* 0x754000000a007fae */ /* 0x0003e80009921844 */
        /* <DEDUP_REMOVED lines=20> */
[----:B------:R1:W-:Y:S01]  /*36b30*/  LDGSTS.E [R0+0x7e500], [R58.64], P5 ;  /* 0x7e5000003a007fae */ /* 0x0003e2000a921844 */
[----:B------:R-:W-:-:S03]  /*36b40*/  LOP3.LUT R74, R75, 0x30, RZ, 0x3c, !PT ;  /* 0x000000304b4a7812 */ /* 0x000fc600078e3cff */
        /* <DEDUP_REMOVED lines=14> */
[----:B-1----:R-:W3:Y:S04]  /*36c30*/  LDL.64 R50, [R1+0x2208] ;  /* 0x0022080001327983 */ /* 0x002ee80000100a00 */
[----:B------:R-:W3:Y:S04]  /*36c40*/  LDL.64 R52, [R1+0x2200] ;  /* 0x0022000001347983 */ /* 0x000ee80000100a00 */
[----:B------:R-:W3:Y:S04]  /*36c50*/  LDL.64 R54, [R1+0x2228] ;  /* 0x0022280001367983 */ /* 0x000ee80000100a00 */
[----:B------:R-:W3:Y:S04]  /*36c60*/  LDL.64 R56, [R1+0x2220] ;  /* 0x0022200001387983 */ /* 0x000ee80000100a00 */
[----:B------:R-:W3:Y:S04]  /*36c70*/  LDL.64 R58, [R1+0x3ed8] ;  /* 0x003ed800013a7983 */ /* 0x000ee80000100a00 */
[----:B--2---:R1:W-:Y:S04]  /*36c80*/  LDGSTS.E [R0+0x7f400], [R68.64], P3 ;  /* 0x7f40000044007fae */ /* 0x0043e80009921844 */
[----:B------:R2:W-:Y:S04]  /*36c90*/  LDGSTS.E [R0+0x7f500], [R60.64], P5 ;  /* 0x7f5000003c007fae */ /* 0x0005e8000a921844 */
[----:B-1----:R-:W3:Y:S04]  /*36ca0*/  LDL.64 R68, [R1+0x1d78] ;  /* 0x001d780001447983 */ /* 0x002ee80000100a00 */
[----:B--2---:R-:W2:Y:S04]  /*36cb0*/  LDL.64 R60, [R1+0x3e78] ;  /* 0x003e7800013c7983 */ /* 0x004ea80000100a00 */
[----:B----4-:R1:W-:Y:S04]  /*36cc0*/  LDGSTS.E [R74+0x60600], [R72.64], P3 ;  /* 0x60600000484a7fae */ /* 0x0103e80009921844 */
[----:B---3--:R3:W-:Y:S04]  /*36cd0*/  LDGSTS.E [R74+0x60700], [R62.64], P5 ;  /* 0x607000003e4a7fae */ /* 0x0087e8000a921844 */
[----:B-1----:R-:W4:Y:S04]  /*36ce0*/  LDL.64 R72, [R1+0x1df0] ;  /* 0x001df00001487983 */ /* 0x002f280000100a00 */
[----:B------:R1:W-:Y:S04]  /*36cf0*/  LDGSTS.E [R74+0x61600], [R64.64], P3 ;  /* 0x61600000404a7fae */ /* 0x0003e80009921844 */
[----:B---3--:R-:W2:Y:S04]  /*36d00*/  LDL.64 R62, [R1+0x3e18] ;  /* 0x003e1800013e7983 */ /* 0x008ea80000100a00 */
[----:B-1----:R-:W2:Y:S04]  /*36d10*/  LDL.64 R64, [R1+0x1df8] ;  /* 0x001df80001407983 */ /* 0x002ea80000100a00 */
[----:B------:R1:W-:Y:S04]  /*36d20*/  LDGSTS.E [R74+0x61700], [R66.64], P5 ;  /* 0x61700000424a7fae */ /* 0x0003e8000a921844 */
[----:B-1----:R-:W2:Y:S04]  /*36d30*/  LDL.64 R66, [R1+0x21a8] ;  /* 0x0021a80001427983 */ /* 0x002ea80000100a00 */
[----:B------:R1:W-:Y:S04]  /*36d40*/  LDGSTS.E [R74+0x62600], [R70.64], P3 ;  /* 0x62600000464a7fae */ /* 0x0003e80009921844 */
[----:B-1----:R-:W2:Y:S04]  /*36d50*/  LDL.64 R70, [R1+0x3ed0] ;  /* 0x003ed00001467983 */ /* 0x002ea80000100a00 */
[----:B------:R1:W-:Y:S04]  /*36d60*/  LDGSTS.E [R74+0x62700], [R68.64], P5 ;  /* 0x62700000444a7fae */ /* 0x0003e8000a921844 */
[----:B-1----:R-:W3:Y:S04]  /*36d70*/  LDL.64 R68, [R1+0x3e70] ;  /* 0x003e700001447983 */ /* 0x002ee80000100a00 */
[----:B----4-:R1:W-:Y:S04]  /*36d80*/  LDGSTS.E [R74+0x63600], [R72.64], P3 ;  /* 0x63600000484a7fae */ /* 0x0103e80009921844 */
        /* <DEDUP_REMOVED lines=27> */
[----:B--2---:R-:W2:Y:S04]  /*36f40*/  LDL.64 R8, [R1+0x3c40] ;  /* 0x003c400001087983 */ /* 0x004ea80000100a00 */
        /* <DEDUP_REMOVED lines=22> */
[----:B------:R3:W-:Y:S04]  /*370b0*/  LDGSTS.E [R74+0x70600], [R62.64], P3 ;  /* 0x706000003e4a7fae */ /* 0x0007e80009921844 */
[----:B-1----:R-:W2:Y:S04]  /*370c0*/  LDL.64 R68, [R1+0x3c80] ;  /* 0x003c800001447983 */ /* 0x002ea80000100a00 */
[----:B---3--:R-:W3:Y:S04]  /*370d0*/  LDL.64 R62, [R1+0x3b98] ;  /* 0x003b9800013e7983 */ /* 0x008ee80000100a00 */
[----:B----4-:R1:W-:Y:S04]  /*370e0*/  LDGSTS.E [R74+0x70700], [R72.64], P5 ;  /* 0x70700000484a7fae */ /* 0x0103e8000a921844 */
[----:B-1----:R-:W4:Y:S04]  /*370f0*/  LDL.64 R72, [R1+0x3c48] ;  /* 0x003c480001487983 */ /* 0x002f280000100a00 */
[----:B------:R1:W-:Y:S04]  /*37100*/  LDGSTS.E [R74+0x71600], [R64.64], P3 ;  /* 0x71600000404a7fae */ /* 0x0003e80009921844 */
[----:B------:R2:W-:Y:S04]  /*37110*/  LDGSTS.E [R74+0x71700], [R66.64], P5 ;  /* 0x71700000424a7fae */ /* 0x0005e8000a921844 */
[----:B-1----:R-:W3:Y:S04]  /*37120*/  LDL.64 R64, [R1+0x3b90] ;  /* 0x003b900001407983 */ /* 0x002ee80000100a00 */
[----:B--2---:R-:W3:Y:S04]  /*37130*/  LDL.64 R66, [R1+0x3b80] ;  /* 0x003b800001427983 */ /* 0x004ee80000100a00 */
[----:B------:R1:W-:Y:S04]  /*37140*/  LDGSTS.E [R74+0x72600], [R70.64], P3 ;  /* 0x72600000464a7fae */ /* 0x0003e80009921844 */
[----:B-1----:R-:W3:Y:S04]  /*37150*/  LDL.64 R70, [R1+0x3b88] ;  /* 0x003b880001467983 */ /* 0x002ee80000100a00 */
[----:B------:R1:W-:Y:S04]  /*37160*/  LDGSTS.E [R74+0x72700], [R68.64], P5 ;  /* 0x72700000444a7fae */ /* 0x0003e8000a921844 */
[----:B-1----:R-:W2:Y:S04]  /*37170*/  LDL.64 R68, [R1+0x1c80] ;  /* 0x001c800001447983 */ /* 0x002ea80000100a00 */
[----:B----4-:R1:W-:Y:S04]  /*37180*/  LDGSTS.E [R74+0x73600], [R72.64], P3 ;  /* 0x73600000484a7fae */ /* 0x0103e80009921844 */
        /* <DEDUP_REMOVED lines=22> */
[----:B---3--:R3:W-:Y:S04]  /*372f0*/  LDGSTS.E [R74+0x7e600], [R62.64], P3 ;  /* 0x7e6000003e4a7fae */ /* 0x0087e80009921844 */
[----:B------:R1:W-:Y:S04]  /*37300*/  LDGSTS.E [R74+0x7e700], [R64.64], P5 ;  /* 0x7e700000404a7fae */ /* 0x0003e8000a921844 */
[----:B------:R-:W3:Y:S04]  /*37310*/  S2R R0, SR_TID.X ;  /* 0x0000000000007919 */ /* 0x000ee80000002100 */
[----:B----4-:R-:W4:Y:S04]  /*37320*/  LDL.64 R8, [R1+0x1e00] ;  /* 0x001e000001087983 */ /* 0x010f280000100a00 */
[----:B------:R-:W4:Y:S04]  /*37330*/  LDL.64 R10, [R1+0x1e08] ;  /* 0x001e0800010a7983 */ /* 0x000f280000100a00 */
[----:B------:R3:W-:Y:S04]  /*37340*/  LDGSTS.E [R74+0x7f600], [R70.64], P3 ;  /* 0x7f600000464a7fae */ /* 0x0007e80009921844 */
[----:B------:R3:W-:Y:S04]  /*37350*/  LDGSTS.E [R74+0x7f700], [R66.64], P5 ;  /* 0x7f700000424a7fae */ /* 0x0007e8000a921844 */
[----:B-1----:R-:W4:Y:S04]  /*37360*/  LDL.64 R12, [R1+0x1e70] ;  /* 0x001e7000010c7983 */ /* 0x002f280000100a00 */
[----:B---3--:R-:W3:Y:S01]  /*37370*/  LDL.64 R70, [R1+0x1d00] ;  /* 0x001d000001467983 */ /* 0x008ee20000100a00 */
[----:B------:R-:W-:-:S03]  /*37380*/  LOP3.LUT R0, R0, 0x3f, RZ, 0xc0, !PT ;  /* 0x0000003f00007812 */ /* 0x000fc600078ec0ff */
[----:B------:R-:W4:Y:S02]  /*37390*/  LDL.64 R14, [R1+0x1e78] ;  /* 0x001e7800010e7983 */ /* 0x000f240000100a00 */
[----:B------:R-:W-:Y:S02]  /*373a0*/  IMAD.SHL.U32 R0, R0, 0x4, RZ ;  /* 0x0000000400007824 */ /* 0x000fe400078e00ff */
[----:B------:R-:W4:Y:S03]  /*373b0*/  LDL.64 R16, [R1+0x1ef0] ;  /* 0x001ef00001107983 */ /* 0x000f260000100a00 */
[C---:B------:R-:W-:Y:S01]  /*373c0*/  LOP3.LUT R75, R0.reuse, 0x40, RZ, 0x3c, !PT ;  /* 0x00000040004b7812 */ /* 0x040fe200078e3cff */
        /* <DEDUP_REMOVED lines=21> */
[----:B------:R1:W-:Y:S04]  /*37520*/  LDGSTS.E [R75+0x60900], [R72.64], P5 ;  /* 0x60900000484b7fae */ /* 0x0003e8000a921844 */
[----:B-1----:R-:W4:Y:S04]  /*37530*/  LDL.64 R72, [R1+0x3ec0] ;  /* 0x003ec00001487983 */ /* 0x002f280000100a00 */
[----:B---3--:R1:W-:Y:S04]  /*37540*/  LDGSTS.E [R75+0x61800], [R70.64], P3 ;  /* 0x61800000464b7fae */ /* 0x0083e80009921844 */
[----:B-1----:R-:W4:Y:S04]  /*37550*/  LDL.64 R70, [R1+0x3e60] ;  /* 0x003e600001467983 */ /* 0x002f280000100a00 */
[----:B--2---:R1:W-:Y:S04]  /*37560*/  LDGSTS.E [R75+0x61900], [R68.64], P5 ;  /* 0x61900000444b7fae */ /* 0x0043e8000a921844 */
[----:B------:R2:W-:Y:S04]  /*37570*/  LDGSTS.E [R75+0x62800], [R4.64], P3 ;  /* 0x62800000044b7fae */ /* 0x0005e80009921844 */
[----:B------:R1:W-:Y:S04]  /*37580*/  LDGSTS.E [R75+0x62900], [R6.64], P5 ;  /* 0x62900000064b7fae */ /* 0x0003e8000a921844 */
        /* <DEDUP_REMOVED lines=26> */
[----:B--2---:R-:W2:Y:S04]  /*37730*/  LDL.64 R4, [R1+0x3cc0] ;  /* 0x003cc00001047983 */ /* 0x004ea80000100a00 */
[----:B-1----:R-:W2:Y:S04]  /*37740*/  LDL.64 R72, [R1+0x3d10] ;  /* 0x003d100001487983 */ /* 0x002ea80000100a00 */
[----:B------:R-:W2:Y:S04]  /*37750*/  LDL.64 R6, [R1+0x3c78] ;  /* 0x003c780001067983 */ /* 0x000ea80000100a00 */
[----:B----4-:R-:W4:Y:S04]  /*37760*/  LDL.64 R8, [R1+0x3c70] ;  /* 0x003c700001087983 */ /* 0x010f280000100a00 */
[----:B------:R-:W4:Y:S04]  /*37770*/  LDL.64 R10, [R1+0x3b68] ;  /* 0x003b6800010a7983 */ /* 0x000f280000100a00 */
[----:B------:R-:W4:Y:S04]  /*37780*/  LDL.64 R12, [R1+0x3b60] ;  /* 0x003b6000010c7983 */ /* 0x000f280000100a00 */
[----:B------:R-:W4:Y:S04]  /*37790*/  LDL.64 R14, [R1+0x3b28] ;  /* 0x003b2800010e7983 */ /* 0x000f280000100a00 */
        /* <DEDUP_REMOVED lines=84> */
[----:B------:R1:W-:Y:S04]  /*37ce0*/  LDGSTS.E [R75+0x7f900], [R70.64], P5 ;  /* 0x7f900000464b7fae */ /* 0x0003e8000a921844 */
[----:B-1----:R-:W3:Y:S04]  /*37cf0*/  LDL.64 R70, [R1+0x3eb8] ;  /* 0x003eb80001467983 */ /* 0x002ee80000100a00 */
[----:B------:R-:W3:Y:S01]  /*37d00*/  LDL.64 R74, [R1+0x3eb0] ;  /* 0x003eb000014a7983 */ /* 0x000ee20000100a00 */
[----:B------:R-:W-:-:S05]  /*37d10*/  LOP3.LUT R0, R0, 0x50, RZ, 0x3c, !PT ;  /* 0x0000005000007812 */ /* 0x000fca00078e3cff */
[----:B--2---:R1:W-:Y:S04]  /*37d20*/  LDGSTS.E [R0+0x60a00], [R72.64], P3 ;  /* 0x60a0000048007fae */ /* 0x0043e80009921844 */
[----:B----4-:R2:W-:Y:S04]  /*37d30*/  LDGSTS.E [R0+0x60b00], [R4.64], P5 ;  /* 0x60b0000004007fae */ /* 0x0105e8000a921844 */
        /* <DEDUP_REMOVED lines=28> */
[----:B------:R1:W-:Y:S04]  /*37f00*/  LDGSTS.E [R0+0x6eb00], [R74.64], P5 ;  /* 0x6eb000004a007fae */ /* 0x0003e8000a921844 */
[----:B--2---:R-:W2:Y:S04]  /*37f10*/  LDL.64 R4, [R1+0x3d08] ;  /* 0x003d080001047983 */ /* 0x004ea80000100a00 */
        /* <DEDUP_REMOVED lines=26> */
[----:B---3--:R-:W3:Y:S04]  /*380c0*/  LDL.64 R68, [R1+0x3958] ;  /* 0x0039580001447983 */ /* 0x008ee80000100a00 */
[----:B------:R-:W3:Y:S04]  /*380d0*/  LDL.64 R70, [R1+0x3950] ;  /* 0x0039500001467983 */ /* 0x000ee80000100a00 */
[----:B----4-:R1:W-:Y:S04]  /*380e0*/  LDGSTS.E [R0+0x6fa00], [R72.64], P3 ;  /* 0x6fa0000048007fae */ /* 0x0103e80009921844 */
[----:B-1----:R-:W2:Y:S04]  /*380f0*/  LDL.64 R72, [R1+0x3948] ;  /* 0x0039480001487983 */ /* 0x002ea80000100a00 */
        /* <DEDUP_REMOVED lines=91> */
[----:B-1----:R-:W3:Y:S04]  /*386b0*/  LDL.64 R72, [R1+0x3ea8] ;  /* 0x003ea80001487983 */ /* 0x002ee80000100a00 */
[----:B----4-:R1:W-:Y:S04]  /*386c0*/  LDGSTS.E [R196+0x6dd00], [R74.64], P5 ;  /* 0x6dd000004ac47fae */ /* 0x0103e8000a921844 */
[----:B--2---:R-:W2:Y:S04]  /*386d0*/  LDL.64 R4, [R1+0x3e48] ;  /* 0x003e480001047983 */ /* 0x004ea80000100a00 */
[----:B------:R-:W4:Y:S04]  /*386e0*/  LDL.64 R6, [R1+0x3e40] ;  /* 0x003e400001067983 */ /* 0x000f280000100a00 */
[----:B-1----:R-:W2:Y:S04]  /*386f0*/  LDL.64 R74, [R1+0x3ea0] ;  /* 0x003ea000014a7983 */ /* 0x002ea80000100a00 */
        /* <DEDUP_REMOVED lines=29> */
[----:B------:R2:W-:Y:S04]  /*388d0*/  LDGSTS.E [R196+0x6fc00], [R4.64], P3 ;  /* 0x6fc0000004c47fae */ /* 0x0005e80009921844 */
[----:B----4-:R4:W-:Y:S04]  /*388e0*/  LDGSTS.E [R196+0x6fd00], [R6.64], P5 ;  /* 0x6fd0000006c47fae */ /* 0x0109e8000a921844 */
[----:B-1----:R-:W3:Y:S04]  /*388f0*/  LDL.64 R74, [R1+0x3890] ;  /* 0x00389000014a7983 */ /* 0x002ee80000100a00 */
[----:B--2---:R-:W2:Y:S04]  /*38900*/  LDL.64 R4, [R1+0x3888] ;  /* 0x0038880001047983 */ /* 0x004ea80000100a00 */
        /* <DEDUP_REMOVED lines=52> */
[----:B------:R-:W4:Y:S04]  /*38c50*/  LDL.64 R70, [R1+0x2098] ;  /* 0x0020980001467983 */ /* 0x000f280000100a00 */
[----:B---3--:R1:W-:Y:S04]  /*38c60*/  LDGSTS.E [R196+0x7dc00], [R72.64], P3 ;  /* 0x7dc0000048c47fae */ /* 0x0083e80009921844 */
[----:B-1----:R-:W3:Y:S04]  /*38c70*/  LDL.64 R72, [R1+0x20c8] ;  /* 0x0020c80001487983 */ /* 0x002ee80000100a00 */
[----:B------:R1:W-:Y:S01]  /*38c80*/  LDGSTS.E [R196+0x7dd00], [R74.64], P5 ;  /* 0x7dd000004ac47fae */ /* 0x0003e2000a921844 */
[----:B------:R-:W-:-:S03]  /*38c90*/  LOP3.LUT R197, R197, 0x70, RZ, 0x3c, !PT ;  /* 0x00000070c5c57812 */ /* 0x000fc600078e3cff */
[----:B--2---:R2:W-:Y:S04]  /*38ca0*/  LDGSTS.E [R196+0x7ec00], [R4.64], P3 ;  /* 0x7ec0000004c47fae */ /* 0x0045e80009921844 */
[----:B-1----:R-:W3:Y:S04]  /*38cb0*/  LDL.64 R74, [R1+0x3858] ;  /* 0x00385800014a7983 */ /* 0x002ee80000100a00 */
[----:B----4-:R1:W-:Y:S04]  /*38cc0*/  LDGSTS.E [R196+0x7ed00], [R6.64], P5 ;  /* 0x7ed0000006c47fae */ /* 0x0103e8000a921844 */
[----:B------:R4:W-:Y:S04]  /*38cd0*/  LDGSTS.E [R196+0x7fc00], [R8.64], P3 ;  /* 0x7fc0000008c47fae */ /* 0x0009e80009921844 */
[----:B--2---:R-:W2:Y:S04]  /*38ce0*/  LDL.64 R4, [R1+0x38b0] ;  /* 0x0038b00001047983 */ /* 0x004ea80000100a00 */
[----:B------:R1:W-:Y:S04]  /*38cf0*/  LDGSTS.E [R196+0x7fd00], [R10.64], P5 ;  /* 0x7fd000000ac47fae */ /* 0x0003e8000a921844 */
[----:B----4-:R-:W4:Y:S04]  /*38d00*/  LDL.64 R8, [R1+0x38d0] ;  /* 0x0038d00001087983 */ /* 0x010f280000100a00 */
[----:B------:R1:W-:Y:S04]  /*38d10*/  LDGSTS.E [R197+0x60e00], [R12.64], P3 ;  /* 0x60e000000cc57fae */ /* 0x0003e80009921844 */
[----:B-1----:R-:W2:Y:S04]  /*38d20*/  LDL.64 R10, [R1+0x38d8] ;  /* 0x0038d800010a7983 */ /* 0x002ea80000100a00 */
[----:B------:R1:W-:Y:S04]  /*38d30*/  LDGSTS.E [R197+0x60f00], [R14.64], P5 ;  /* 0x60f000000ec57fae */ /* 0x0003e8000a921844 */
[----:B------:R-:W2:Y:S04]  /*38d40*/  LDL.64 R12, [R1+0x38f0] ;  /* 0x0038f000010c7983 */ /* 0x000ea80000100a00 */
        /* <DEDUP_REMOVED lines=44> */
[----:B------:R-:W2:Y:S04]  /*39010*/  LDL.64 R6, [R1+0x38b8] ;  /* 0x0038b80001067983 */ /* 0x000ea80000100a00 */
[----:B-1----:R-:W2:Y:S04]  /*39020*/  LDL.64 R70, [R1+0x3e98] ;  /* 0x003e980001467983 */ /* 0x002ea80000100a00 */
[----:B---3--:R1:W-:Y:S04]  /*39030*/  LDGSTS.E [R197+0x6ce00], [R72.64], P3 ;  /* 0x6ce0000048c57fae */ /* 0x0083e80009921844 */
[----:B-1----:R-:W3:Y:S04]  /*39040*/  LDL.64 R72, [R1+0x2170] ;  /* 0x0021700001487983 */ /* 0x002ee80000100a00 */
[----:B------:R1:W-:Y:S04]  /*39050*/  LDGSTS.E [R197+0x6cf00], [R74.64], P5 ;  /* 0x6cf000004ac57fae */ /* 0x0003e8000a921844 */
[----:B-1----:R-:W2:Y:S01]  /*39060*/  LDL.64 R74, [R1+0x2178] ;  /* 0x00217800014a7983 */ /* 0x002ea20000100a00 */
[----:B------:R-:W-:-:S03]  /*39070*/  ISETP.GE.AND P0, PT, R252, 0x80, PT ;  /* 0x00000080fc00780c */ /* 0x000fc60003f06270 */
[----:B--2---:R1:W-:Y:S04]  /*39080*/  LDGSTS.E [R197+0x6de00], [R74.64], P3 ;  /* 0x6de000004ac57fae */ /* 0x0043e80009921844 */
[----:B---3--:R2:W-:Y:S04]  /*39090*/  LDGSTS.E [R197+0x6df00], [R72.64], P5 ;  /* 0x6df0000048c57fae */ /* 0x0085e8000a921844 */
[----:B------:R3:W-:Y:S04]  /*390a0*/  LDGSTS.E [R197+0x6ee00], [R70.64], P3 ;  /* 0x6ee0000046c57fae */ /* 0x0007e80009921844 */
[----:B-1----:R1:W5:Y:S04]  /*390b0*/  LDL.LU.64 R74, [R1+0x4740] ;  /* 0x00474000014a7983 */ /* 0x0023680000300a00 */
[----:B--2---:R1:W5:Y:S04]  /*390c0*/  LDL.LU.64 R72, [R1+0x4738] ;  /* 0x0047380001487983 */ /* 0x0043680000300a00 */
[----:B---3--:R1:W5:Y:S04]  /*390d0*/  LDL.LU.64 R70, [R1+0x4730] ;  /* 0x0047300001467983 */ /* 0x0083680000300a00 */
[----:B------:R2:W-:Y:S04]  /*390e0*/  LDGSTS.E [R197+0x6ef00], [R68.64], P5 ;  /* 0x6ef0000044c57fae */ /* 0x0005e8000a921844 */
[----:B------:R3:W-:Y:S04]  /*390f0*/  LDGSTS.E [R197+0x6fe00], [R66.64], P3 ;  /* 0x6fe0000042c57fae */ /* 0x0007e80009921844 */
[----:B------:R1:W-:Y:S04]  /*39100*/  LDGSTS.E [R197+0x6ff00], [R64.64], P5 ;  /* 0x6ff0000040c57fae */ /* 0x0003e8000a921844 */
[----:B--2---:R2:W5:Y:S04]  /*39110*/  LDL.LU.64 R68, [R1+0x4728] ;  /* 0x0047280001447983 */ /* 0x0045680000300a00 */
[----:B---3--:R2:W5:Y:S04]  /*39120*/  LDL.LU.64 R66, [R1+0x4720] ;  /* 0x0047200001427983 */ /* 0x0085680000300a00 */
[----:B-1----:R2:W5:Y:S04]  /*39130*/  LDL.LU.64 R64, [R1+0x4718] ;  /* 0x0047180001407983 */ /* 0x0025680000300a00 */
[----:B------:R1:W-:Y:S04]  /*39140*/  LDGSTS.E [R197+0x70e00], [R62.64], P3 ;  /* 0x70e000003ec57fae */ /* 0x0003e80009921844 */
[----:B------:R3:W-:Y:S04]  /*39150*/  LDGSTS.E [R197+0x70f00], [R60.64], P5 ;  /* 0x70f000003cc57fae */ /* 0x0007e8000a921844 */
[----:B------:R2:W-:Y:S04]  /*39160*/  LDGSTS.E [R197+0x71e00], [R58.64], P3 ;  /* 0x71e000003ac57fae */ /* 0x0005e80009921844 */
[----:B-1----:R1:W5:Y:S04]  /*39170*/  LDL.LU.64 R62, [R1+0x4710] ;  /* 0x00471000013e7983 */ /* 0x0023680000300a00 */
[----:B---3--:R1:W5:Y:S04]  /*39180*/  LDL.LU.64 R60, [R1+0x4708] ;  /* 0x00470800013c7983 */ /* 0x0083680000300a00 */
[----:B--2---:R1:W5:Y:S04]  /*39190*/  LDL.LU.64 R58, [R1+0x4700] ;  /* 0x00470000013a7983 */ /* 0x0043680000300a00 */
        /* <DEDUP_REMOVED lines=36> */
[----:B----4-:R2:W-:Y:S04]  /*393e0*/  LDGSTS.E [R197+0x7af00], [R8.64], P5 ;  /* 0x7af0000008c57fae */ /* 0x0105e8000a921844 */
[----:B------:R3:W-:Y:S04]  /*393f0*/  LDGSTS.E [R197+0x7be00], [R6.64], P3 ;  /* 0x7be0000006c57fae */ /* 0x0007e80009921844 */
[----:B------:R4:W-:Y:S04]  /*39400*/  LDGSTS.E [R197+0x7bf00], [R4.64], P5 ;  /* 0x7bf0000004c57fae */ /* 0x0009e8000a921844 */
[----:B--2---:R1:W5:Y:S04]  /*39410*/  LDL.LU.64 R8, [R1+0x4668] ;  /* 0x0046680001087983 */ /* 0x0043680000300a00 */
[----:B---3--:R1:W5:Y:S04]  /*39420*/  LDL.LU.64 R6, [R1+0x4660] ;  /* 0x0046600001067983 */ /* 0x0083680000300a00 */
[----:B----4-:R1:W5:Y:S04]  /*39430*/  LDL.LU.64 R4, [R1+0x4658] ;  /* 0x0046580001047983 */ /* 0x0103680000300a00 */
[----:B------:R2:W-:Y:S04]  /*39440*/  LDGSTS.E [R197+0x7ce00], [R2.64], P3 ;  /* 0x7ce0000002c57fae */ /* 0x0005e80009921844 */
[----:B------:R3:W-:Y:S04]  /*39450*/  LDGSTS.E [R197+0x7cf00], [R198.64], P5 ;  /* 0x7cf00000c6c57fae */ /* 0x0007e8000a921844 */
[----:B------:R4:W-:Y:S04]  /*39460*/  LDGSTS.E [R197+0x7de00], [R42.64], P3 ;  /* 0x7de000002ac57fae */ /* 0x0009e80009921844 */
[----:B--2---:R1:W5:Y:S04]  /*39470*/  LDL.LU.64 R2, [R1+0x4650] ;  /* 0x0046500001027983 */ /* 0x0043680000300a00 */
[----:B------:R1:W-:Y:S04]  /*39480*/  STL [R1+0xcd4], RZ ;  /* 0x000cd4ff01007387 */ /* 0x0003e80000100800 */
        /* <DEDUP_REMOVED lines=186> */
[----:B------:R2:W-:Y:S04]  /*3a030*/  LDGSTS.E [R197+0x7df00], [R40.64], P5 ;  /* 0x7df0000028c57fae */ /* 0x0005e8000a921844 */
[----:B------:R1:W-:Y:S04]  /*3a040*/  LDGSTS.E [R197+0x7ee00], [R38.64], P3 ;  /* 0x7ee0000026c57fae */ /* 0x0003e80009921844 */
[----:B------:R2:W-:Y:S04]  /*3a050*/  LDGSTS.E [R197+0x7ef00], [R36.64], P5 ;  /* 0x7ef0000024c57fae */ /* 0x0005e8000a921844 */
[----:B------:R3:W-:Y:S04]  /*3a060*/  LDGSTS.E [R197+0x7fe00], [R34.64], P3 ;  /* 0x7fe0000022c57fae */ /* 0x0007e80009921844 */
[----:B------:R3:W-:Y:S01]  /*3a070*/  LDGSTS.E [R197+0x7ff00], [R32.64], P5 ;  /* 0x7ff0000020c57fae */ /* 0x0007e2000a921844 */
[----:B-1----:R-:W-:-:S03]  /*3a080*/  CS2R R38, SRZ ;  /* 0x0000000000267805 */ /* 0x002fc6000001ff00 */
[----:B------:R-:W0:Y:S01]  /*3a090*/  LDGDEPBAR ;  /* 0x00000000000079af */ /* 0x000e220000000000 */
[----:B--2---:R-:W-:Y:S01]  /*3a0a0*/  CS2R R36, SRZ ;  /* 0x0000000000247805 */ /* 0x004fe2000001ff00 */
[----:B------:R-:W-:Y:S01]  /*3a0b0*/  CS2R R40, SRZ ;  /* 0x0000000000287805 */ /* 0x000fe2000001ff00 */
[----:B----4-:R-:W-:Y:S01]  /*3a0c0*/  CS2R R42, SRZ ;  /* 0x00000000002a7805 */ /* 0x010fe2000001ff00 */
[----:B---3--:R-:W-:Y:S01]  /*3a0d0*/  CS2R R34, SRZ ;  /* 0x0000000000227805 */ /* 0x008fe2000001ff00 */
[----:B------:R-:W-:Y:S01]  /*3a0e0*/  CS2R R198, SRZ ;  /* 0x0000000000c67805 */ /* 0x000fe2000001ff00 */
[----:B------:R-:W-:Y:S01]  /*3a0f0*/  CS2R R32, SRZ ;  /* 0x0000000000207805 */ /* 0x000fe2000001ff00 */
[----:B------:R-:W-:Y:S01]  /*3a100*/  CS2R R196, SRZ ;  /* 0x0000000000c47805 */ /* 0x000fe2000001ff00 */
[----:B------:R-:W-:Y:S05]  /*3a110*/  @!P0 BRA `(.L_x_0) ;  /* 0x000997a000008947 */ /* 0x000fea0003800000 */
[----:B-----5:R1:W-:Y:S04]  /*3a120*/  STL.64 [R1+0x4668], R8 ;  /* 0x0046680801007387 */ /* 0x0203e80000100a00 */
[----:B-1----:R-:W2:Y:S04]  /*3a130*/  LDL.LU.64 R8, [R1+0x1880] ;  /* 0x0018800001087983 */ /* 0x002ea80000300a00 */
[----:B------:R1:W-:Y:S04]  /*3a140*/  STL.64 [R1+0x4660], R6 ;  /* 0x0046600601007387 */ /* 0x0003e80000100a00 */
[----:B-1----:R-:W3:Y:S04]  /*3a150*/  LDL.LU.64 R6, [R1+0x1888] ;  /* 0x0018880001067983 */ /* 0x002ee80000300a00 */
[----:B------:R1:W-:Y:S04]  /*3a160*/  STL.64 [R1+0x4658], R4 ;  /* 0x0046580401007387 */ /* 0x0003e80000100a00 */
[----:B-1----:R-:W4:Y:S04]  /*3a170*/  LDL.LU.64 R4, [R1+0x18a0] ;  /* 0x0018a00001047983 */ /* 0x002f280000300a00 */
[----:B------:R1:W-:Y:S04]  /*3a180*/  STL.64 [R1+0x4650], R2 ;  /* 0x0046500201007387 */ /* 0x0003e80000100a00 */
[----:B-1----:R-:W4:Y:S04]  /*3a190*/  LDL.LU.64 R2, [R1+0x18b8] ;  /* 0x0018b80001027983 */ /* 0x002f280000300a00 */
[----:B------:R-:W4:Y:S04]  /*3a1a0*/  LDL.LU.64 R32, [R1+0x1088] ;  /* 0x0010880001207983 */ /* 0x000f280000300a00 */
[----:B------:R-:W4:Y:S04]  /*3a1b0*/  LDL.LU.64 R34, [R1+0x1080] ;  /* 0x0010800001227983 */ /* 0x000f280000300a00 */
[----:B------:R-:W4:Y:S04]  /*3a1c0*/  LDL.LU.64 R36, [R1+0x1078] ;  /* 0x0010780001247983 */ /* 0x000f280000300a00 */
[----:B------:R-:W4:Y:S04]  /*3a1d0*/  LDL.LU.64 R38, [R1+0x1070] ;  /* 0x0010700001267983 */ /* 0x000f280000300a00 */
[----:B------:R-:W4:Y:S04]  /*3a1e0*/  LDL.LU.64 R40, [R1+0xdf0] ;  /* 0x000df00001287983 */ /* 0x000f280000300a00 */
[----:B------:R-:W4:Y:S04]  /*3a1f0*/  LDL.LU.64 R42, [R1+0xde8] ;  /* 0x000de800012a7983 */ /* 0x000f280000300a00 */
[----:B------:R-:W4:Y:S04]  /*3a200*/  LDL.LU.64 R196, [R1+0xde0] ;  /* 0x000de00001c47983 */ /* 0x000f280000300a00 */
[----:B------:R-:W4:Y:S01]  /*3a210*/  LDL.LU.64 R198, [R1+0xdd8] ;  /* 0x000dd80001c67983 */ /* 0x000f220000300a00 */
[----:B--2---:R-:W-:-:S03]  /*3a220*/  MOV R0, R9 ;  /* 0x0000000900007202 */ /* 0x004fc60000000f00 */
[----:B------:R1:W-:Y:S04]  /*3a230*/  STL [R1+0x3800], R8 ;  /* 0x0038000801007387 */ /* 0x0003e80000100800 */
[----:B-1----:R-:W2:Y:S04]  /*3a240*/  LDL.LU.64 R8, [R1+0x4668] ;  /* 0x0046680001087983 */ /* 0x002ea80000300a00 */
[----:B---3--:R-:W-:Y:S04]  /*3a250*/  STL [R1+0x3808], R6 ;  /* 0x0038080601007387 */ /* 0x008fe80000100800 */
[----:B------:R1:W-:Y:S02]  /*3a260*/  STL [R1+0x37fc], R0 ;  /* 0x0037fc0001007387 */ /* 0x0003e40000100800 */
[----:B-1----:R-:W-:-:S02]  /*3a270*/  IMAD.MOV.U32 R0, RZ, RZ, R7 ;  /* 0x000000ffff007224 */ /* 0x002fc400078e0007 */
[----:B------:R-:W3:Y:S04]  /*3a280*/  LDL.LU.64 R6, [R1+0x4660] ;  /* 0x0046600001067983 */ /* 0x000ee80000300a00 */
[----:B----4-:R-:W-:Y:S04]  /*3a290*/  STL [R1+0x3810], R4 ;  /* 0x0038100401007387 */ /* 0x010fe80000100800 */
[----:B------:R1:W-:Y:S02]  /*3a2a0*/  STL [R1+0x3804], R0 ;  /* 0x0038040001007387 */ /* 0x0003e40000100800 */
[----:B-1----:R-:W-:-:S02]  /*3a2b0*/  IMAD.MOV.U32 R0, RZ, RZ, R5 ;  /* 0x000000ffff007224 */ /* 0x002fc400078e0005 */
[----:B------:R-:W4:Y:S04]  /*3a2c0*/  LDL.LU.64 R4, [R1+0x4658] ;  /* 0x0046580001047983 */ /* 0x000f280000300a00 */
[----:B------:R-:W-:Y:S04]  /*3a2d0*/  STL [R1+0x3818], R2 ;  /* 0x0038180201007387 */ /* 0x000fe80000100800 */
[----:B------:R1:W-:Y:S02]  /*3a2e0*/  STL [R1+0x380c], R0 ;  /* 0x00380c0001007387 */ /* 0x0003e40000100800 */
[----:B-1----:R-:W-:-:S02]  /*3a2f0*/  MOV R0, R3 ;  /* 0x0000000300007202 */ /* 0x002fc40000000f00 */
[----:B------:R-:W2:Y:S04]  /*3a300*/  LDL.LU.64 R2, [R1+0x4650] ;  /* 0x0046500001027983 */ /* 0x000ea80000300a00 */
[----:B------:R-:W-:Y:S04]  /*3a310*/  STL [R1+0x381c], R32 ;  /* 0x00381c2001007387 */ /* 0x000fe80000100800 */
[----:B------:R1:W-:Y:S04]  /*3a320*/  STL [R1+0x3814], R0 ;  /* 0x0038140001007387 */ /* 0x0003e80000100800 */
[----:B------:R-:W-:Y:S01]  /*3a330*/  STL [R1+0x37f8], R34 ;  /* 0x0037f82201007387 */ /* 0x000fe20000100800 */
[----:B-1----:R-:W-:-:S05]  /*3a340*/  IMAD.MOV.U32 R0, RZ, RZ, R33 ;  /* 0x000000ffff007224 */ /* 0x002fca00078e0021 */
[----:B------:R1:W-:Y:S04]  /*3a350*/  STL [R1+0x37f4], R0 ;  /* 0x0037f40001007387 */ /* 0x0003e80000100800 */
[----:B------:R-:W-:Y:S01]  /*3a360*/  STL [R1+0x37f0], R36 ;  /* 0x0037f02401007387 */ /* 0x000fe20000100800 */
[----:B-1----:R-:W-:-:S05]  /*3a370*/  IMAD.MOV.U32 R0, RZ, RZ, R35 ;  /* 0x000000ffff007224 */ /* 0x002fca00078e0023 */
[----:B------:R1:W-:Y:S04]  /*3a380*/  STL [R1+0x37ec], R0 ;  /* 0x0037ec0001007387 */ /* 0x0003e80000100800 */
[----:B------:R-:W-:Y:S01]  /*3a390*/  STL [R1+0x37e8], R38 ;  /* 0x0037e82601007387 */ /* 0x000fe20000100800 */
[----:B-1----:R-:W-:-:S05]  /*3a3a0*/  MOV R0, R37 ;  /* 0x0000002500007202 */ /* 0x002fca0000000f00 */
[----:B------:R1:W-:Y:S04]  /*3a3b0*/  STL [R1+0x37e4], R0 ;  /* 0x0037e40001007387 */ /* 0x0003e80000100800 */
[----:B------:R-:W-:Y:S01]  /*3a3c0*/  STL [R1+0x37e0], R40 ;  /* 0x0037e02801007387 */ /* 0x000fe20000100800 */
[----:B-1----:R-:W-:-:S05]  /*3a3d0*/  IMAD.MOV.U32 R0, RZ, RZ, R39 ;  /* 0x000000ffff007224 */ /* 0x002fca00078e0027 */
[----:B------:R1:W-:Y:S04]  /*3a3e0*/  STL [R1+0x37dc], R0 ;  /* 0x0037dc0001007387 */ /* 0x0003e80000100800 */
[----:B------:R-:W2:Y:S04]  /*3a3f0*/  LDL.LU.64 R32, [R1+0x1068] ;  /* 0x0010680001207983 */ /* 0x000ea80000300a00 */
[----:B------:R-:W2:Y:S01]  /*3a400*/  LDL.LU.64 R34, [R1+0x1060] ;  /* 0x0010600001227983 */ /* 0x000ea20000300a00 */
[----:B-1----:R-:W-:-:S05]  /*3a410*/  IMAD.MOV.U32 R0, RZ, RZ, R41 ;  /* 0x000000ffff007224 */ /* 0x002fca00078e0029 */
[----:B------:R1:W-:Y:S04]  /*3a420*/  STL [R1+0x37d4], R0 ;  /* 0x0037d40001007387 */ /* 0x0003e80000100800 */
[----:B------:R-:W-:Y:S04]  /*3a430*/  STL [R1+0x37d8], R42 ;  /* 0x0037d82a01007387 */ /* 0x000fe80000100800 */
[----:B------:R-:W2:Y:S01]  /*3a440*/  LDL.LU.64 R36, [R1+0x1058] ;  /* 0x0010580001247983 */ /* 0x000ea20000300a00 */
[----:B-1----:R-:W-:-:S03]  /*3a450*/  MOV R0, R43 ;  /* 0x0000002b00007202 */ /* 0x002fc60000000f00 */
[----:B------:R-:W-:Y:S04]  /*3a460*/  STL [R1+0x37d0], R196 ;  /* 0x0037d0c401007387 */ /* 0x000fe80000100800 */
[----:B------:R1:W-:Y:S04]  /*3a470*/  STL [R1+0x37cc], R0 ;  /* 0x0037cc0001007387 */ /* 0x0003e80000100800 */
[----:B------:R-:W2:Y:S01]  /*3a480*/  LDL.LU.64 R38, [R1+0x1050] ;  /* 0x0010500001267983 */ /* 0x000ea20000300a00 */
[----:B-1----:R-:W-:-:S05]  /*3a490*/  IMAD.MOV.U32 R0, RZ, RZ, R197 ;  /* 0x000000ffff007224 */ /* 0x002fca00078e00c5 */
[----:B------:R1:W-:Y:S04]  /*3a4a0*/  STL [R1+0x37c4], R0 ;  /* 0x0037c40001007387 */ /* 0x0003e80000100800 */
[----:B------:R-:W-:Y:S01]  /*3a4b0*/  STL [R1+0x37c8], R198 ;  /* 0x0037c8c601007387 */ /* 0x000fe20000100800 */
[----:B-1----:R-:W-:-:S03]  /*3a4c0*/  IMAD.MOV.U32 R0, RZ, RZ, R199 ;  /* 0x000000ffff007224 */ /* 0x002fc600078e00c7 */
[----:B------:R-:W-:Y:S04]  /*3a4d0*/  STL [R1+0x37c0], R250 ;  /* 0x0037c0fa01007387 */ /* 0x000fe80000100800 */
[----:B------:R-:W-:Y:S04]  /*3a4e0*/  STL [R1+0x37bc], R0 ;  /* 0x0037bc0001007387 */ /* 0x000fe80000100800 */
[----:B------:R-:W2:Y:S04]  /*3a4f0*/  LDL.LU.64 R40, [R1+0xdd0] ;  /* 0x000dd00001287983 */ /* 0x000ea80000300a00 */
[----:B------:R1:W-:Y:S04]  /*3a500*/  STL [R1+0x37b4], R251 ;  /* 0x0037b4fb01007387 */ /* 0x0003e80000100800 */
[----:B-1----:R-:W2:Y:S04]  /*3a510*/  LDL.LU.64 R250, [R1+0x1818] ;  /* 0x0018180001fa7983 */ /* 0x002ea80000300a00 */
[----:B------:R-:W-:Y:S04]  /*3a520*/  STL [R1+0x37b8], R248 ;  /* 0x0037b8f801007387 */ /* 0x000fe80000100800 */
[----:B------:R1:W-:Y:S04]  /*3a530*/  STL [R1+0x37ac], R249 ;  /* 0x0037acf901007387 */ /* 0x0003e80000100800 */
[----:B-1----:R-:W2:Y:S04]  /*3a540*/  LDL.LU.64 R248, [R1+0x1820] ;  /* 0x0018200001f87983 */ /* 0x002ea80000300a00 */
[----:B------:R-:W2:Y:S04]  /*3a550*/  LDL.LU.64 R42, [R1+0xdc8] ;  /* 0x000dc800012a7983 */ /* 0x000ea80000300a00 */
[----:B------:R-:W-:Y:S04]  /*3a560*/  STL [R1+0x37b0], R246 ;  /* 0x0037b0f601007387 */ /* 0x000fe80000100800 */
[----:B------:R1:W-:Y:S04]  /*3a570*/  STL [R1+0x37a4], R247 ;  /* 0x0037a4f701007387 */ /* 0x0003e80000100800 */
[----:B-1----:R-:W2:Y:S04]  /*3a580*/  LDL.LU.64 R246, [R1+0x1828] ;  /* 0x0018280001f67983 */ /* 0x002ea80000300a00 */
[----:B------:R-:W2:Y:S04]  /*3a590*/  LDL.LU.64 R196, [R1+0xdc0] ;  /* 0x000dc00001c47983 */ /* 0x000ea80000300a00 */
[----:B------:R-:W-:Y:S04]  /*3a5a0*/  STL [R1+0x37a8], R244 ;  /* 0x0037a8f401007387 */ /* 0x000fe80000100800 */
[----:B------:R1:W-:Y:S04]  /*3a5b0*/  STL [R1+0x379c], R245 ;  /* 0x00379cf501007387 */ /* 0x0003e80000100800 */
[----:B-1----:R-:W2:Y:S04]  /*3a5c0*/  LDL.LU.64 R244, [R1+0x1830] ;  /* 0x0018300001f47983 */ /* 0x002ea80000300a00 */
[----:B------:R-:W3:Y:S01]  /*3a5d0*/  LDL.LU.64 R198, [R1+0xdb8] ;  /* 0x000db80001c67983 */ /* 0x000ee20000300a00 */
[----:B--2---:R-:W-:-:S03]  /*3a5e0*/  MOV R0, R245 ;  /* 0x000000f500007202 */ /* 0x004fc60000000f00 */
[----:B------:R-:W-:Y:S04]  /*3a5f0*/  STL [R1+0x37a0], R244 ;  /* 0x0037a0f401007387 */ /* 0x000fe80000100800 */
        /* <DEDUP_REMOVED lines=14> */
[----:B------:R-:W-:Y:S01]  /*3a6e0*/  STL [R1+0x3770], R36 ;  /* 0x0037702401007387 */ /* 0x000fe20000100800 */
[----:B-1----:R-:W-:-:S05]  /*3a6f0*/  IMAD.MOV.U32 R0, RZ, RZ, R35 ;  /* 0x000000ffff007224 */ /* 0x002fca00078e0023 */
[----:B------:R1:W-:Y:S04]  /*3a700*/  STL [R1+0x376c], R0 ;  /* 0x00376c0001007387 */ /* 0x0003e80000100800 */
[----:B------:R-:W2:Y:S04]  /*3a710*/  LDL.LU.64 R244, [R1+0x1688] ;  /* 0x0016880001f47983 */ /* 0x000ea80000300a00 */
[----:B------:R-:W4:Y:S01]  /*3a720*/  LDL.LU.64 R246, [R1+0x1680] ;  /* 0x0016800001f67983 */ /* 0x000f220000300a00 */
[----:B-1----:R-:W-:-:S05]  /*3a730*/  MOV R0, R37 ;  /* 0x0000002500007202 */ /* 0x002fca0000000f00 */
[----:B------:R1:W-:Y:S04]  /*3a740*/  STL [R1+0x3764], R0 ;  /* 0x0037640001007387 */ /* 0x0003e80000100800 */
[----:B------:R-:W-:Y:S04]  /*3a750*/  STL [R1+0x3768], R38 ;  /* 0x0037682601007387 */ /* 0x000fe80000100800 */
[----:B------:R-:W4:Y:S01]  /*3a760*/  LDL.LU.64 R248, [R1+0x1238] ;  /* 0x0012380001f87983 */ /* 0x000f220000300a00 */
[----:B-1----:R-:W-:-:S03]  /*3a770*/  IMAD.MOV.U32 R0, RZ, RZ, R39 ;  /* 0x000000ffff007224 */ /* 0x002fc600078e0027 */
[----:B------:R-:W4:Y:S04]  /*3a780*/  LDL.LU.64 R250, [R1+0x1230] ;  /* 0x0012300001fa7983 */ /* 0x000f280000300a00 */
        /* <DEDUP_REMOVED lines=8> */
[----:B-1----:R-:W-:-:S03]  /*3a810*/  MOV R0, R43 ;  /* 0x0000002b00007202 */ /* 0x002fc60000000f00 */
[----:B------:R-:W-:Y:S04]  /*3a820*/  STL [R1+0x3750], R196 ;  /* 0x003750c401007387 */ /* 0x000fe80000100800 */
[----:B------:R1:W-:Y:S04]  /*3a830*/  STL [R1+0x374c], R0 ;  /* 0x00374c0001007387 */ /* 0x0003e80000100800 */
[----:B------:R-:W4:Y:S01]  /*3a840*/  LDL.LU.64 R38, [R1+0x1030] ;  /* 0x0010300001267983 */ /* 0x000f220000300a00 */
[----:B-1----:R-:W-:-:S05]  /*3a850*/  IMAD.MOV.U32 R0, RZ, RZ, R197 ;  /* 0x000000ffff007224 */ /* 0x002fca00078e00c5 */
[----:B------:R1:W-:Y:S04]  /*3a860*/  STL [R1+0x3744], R0 ;  /* 0x0037440001007387 */ /* 0x0003e80000100800 */
[----:B---3--:R3:W-:Y:S01]  /*3a870*/  STL [R1+0x3748], R198 ;  /* 0x003748c601007387 */ /* 0x0087e20000100800 */
[----:B-1----:R-:W-:-:S03]  /*3a880*/  IMAD.MOV.U32 R0, RZ, RZ, R199 ;  /* 0x000000ffff007224 */ /* 0x002fc600078e00c7 */
[----:B------:R-:W-:Y:S04]  /*3a890*/  STL [R1+0x3740], R242 ;  /* 0x003740f201007387 */ /* 0x000fe80000100800 */
[----:B------:R2:W-:Y:S04]  /*3a8a0*/  STL [R1+0x373c], R0 ;  /* 0x00373c0001007387 */ /* 0x0005e80000100800 */
[----:B------:R-:W4:Y:S04]  /*3a8b0*/  LDL.LU.64 R40, [R1+0xdb0] ;  /* 0x000db00001287983 */ /* 0x000f280000300a00 */
[----:B------:R-:W-:Y:S04]  /*3a8c0*/  STL [R1+0x3734], R243 ;  /* 0x003734f301007387 */ /* 0x000fe80000100800 */
[----:B------:R-:W-:Y:S04]  /*3a8d0*/  STL [R1+0x3738], R240 ;  /* 0x003738f001007387 */ /* 0x000fe80000100800 */
[----:B------:R-:W-:Y:S04]  /*3a8e0*/  STL [R1+0x372c], R241 ;  /* 0x00372cf101007387 */ /* 0x000fe80000100800 */
[----:B------:R-:W4:Y:S04]  /*3a8f0*/  LDL.LU.64 R42, [R1+0xda8] ;  /* 0x000da800012a7983 */ /* 0x000f280000300a00 */
[----:B------:R-:W-:Y:S04]  /*3a900*/  STL [R1+0x3730], R238 ;  /* 0x003730ee01007387 */ /* 0x000fe80000100800 */
[----:B------:R-:W-:Y:S04]  /*3a910*/  STL [R1+0x3724], R239 ;  /* 0x003724ef01007387 */ /* 0x000fe80000100800 */
[----:B------:R-:W4:Y:S04]  /*3a920*/  LDL.LU.64 R196, [R1+0xda0] ;  /* 0x000da00001c47983 */ /* 0x000f280000300a00 */
[----:B------:R-:W-:Y:S04]  /*3a930*/  STL [R1+0x3728], R236 ;  /* 0x003728ec01007387 */ /* 0x000fe80000100800 */
[----:B------:R-:W-:Y:S04]  /*3a940*/  STL [R1+0x371c], R237 ;  /* 0x00371ced01007387 */ /* 0x000fe80000100800 */
[----:B---3--:R-:W3:Y:S01]  /*3a950*/  LDL.LU.64 R198, [R1+0xd98] ;  /* 0x000d980001c67983 */ /* 0x008ee20000300a00 */
[----:B--2---:R-:W-:-:S03]  /*3a960*/  MOV R0, R245 ;  /* 0x000000f500007202 */ /* 0x004fc60000000f00 */
[----:B------:R-:W-:Y:S04]  /*3a970*/  STL [R1+0x3720], R244 ;  /* 0x003720f401007387 */ /* 0x000fe80000100800 */
[----:B----4-:R-:W-:Y:S04]  /*3a980*/  STL [R1+0x3718], R246 ;  /* 0x003718f601007387 */ /* 0x010fe80000100800 */
[----:B------:R1:W-:Y:S02]  /*3a990*/  STL [R1+0x3714], R0 ;  /* 0x0037140001007387 */ /* 0x0003e40000100800 */
[----:B-1----:R-:W-:-:S02]  /*3a9a0*/  IMAD.MOV.U32 R0, RZ, RZ, R247 ;  /* 0x000000ffff007224 */ /* 0x002fc400078e00f7 */
[----:B------:R-:W-:Y:S04]  /*3a9b0*/  STL [R1+0x3710], R248 ;  /* 0x003710f801007387 */ /* 0x000fe80000100800 */
        /* <DEDUP_REMOVED lines=1225> */
[----:B---3--:R-:W3:Y:S01]  /*3f650*/  LDL.LU.64 R198, [R1] ;  /* 0x0000000001c67983 */ /* 0x008ee20000300a00 */
        /* <DEDUP_REMOVED lines=157> */
[----:B---3--:R-:W3:Y:S04]  /*40030*/  LDL.LU.64 R198, [R1+0x1910] ;  /* 0x0019100001c67983 */ /* 0x008ee80000300a00 */
[----:B------:R-:W-:Y:S04]  /*40040*/  STL [R1+0x2ab4], R27 ;  /* 0x002ab41b01007387 */ /* 0x000fe80000100800 */
[----:B------:R-:W-:Y:S04]  /*40050*/  STL [R1+0x2ab8], R24 ;  /* 0x002ab81801007387 */ /* 0x000fe80000100800 */
[----:B------:R-:W-:Y:S04]  /*40060*/  STL [R1+0x2aac], R25 ;  /* 0x002aac1901007387 */ /* 0x000fe80000100800 */
[----:B------:R-:W3:Y:S04]  /*40070*/  LDL.LU.64 R40, [R1+0x1918] ;  /* 0x0019180001287983 */ /* 0x000ee80000300a00 */
[----:B------:R-:W-:Y:S04]  /*40080*/  STL [R1+0x2ab0], R22 ;  /* 0x002ab01601007387 */ /* 0x000fe80000100800 */
[----:B------:R-:W-:Y:S04]  /*40090*/  STL [R1+0x2aa4], R23 ;  /* 0x002aa41701007387 */ /* 0x000fe80000100800 */
[----:B------:R-:W3:Y:S04]  /*400a0*/  LDL.LU.64 R42, [R1+0x1920] ;  /* 0x00192000012a7983 */ /* 0x000ee80000300a00 */
[----:B------:R-:W-:Y:S04]  /*400b0*/  STL [R1+0x2aa8], R20 ;  /* 0x002aa81401007387 */ /* 0x000fe80000100800 */
[----:B------:R-:W-:Y:S04]  /*400c0*/  STL [R1+0x2a3c], R21 ;  /* 0x002a3c1501007387 */ /* 0x000fe80000100800 */
[----:B------:R-:W3:Y:S01]  /*400d0*/  LDL.LU.64 R196, [R1+0x1928] ;  /* 0x0019280001c47983 */ /* 0x000ee20000300a00 */
        /* <DEDUP_REMOVED lines=28> */
[----:B---3--:R3:W-:Y:S04]  /*402a0*/  STL [R1+0x2a84], R198 ;  /* 0x002a84c601007387 */ /* 0x0087e80000100800 */
[----:B------:R-:W4:Y:S01]  /*402b0*/  LDL.LU.64 R32, [R1+0x1af0] ;  /* 0x001af00001207983 */ /* 0x000f220000300a00 */
[----:B-1----:R-:W-:-:S03]  /*402c0*/  IMAD.MOV.U32 R0, RZ, RZ, R199 ;  /* 0x000000ffff007224 */ /* 0x002fc600078e00c7 */
[----:B---3--:R-:W3:Y:S04]  /*402d0*/  LDL.LU.64 R198, [R1+0x1af8] ;  /* 0x001af80001c67983 */ /* 0x008ee80000300a00 */
[----:B------:R1:W-:Y:S04]  /*402e0*/  STL [R1+0x2a80], R0 ;  /* 0x002a800001007387 */ /* 0x0003e80000100800 */
[----:B------:R-:W-:Y:S04]  /*402f0*/  STL [R1+0x2a8c], R40 ;  /* 0x002a8c2801007387 */ /* 0x000fe80000100800 */
[----:B------:R-:W3:Y:S01]  /*40300*/  LDL.LU.64 R34, [R1+0x1b00] ;  /* 0x001b000001227983 */ /* 0x000ee20000300a00 */
[----:B-1----:R-:W-:-:S05]  /*40310*/  MOV R0, R41 ;  /* 0x0000002900007202 */ /* 0x002fca0000000f00 */
[----:B------:R1:W-:Y:S04]  /*40320*/  STL [R1+0x2a88], R0 ;  /* 0x002a880001007387 */ /* 0x0003e80000100800 */
[----:B------:R-:W-:Y:S04]  /*40330*/  STL [R1+0x2a94], R42 ;  /* 0x002a942a01007387 */ /* 0x000fe80000100800 */
[----:B------:R-:W3:Y:S01]  /*40340*/  LDL.LU.64 R36, [R1+0x1b08] ;  /* 0x001b080001247983 */ /* 0x000ee20000300a00 */
[----:B-1----:R-:W-:-:S05]  /*40350*/  IMAD.MOV.U32 R0, RZ, RZ, R43 ;  /* 0x000000ffff007224 */ /* 0x002fca00078e002b */
[----:B------:R1:W-:Y:S04]  /*40360*/  STL [R1+0x2a90], R0 ;  /* 0x002a900001007387 */ /* 0x0003e80000100800 */
[----:B------:R1:W-:Y:S04]  /*40370*/  STL [R1+0x2a9c], R196 ;  /* 0x002a9cc401007387 */ /* 0x0003e80000100800 */
[----:B------:R-:W3:Y:S01]  /*40380*/  LDL.LU.64 R38, [R1+0x1970] ;  /* 0x0019700001267983 */ /* 0x000ee20000300a00 */
[----:B-1----:R-:W-:-:S05]  /*40390*/  IMAD.MOV.U32 R0, RZ, RZ, R197 ;  /* 0x000000ffff007224 */ /* 0x002fca00078e00c5 */
[----:B------:R2:W-:Y:S04]  /*403a0*/  STL [R1+0x2a98], R0 ;  /* 0x002a980001007387 */ /* 0x0005e80000100800 */
        /* <DEDUP_REMOVED lines=8> */
[----:B------:R-:W3:Y:S04]  /*40430*/  LDL.LU.64 R42, [R1+0x1988] ;  /* 0x00198800012a7983 */ /* 0x000ee80000300a00 */
[----:B------:R-:W-:Y:S04]  /*40440*/  STL [R1+0x2a28], R12 ;  /* 0x002a280c01007387 */ /* 0x000fe80000100800 */
[----:B------:R-:W-:Y:S01]  /*40450*/  STL [R1+0x29bc], R13 ;  /* 0x0029bc0d01007387 */ /* 0x000fe20000100800 */
        /* <DEDUP_REMOVED lines=13> */
[----:B---3--:R-:W-:Y:S01]  /*40530*/  STL [R1+0x29ec], R198 ;  /* 0x0029ecc601007387 */ /* 0x008fe20000100800 */
[----:B-1----:R-:W-:-:S05]  /*40540*/  IMAD.MOV.U32 R0, RZ, RZ, R33 ;  /* 0x000000ffff007224 */ /* 0x002fca00078e0021 */
[----:B------:R1:W-:Y:S02]  /*40550*/  STL [R1+0x29e0], R0 ;  /* 0x0029e00001007387 */ /* 0x0003e40000100800 */
[----:B-1----:R-:W-:Y:S02]  /*40560*/  IMAD.MOV.U32 R0, RZ, RZ, R199 ;  /* 0x000000ffff007224 */ /* 0x002fe400078e00c7 */
[----:B------:R-:W2:Y:S04]  /*40570*/  LDL.LU.64 R198, [R1+0x1c18] ;  /* 0x001c180001c67983 */ /* 0x000ea80000300a00 */
[----:B------:R1:W-:Y:S04]  /*40580*/  STL [R1+0x29e8], R0 ;  /* 0x0029e80001007387 */ /* 0x0003e80000100800 */
[----:B------:R-:W-:Y:S04]  /*40590*/  STL [R1+0x29f4], R34 ;  /* 0x0029f42201007387 */ /* 0x000fe80000100800 */
[----:B------:R-:W3:Y:S01]  /*405a0*/  LDL.LU.64 R246, [R1+0x1c20] ;  /* 0x001c200001f67983 */ /* 0x000ee20000300a00 */
[----:B-1----:R-:W-:-:S05]  /*405b0*/  MOV R0, R35 ;  /* 0x0000002300007202 */ /* 0x002fca0000000f00 */
[----:B------:R1:W-:Y:S04]  /*405c0*/  STL [R1+0x29f0], R0 ;  /* 0x0029f00001007387 */ /* 0x0003e80000100800 */
[----:B------:R-:W-:Y:S04]  /*405d0*/  STL [R1+0x29fc], R36 ;  /* 0x0029fc2401007387 */ /* 0x000fe80000100800 */
[----:B------:R-:W4:Y:S01]  /*405e0*/  LDL.LU.64 R32, [R1+0x1c28] ;  /* 0x001c280001207983 */ /* 0x000f220000300a00 */
[----:B-1----:R-:W-:-:S05]  /*405f0*/  IMAD.MOV.U32 R0, RZ, RZ, R37 ;  /* 0x000000ffff007224 */ /* 0x002fca00078e0025 */
[----:B------:R1:W-:Y:S04]  /*40600*/  STL [R1+0x29f8], R0 ;  /* 0x0029f80001007387 */ /* 0x0003e80000100800 */
[----:B------:R-:W-:Y:S04]  /*40610*/  STL [R1+0x2a04], R38 ;  /* 0x002a042601007387 */ /* 0x000fe80000100800 */
[----:B------:R-:W4:Y:S01]  /*40620*/  LDL.LU.64 R248, [R1+0x1c30] ;  /* 0x001c300001f87983 */ /* 0x000f220000300a00 */
[----:B-1----:R-:W-:-:S05]  /*40630*/  IMAD.MOV.U32 R0, RZ, RZ, R39 ;  /* 0x000000ffff007224 */ /* 0x002fca00078e0027 */
[----:B------:R1:W-:Y:S04]  /*40640*/  STL [R1+0x2a00], R0 ;  /* 0x002a000001007387 */ /* 0x0003e80000100800 */
[----:B------:R-:W-:Y:S04]  /*40650*/  STL [R1+0x2a0c], R40 ;  /* 0x002a0c2801007387 */ /* 0x000fe80000100800 */
[----:B------:R-:W4:Y:S01]  /*40660*/  LDL.LU.64 R34, [R1+0x1b30] ;  /* 0x001b300001227983 */ /* 0x000f220000300a00 */
[----:B-1----:R-:W-:-:S05]  /*40670*/  MOV R0, R41 ;  /* 0x0000002900007202 */ /* 0x002fca0000000f00 */
[----:B------:R1:W-:Y:S04]  /*40680*/  STL [R1+0x2a08], R0 ;  /* 0x002a080001007387 */ /* 0x0003e80000100800 */
[----:B------:R1:W-:Y:S02]  /*40690*/  STL [R1+0x2a14], R196 ;  /* 0x002a14c401007387 */ /* 0x0003e40000100800 */
[----:B-1----:R-:W-:Y:S02]  /*406a0*/  IMAD.MOV.U32 R0, RZ, RZ, R197 ;  /* 0x000000ffff007224 */ /* 0x002fe400078e00c5 */
[----:B------:R-:W4:Y:S04]  /*406b0*/  LDL.LU.64 R196, [R1+0x1b38] ;  /* 0x001b380001c47983 */ /* 0x000f280000300a00 */
[----:B------:R1:W-:Y:S04]  /*406c0*/  STL [R1+0x2a10], R0 ;  /* 0x002a100001007387 */ /* 0x0003e80000100800 */
[----:B------:R1:W-:Y:S04]  /*406d0*/  STL [R1+0x2a1c], R42 ;  /* 0x002a1c2a01007387 */ /* 0x0003e80000100800 */
[----:B------:R-:W4:Y:S01]  /*406e0*/  LDL.LU.64 R36, [R1+0x1b40] ;  /* 0x001b400001247983 */ /* 0x000f220000300a00 */
[----:B-1----:R-:W-:-:S05]  /*406f0*/  IMAD.MOV.U32 R0, RZ, RZ, R43 ;  /* 0x000000ffff007224 */ /* 0x002fca00078e002b */
[----:B------:R1:W-:Y:S04]  /*40700*/  STL [R1+0x2a18], R0 ;  /* 0x002a180001007387 */ /* 0x0003e80000100800 */
        /* <DEDUP_REMOVED lines=12> */
[----:B--2---:R2:W-:Y:S01]  /*407d0*/  STL [R1+0x2410], R198 ;  /* 0x002410c601007387 */ /* 0x0045e20000100800 */
[----:B-1----:R-:W-:-:S03]  /*407e0*/  MOV R0, R199 ;  /* 0x000000c700007202 */ /* 0x002fc60000000f00 */
[----:B--2---:R-:W2:Y:S04]  /*407f0*/  LDL.LU.64 R198, [R1+0x19e8] ;  /* 0x0019e80001c67983 */ /* 0x004ea80000300a00 */
[----:B------:R1:W-:Y:S04]  /*40800*/  STL [R1+0x240c], R0 ;  /* 0x00240c0001007387 */ /* 0x0003e80000100800 */
[----:B---3--:R3:W-:Y:S01]  /*40810*/  STL [R1+0x2418], R246 ;  /* 0x002418f601007387 */ /* 0x0087e20000100800 */
[----:B-1----:R-:W-:-:S03]  /*40820*/  IMAD.MOV.U32 R0, RZ, RZ, R247 ;  /* 0x000000ffff007224 */ /* 0x002fc600078e00f7 */
[----:B---3--:R-:W3:Y:S04]  /*40830*/  LDL.LU.64 R246, [R1+0x140] ;  /* 0x0001400001f67983 */ /* 0x008ee80000300a00 */
[----:B------:R1:W-:Y:S04]  /*40840*/  STL [R1+0x2414], R0 ;  /* 0x0024140001007387 */ /* 0x0003e80000100800 */
[----:B----4-:R4:W-:Y:S01]  /*40850*/  STL [R1+0x2420], R32 ;  /* 0x0024202001007387 */ /* 0x0109e20000100800 */
[----:B-1----:R-:W-:-:S03]  /*40860*/  IMAD.MOV.U32 R0, RZ, RZ, R33 ;  /* 0x000000ffff007224 */ /* 0x002fc600078e0021 */
[----:B----4-:R-:W4:Y:S04]  /*40870*/  LDL.LU.64 R32, [R1+0x128] ;  /* 0x0001280001207983 */ /* 0x010f280000300a00 */
[----:B------:R1:W-:Y:S04]  /*40880*/  STL [R1+0x241c], R0 ;  /* 0x00241c0001007387 */ /* 0x0003e80000100800 */
[----:B------:R1:W-:Y:S02]  /*40890*/  STL [R1+0x2428], R248 ;  /* 0x002428f801007387 */ /* 0x0003e40000100800 */
[----:B-1----:R-:W-:-:S02]  /*408a0*/  MOV R0, R249 ;  /* 0x000000f900007202 */ /* 0x002fc40000000f00 */
[----:B------:R-:W4:Y:S04]  /*408b0*/  LDL.LU.64 R248, [R1+0x130] ;  /* 0x0001300001f87983 */ /* 0x000f280000300a00 */
[----:B------:R1:W-:Y:S04]  /*408c0*/  STL [R1+0x2424], R0 ;  /* 0x0024240001007387 */ /* 0x0003e80000100800 */
[----:B------:R1:W-:Y:S02]  /*408d0*/  STL [R1+0x2430], R34 ;  /* 0x0024302201007387 */ /* 0x0003e40000100800 */
[----:B-1----:R-:W-:-:S02]  /*408e0*/  IMAD.MOV.U32 R0, RZ, RZ, R35 ;  /* 0x000000ffff007224 */ /* 0x002fc400078e0023 */
[----:B------:R-:W4:Y:S04]  /*408f0*/  LDL.LU.64 R34, [R1+0x138] ;  /* 0x0001380001227983 */ /* 0x000f280000300a00 */
[----:B------:R1:W-:Y:S04]  /*40900*/  STL [R1+0x242c], R0 ;  /* 0x00242c0001007387 */ /* 0x0003e80000100800 */
[----:B------:R1:W-:Y:S02]  /*40910*/  STL [R1+0x2438], R196 ;  /* 0x002438c401007387 */ /* 0x0003e40000100800 */
[----:B-1----:R-:W-:-:S02]  /*40920*/  IMAD.MOV.U32 R0, RZ, RZ, R197 ;  /* 0x000000ffff007224 */ /* 0x002fc400078e00c5 */
[----:B------:R-:W4:Y:S04]  /*40930*/  LDL.LU.64 R196, [R1+0x1c38] ;  /* 0x001c380001c47983 */ /* 0x000f280000300a00 */
        /* <DEDUP_REMOVED lines=21> */
[----:B--2---:R2:W-:Y:S01]  /*40a90*/  STL [R1+0x2468], R198 ;  /* 0x002468c601007387 */ /* 0x0045e20000100800 */
[----:B-1----:R-:W-:-:S03]  /*40aa0*/  IMAD.MOV.U32 R0, RZ, RZ, R199 ;  /* 0x000000ffff007224 */ /* 0x002fc600078e00c7 */
[----:B--2---:R-:W2:Y:S04]  /*40ab0*/  LDL.LU.64 R198, [R1+0x1b80] ;  /* 0x001b800001c67983 */ /* 0x004ea80000300a00 */
[----:B------:R1:W-:Y:S04]  /*40ac0*/  STL [R1+0x2464], R0 ;  /* 0x0024640001007387 */ /* 0x0003e80000100800 */
[----:B---3--:R3:W-:Y:S01]  /*40ad0*/  STL [R1+0x2470], R246 ;  /* 0x002470f601007387 */ /* 0x0087e20000100800 */
[----:B-1----:R-:W-:-:S03]  /*40ae0*/  MOV R0, R247 ;  /* 0x000000f700007202 */ /* 0x002fc60000000f00 */
[----:B---3--:R-:W3:Y:S04]  /*40af0*/  LDL.LU.64 R246, [R1+0x1b88] ;  /* 0x001b880001f67983 */ /* 0x008ee80000300a00 */
[----:B------:R1:W-:Y:S04]  /*40b00*/  STL [R1+0x246c], R0 ;  /* 0x00246c0001007387 */ /* 0x0003e80000100800 */
[----:B----4-:R4:W-:Y:S01]  /*40b10*/  STL [R1+0x2478], R32 ;  /* 0x0024782001007387 */ /* 0x0109e20000100800 */
[----:B-1----:R-:W-:-:S03]  /*40b20*/  IMAD.MOV.U32 R0, RZ, RZ, R33 ;  /* 0x000000ffff007224 */ /* 0x002fc600078e0021 */
[----:B----4-:R-:W4:Y:S04]  /*40b30*/  LDL.LU.64 R32, [R1+0x1a30] ;  /* 0x001a300001207983 */ /* 0x010f280000300a00 */
        /* <DEDUP_REMOVED lines=33> */
[----:B--2---:R2:W-:Y:S01]  /*40d50*/  STL [R1+0x24c0], R198 ;  /* 0x0024c0c601007387 */ /* 0x0045e20000100800 */
[----:B-1----:R-:W-:-:S03]  /*40d60*/  IMAD.MOV.U32 R0, RZ, RZ, R199 ;  /* 0x000000ffff007224 */ /* 0x002fc600078e00c7 */
[----:B--2---:R-:W2:Y:S04]  /*40d70*/  LDL.LU.64 R198, [R1+0x1c60] ;  /* 0x001c600001c67983 */ /* 0x004ea80000300a00 */
[----:B------:R1:W-:Y:S04]  /*40d80*/  STL [R1+0x24bc], R0 ;  /* 0x0024bc0001007387 */ /* 0x0003e80000100800 */
[----:B---3--:R3:W-:Y:S01]  /*40d90*/  STL [R1+0x24c8], R246 ;  /* 0x0024c8f601007387 */ /* 0x0087e20000100800 */
[----:B-1----:R-:W-:-:S03]  /*40da0*/  IMAD.MOV.U32 R0, RZ, RZ, R247 ;  /* 0x000000ffff007224 */ /* 0x002fc600078e00f7 */
[----:B---3--:R-:W3:Y:S04]  /*40db0*/  LDL.LU.64 R246, [R1+0x1c68] ;  /* 0x001c680001f67983 */ /* 0x008ee80000300a00 */
[----:B------:R1:W-:Y:S04]  /*40dc0*/  STL [R1+0x24c4], R0 ;  /* 0x0024c40001007387 */ /* 0x0003e80000100800 */
[----:B----4-:R4:W-:Y:S01]  /*40dd0*/  STL [R1+0x24d0], R32 ;  /* 0x0024d02001007387 */ /* 0x0109e20000100800 */
[----:B-1----:R-:W-:-:S03]  /*40de0*/  MOV R0, R33 ;  /* 0x0000002100007202 */ /* 0x002fc60000000f00 */
[----:B----4-:R-:W4:Y:S04]  /*40df0*/  LDL.LU.64 R32, [R1+0x1c70] ;  /* 0x001c700001207983 */ /* 0x010f280000300a00 */
        /* <DEDUP_REMOVED lines=345> */
[----:B---3--:R-:W-:Y:S04]  /*42390*/  STL [R1+0x2788], R246 ;  /* 0x002788f601007387 */ /* 0x008fe80000100800 */
[----:B------:R-:W3:Y:S01]  /*423a0*/  LDL.LU.64 R244, [R1+0x1e88] ;  /* 0x001e880001f47983 */ /* 0x000ee20000300a00 */
[----:B-1----:R-:W-:-:S05]  /*423b0*/  MOV R0, R247 ;  /* 0x000000f700007202 */ /* 0x002fca0000000f00 */
[----:B------:R1:W-:Y:S04]  /*423c0*/  STL [R1+0x2784], R0 ;  /* 0x0027840001007387 */ /* 0x0003e80000100800 */
[----:B----4-:R4:W-:Y:S01]  /*423d0*/  STL [R1+0x2790], R32 ;  /* 0x0027902001007387 */ /* 0x0109e20000100800 */
[----:B-1----:R-:W-:-:S03]  /*423e0*/  IMAD.MOV.U32 R0, RZ, RZ, R33 ;  /* 0x000000ffff007224 */ /* 0x002fc600078e0021 */
[----:B----4-:R-:W4:Y:S04]  /*423f0*/  LDL.LU.64 R32, [R1+0x1e98] ;  /* 0x001e980001207983 */ /* 0x010f280000300a00 */
[----:B------:R1:W-:Y:S04]  /*42400*/  STL [R1+0x278c], R0 ;  /* 0x00278c0001007387 */ /* 0x0003e80000100800 */
[----:B------:R-:W-:Y:S04]  /*42410*/  STL [R1+0x2798], R248 ;  /* 0x002798f801007387 */ /* 0x000fe80000100800 */
[----:B------:R-:W4:Y:S01]  /*42420*/  LDL.LU.64 R246, [R1+0x1ea0] ;  /* 0x001ea00001f67983 */ /* 0x000f220000300a00 */
[----:B-1----:R-:W-:-:S05]  /*42430*/  IMAD.MOV.U32 R0, RZ, RZ, R249 ;  /* 0x000000ffff007224 */ /* 0x002fca00078e00f9 */
[----:B------:R1:W-:Y:S04]  /*42440*/  STL [R1+0x2794], R0 ;  /* 0x0027940001007387 */ /* 0x0003e80000100800 */
[----:B------:R1:W-:Y:S02]  /*42450*/  STL [R1+0x27a0], R34 ;  /* 0x0027a02201007387 */ /* 0x0003e40000100800 */
[----:B-1----:R-:W-:Y:S02]  /*42460*/  MOV R0, R35 ;  /* 0x0000002300007202 */ /* 0x002fe40000000f00 */
        /* <DEDUP_REMOVED lines=22> */
[----:B------:R-:W-:Y:S04]  /*425d0*/  STL [R1+0x27d0], R250 ;  /* 0x0027d0fa01007387 */ /* 0x000fe80000100800 */
[----:B------:R-:W4:Y:S01]  /*425e0*/  LDL.LU.64 R248, [R1+0x1ec8] ;  /* 0x001ec80001f87983 */ /* 0x000f220000300a00 */
[----:B-1----:R-:W-:-:S05]  /*425f0*/  MOV R0, R251 ;  /* 0x000000fb00007202 */ /* 0x002fca0000000f00 */
[----:B------:R2:W-:Y:S02]  /*42600*/  STL [R1+0x27cc], R0 ;  /* 0x0027cc0001007387 */ /* 0x0005e40000100800 */
[----:B--2---:R-:W-:Y:S02]  /*42610*/  IMAD.MOV.U32 R0, RZ, RZ, R199 ;  /* 0x000000ffff007224 */ /* 0x004fe400078e00c7 */
[----:B------:R1:W-:Y:S04]  /*42620*/  STL [R1+0x27d8], R198 ;  /* 0x0027d8c601007387 */ /* 0x0003e80000100800 */
[----:B-1----:R-:W2:Y:S04]  /*42630*/  LDL.LU.64 R198, [R1+0x1ed0] ;  /* 0x001ed00001c67983 */ /* 0x002ea80000300a00 */
[----:B------:R1:W-:Y:S04]  /*42640*/  STL [R1+0x27d4], R0 ;  /* 0x0027d40001007387 */ /* 0x0003e80000100800 */
[----:B---3--:R-:W-:Y:S04]  /*42650*/  STL [R1+0x27e0], R244 ;  /* 0x0027e0f401007387 */ /* 0x008fe80000100800 */
[----:B------:R-:W3:Y:S01]  /*42660*/  LDL.LU.64 R250, [R1+0x1ed8] ;  /* 0x001ed80001fa7983 */ /* 0x000ee20000300a00 */
[----:B-1----:R-:W-:-:S03]  /*42670*/  IMAD.MOV.U32 R0, RZ, RZ, R245 ;  /* 0x000000ffff007224 */ /* 0x002fc600078e00f5 */
[----:B----4-:R-:W-:Y:S04]  /*42680*/  STL [R1+0x27e8], R32 ;  /* 0x0027e82001007387 */ /* 0x010fe80000100800 */
        /* <DEDUP_REMOVED lines=35> */
[----:B------:R2:W-:Y:S02]  /*428c0*/  STL [R1+0x2824], R0 ;  /* 0x0028240001007387 */ /* 0x0005e40000100800 */
[----:B--2---:R-:W-:Y:S02]  /*428d0*/  MOV R0, R199 ;  /* 0x000000c700007202 */ /* 0x004fe40000000f00 */
[----:B------:R1:W-:Y:S04]  /*428e0*/  STL [R1+0x2830], R198 ;  /* 0x002830c601007387 */ /* 0x0003e80000100800 */
[----:B---3--:R-:W-:Y:S04]  /*428f0*/  STL [R1+0x2838], R250 ;  /* 0x002838fa01007387 */ /* 0x008fe80000100800 */
[----:B------:R2:W-:Y:S04]  /*42900*/  STL [R1+0x282c], R0 ;  /* 0x00282c0001007387 */ /* 0x0005e80000100800 */
[----:B-1----:R-:W3:Y:S01]  /*42910*/  LDL.LU.64 R198, [R1+0x1f28] ;  /* 0x001f280001c67983 */ /* 0x002ee20000300a00 */
[----:B--2---:R-:W-:-:S03]  /*42920*/  IMAD.MOV.U32 R0, RZ, RZ, R251 ;  /* 0x000000ffff007224 */ /* 0x004fc600078e00fb */
[----:B------:R-:W2:Y:S04]  /*42930*/  LDL.LU.64 R250, [R1+0x2028] ;  /* 0x0020280001fa7983 */ /* 0x000ea80000300a00 */
[----:B------:R1:W-:Y:S04]  /*42940*/  STL [R1+0x2834], R0 ;  /* 0x0028340001007387 */ /* 0x0003e80000100800 */
[----:B----4-:R4:W-:Y:S01]  /*42950*/  STL [R1+0x2840], R32 ;  /* 0x0028402001007387 */ /* 0x0109e20000100800 */
[----:B-1----:R-:W-:-:S03]  /*42960*/  IMAD.MOV.U32 R0, RZ, RZ, R33 ;  /* 0x000000ffff007224 */ /* 0x002fc600078e0021 */
[----:B----4-:R-:W4:Y:S04]  /*42970*/  LDL.LU.64 R32, [R1+0x2030] ;  /* 0x0020300001207983 */ /* 0x010f280000300a00 */
        /* <DEDUP_REMOVED lines=9> */
[----:B------:R1:W-:Y:S02]  /*42a10*/  STL [R1+0x2858], R196 ;  /* 0x002858c401007387 */ /* 0x0003e40000100800 */
[----:B-1----:R-:W-:-:S02]  /*42a20*/  IMAD.MOV.U32 R0, RZ, RZ, R197 ;  /* 0x000000ffff007224 */ /* 0x002fc400078e00c5 */
[----:B------:R-:W4:Y:S04]  /*42a30*/  LDL.LU.64 R196, [R1+0x1f40] ;  /* 0x001f400001c47983 */ /* 0x000f280000300a00 */
[----:B------:R1:W-:Y:S04]  /*42a40*/  STL [R1+0x2854], R0 ;  /* 0x0028540001007387 */ /* 0x0003e80000100800 */
[----:B------:R1:W-:Y:S04]  /*42a50*/  STL [R1+0x2860], R36 ;  /* 0x0028602401007387 */ /* 0x0003e80000100800 */
[----:B------:R-:W4:Y:S01]  /*42a60*/  LDL.LU.64 R246, [R1+0x1f48] ;  /* 0x001f480001f67983 */ /* 0x000f220000300a00 */
[----:B-1----:R-:W-:-:S03]  /*42a70*/  MOV R0, R37 ;  /* 0x0000002500007202 */ /* 0x002fc60000000f00 */
[----:B------:R-:W-:Y:S04]  /*42a80*/  STL [R1+0x2868], R38 ;  /* 0x0028682601007387 */ /* 0x000fe80000100800 */
[----:B------:R1:W-:Y:S04]  /*42a90*/  STL [R1+0x285c], R0 ;  /* 0x00285c0001007387 */ /* 0x0003e80000100800 */
[----:B------:R-:W4:Y:S01]  /*42aa0*/  LDL.LU.64 R36, [R1+0x1f50] ;  /* 0x001f500001247983 */ /* 0x000f220000300a00 */
[----:B-1----:R-:W-:-:S03]  /*42ab0*/  IMAD.MOV.U32 R0, RZ, RZ, R39 ;  /* 0x000000ffff007224 */ /* 0x002fc600078e0027 */
[----:B------:R-:W-:Y:S04]  /*42ac0*/  STL [R1+0x2870], R40 ;  /* 0x0028702801007387 */ /* 0x000fe80000100800 */
[----:B------:R1:W-:Y:S04]  /*42ad0*/  STL [R1+0x2864], R0 ;  /* 0x0028640001007387 */ /* 0x0003e80000100800 */
[----:B------:R-:W4:Y:S01]  /*42ae0*/  LDL.LU.64 R38, [R1+0x1f58] ;  /* 0x001f580001267983 */ /* 0x000f220000300a00 */
[----:B-1----:R-:W-:-:S03]  /*42af0*/  IMAD.MOV.U32 R0, RZ, RZ, R41 ;  /* 0x000000ffff007224 */ /* 0x002fc600078e0029 */
[----:B------:R-:W-:Y:S04]  /*42b00*/  STL [R1+0x2878], R42 ;  /* 0x0028782a01007387 */ /* 0x000fe80000100800 */
[----:B------:R1:W-:Y:S04]  /*42b10*/  STL [R1+0x286c], R0 ;  /* 0x00286c0001007387 */ /* 0x0003e80000100800 */
[----:B------:R-:W4:Y:S01]  /*42b20*/  LDL.LU.64 R40, [R1+0x1f60] ;  /* 0x001f600001287983 */ /* 0x000f220000300a00 */
[----:B-1----:R-:W-:-:S03]  /*42b30*/  MOV R0, R43 ;  /* 0x0000002b00007202 */ /* 0x002fc60000000f00 */
[----:B------:R-:W-:Y:S04]  /*42b40*/  STL [R1+0x2880], R248 ;  /* 0x002880f801007387 */ /* 0x000fe80000100800 */
[----:B------:R1:W-:Y:S04]  /*42b50*/  STL [R1+0x2874], R0 ;  /* 0x0028740001007387 */ /* 0x0003e80000100800 */
[----:B------:R-:W4:Y:S01]  /*42b60*/  LDL.LU.64 R42, [R1+0x1f68] ;  /* 0x001f6800012a7983 */ /* 0x000f220000300a00 */
[----:B-1----:R-:W-:-:S03]  /*42b70*/  IMAD.MOV.U32 R0, RZ, RZ, R249 ;  /* 0x000000ffff007224 */ /* 0x002fc600078e00f9 */
[----:B------:R-:W4:Y:S04]  /*42b80*/  LDL.LU.64 R248, [R1+0x1f70] ;  /* 0x001f700001f87983 */ /* 0x000f280000300a00 */
[----:B------:R3:W-:Y:S02]  /*42b90*/  STL [R1+0x287c], R0 ;  /* 0x00287c0001007387 */ /* 0x0007e40000100800 */
[----:B---3--:R-:W-:Y:S02]  /*42ba0*/  IMAD.MOV.U32 R0, RZ, RZ, R199 ;  /* 0x000000ffff007224 */ /* 0x008fe400078e00c7 */
[----:B------:R1:W-:Y:S04]  /*42bb0*/  STL [R1+0x2888], R198 ;  /* 0x002888c601007387 */ /* 0x0003e80000100800 */
[----:B--2---:R-:W-:Y:S04]  /*42bc0*/  STL [R1+0x2890], R250 ;  /* 0x002890fa01007387 */ /* 0x004fe80000100800 */
[----:B------:R2:W-:Y:S04]  /*42bd0*/  STL [R1+0x2884], R0 ;  /* 0x0028840001007387 */ /* 0x0005e80000100800 */
[----:B-1----:R-:W3:Y:S01]  /*42be0*/  LDL.LU.64 R198, [R1+0x1f78] ;  /* 0x001f780001c67983 */ /* 0x002ee20000300a00 */
[----:B--2---:R-:W-:-:S03]  /*42bf0*/  MOV R0, R251 ;  /* 0x000000fb00007202 */ /* 0x004fc60000000f00 */
[----:B----4-:R-:W-:Y:S04]  /*42c00*/  STL [R1+0x2898], R32 ;  /* 0x0028982001007387 */ /* 0x010fe80000100800 */
[----:B------:R1:W-:Y:S04]  /*42c10*/  STL [R1+0x288c], R0 ;  /* 0x00288c0001007387 */ /* 0x0003e80000100800 */
[----:B------:R-:W2:Y:S01]  /*42c20*/  LDL.LU.64 R250, [R1+0x1f80] ;  /* 0x001f800001fa7983 */ /* 0x000ea20000300a00 */
[----:B-1----:R-:W-:-:S03]  /*42c30*/  IMAD.MOV.U32 R0, RZ, RZ, R33 ;  /* 0x000000ffff007224 */ /* 0x002fc600078e0021 */
[----:B------:R-:W-:Y:S04]  /*42c40*/  STL [R1+0x28a0], R244 ;  /* 0x0028a0f401007387 */ /* 0x000fe80000100800 */
[----:B------:R1:W-:Y:S04]  /*42c50*/  STL [R1+0x2894], R0 ;  /* 0x0028940001007387 */ /* 0x0003e80000100800 */
[----:B------:R-:W4:Y:S01]  /*42c60*/  LDL.LU.64 R32, [R1+0x1f88] ;  /* 0x001f880001207983 */ /* 0x000f220000300a00 */
[----:B-1----:R-:W-:-:S03]  /*42c70*/  IMAD.MOV.U32 R0, RZ, RZ, R245 ;  /* 0x000000ffff007224 */ /* 0x002fc600078e00f5 */
[----:B------:R-:W-:Y:S04]  /*42c80*/  STL [R1+0x28a8], R34 ;  /* 0x0028a82201007387 */ /* 0x000fe80000100800 */
[----:B------:R1:W-:Y:S02]  /*42c90*/  STL [R1+0x289c], R0 ;  /* 0x00289c0001007387 */ /* 0x0003e40000100800 */
[----:B-1----:R-:W-:Y:S02]  /*42ca0*/  MOV R0, R35 ;  /* 0x0000002300007202 */ /* 0x002fe40000000f00 */
[----:B------:R-:W4:Y:S04]  /*42cb0*/  LDL.LU.64 R34, [R1+0x1f90] ;  /* 0x001f900001227983 */ /* 0x000f280000300a00 */
[----:B------:R1:W-:Y:S04]  /*42cc0*/  STL [R1+0x28a4], R0 ;  /* 0x0028a40001007387 */ /* 0x0003e80000100800 */
[----:B------:R1:W-:Y:S02]  /*42cd0*/  STL [R1+0x28b0], R196 ;  /* 0x0028b0c401007387 */ /* 0x0003e40000100800 */
[----:B-1----:R-:W-:-:S02]  /*42ce0*/  IMAD.MOV.U32 R0, RZ, RZ, R197 ;  /* 0x000000ffff007224 */ /* 0x002fc400078e00c5 */
        /* <DEDUP_REMOVED lines=19> */
[----:B------:R-:W-:Y:S04]  /*42e20*/  STL [R1+0x28e0], R248 ;  /* 0x0028e0f801007387 */ /* 0x000fe80000100800 */
[----:B------:R1:W-:Y:S04]  /*42e30*/  STL [R1+0x28d4], R0 ;  /* 0x0028d40001007387 */ /* 0x0003e80000100800 */
[----:B------:R-:W4:Y:S04]  /*42e40*/  LDL.LU.64 R42, [R1+0x1fb0] ;  /* 0x001fb000012a7983 */ /* 0x000f280000300a00 */
[----:B------:R-:W4:Y:S01]  /*42e50*/  LDL.LU.64 R240, [R1+0x1fc0] ;  /* 0x001fc00001f07983 */ /* 0x000f220000300a00 */
[----:B-1----:R-:W-:-:S05]  /*42e60*/  IMAD.MOV.U32 R0, RZ, RZ, R249 ;  /* 0x000000ffff007224 */ /* 0x002fca00078e00f9 */
[----:B------:R1:W-:Y:S04]  /*42e70*/  STL [R1+0x28dc], R0 ;  /* 0x0028dc0001007387 */ /* 0x0003e80000100800 */
[----:B---3--:R3:W-:Y:S01]  /*42e80*/  STL [R1+0x28e8], R198 ;  /* 0x0028e8c601007387 */ /* 0x0087e20000100800 */
[----:B-1----:R-:W-:-:S03]  /*42e90*/  IMAD.MOV.U32 R0, RZ, RZ, R199 ;  /* 0x000000ffff007224 */ /* 0x002fc600078e00c7 */
[----:B---3--:R-:W3:Y:S04]  /*42ea0*/  LDL.LU.64 R198, [R1+0x1fc8] ;  /* 0x001fc80001c67983 */ /* 0x008ee80000300a00 */
[----:B------:R1:W-:Y:S04]  /*42eb0*/  STL [R1+0x28e4], R0 ;  /* 0x0028e40001007387 */ /* 0x0003e80000100800 */
[----:B--2---:R-:W-:Y:S04]  /*42ec0*/  STL [R1+0x28f0], R250 ;  /* 0x0028f0fa01007387 */ /* 0x004fe80000100800 */
[----:B------:R-:W2:Y:S01]  /*42ed0*/  LDL.LU.64 R242, [R1+0x1fd0] ;  /* 0x001fd00001f27983 */ /* 0x000ea20000300a00 */
[----:B-1----:R-:W-:-:S03]  /*42ee0*/  MOV R0, R251 ;  /* 0x000000fb00007202 */ /* 0x002fc60000000f00 */
[----:B----4-:R-:W-:Y:S04]  /*42ef0*/  STL [R1+0x28f8], R32 ;  /* 0x0028f82001007387 */ /* 0x010fe80000100800 */
[----:B------:R1:W-:Y:S04]  /*42f00*/  STL [R1+0x28ec], R0 ;  /* 0x0028ec0001007387 */ /* 0x0003e80000100800 */
[----:B------:R-:W4:Y:S04]  /*42f10*/  LDL.LU.64 R244, [R1+0x1fd8] ;  /* 0x001fd80001f47983 */ /* 0x000f280000300a00 */
[----:B------:R-:W4:Y:S01]  /*42f20*/  LDL.LU.64 R246, [R1+0x1fe0] ;  /* 0x001fe00001f67983 */ /* 0x000f220000300a00 */
[----:B-1----:R-:W-:-:S05]  /*42f30*/  IMAD.MOV.U32 R0, RZ, RZ, R33 ;  /* 0x000000ffff007224 */ /* 0x002fca00078e0021 */
[----:B------:R1:W-:Y:S02]  /*42f40*/  STL [R1+0x28f4], R0 ;  /* 0x0028f40001007387 */ /* 0x0003e40000100800 */
[----:B-1----:R-:W-:Y:S02]  /*42f50*/  IMAD.MOV.U32 R0, RZ, RZ, R35 ;  /* 0x000000ffff007224 */ /* 0x002fe400078e0023 */
[----:B------:R-:W-:Y:S04]  /*42f60*/  STL [R1+0x2900], R34 ;  /* 0x0029002201007387 */ /* 0x000fe80000100800 */
[----:B------:R-:W4:Y:S04]  /*42f70*/  LDL.LU.64 R248, [R1+0x1fe8] ;  /* 0x001fe80001f87983 */ /* 0x000f280000300a00 */
[----:B------:R-:W4:Y:S04]  /*42f80*/  LDL.LU.64 R250, [R1+0x1ff0] ;  /* 0x001ff00001fa7983 */ /* 0x000f280000300a00 */
[----:B------:R1:W-:Y:S02]  /*42f90*/  STL [R1+0x28fc], R0 ;  /* 0x0028fc0001007387 */ /* 0x0003e40000100800 */
[----:B-1----:R-:W-:-:S02]  /*42fa0*/  MOV R0, R197 ;  /* 0x000000c500007202 */ /* 0x002fc40000000f00 */
[----:B------:R1:W-:Y:S04]  /*42fb0*/  STL [R1+0x2908], R196 ;  /* 0x002908c401007387 */ /* 0x0003e80000100800 */
[----:B------:R-:W4:Y:S04]  /*42fc0*/  LDL.LU.64 R32, [R1+0x1ff8] ;  /* 0x001ff80001207983 */ /* 0x000f280000300a00 */
[----:B-1----:R-:W4:Y:S04]  /*42fd0*/  LDL.LU.64 R196, [R1+0x2000] ;  /* 0x0020000001c47983 */ /* 0x002f280000300a00 */
[----:B------:R1:W-:Y:S02]  /*42fe0*/  STL [R1+0x2904], R0 ;  /* 0x0029040001007387 */ /* 0x0003e40000100800 */
[----:B-1----:R-:W-:-:S02]  /*42ff0*/  IMAD.MOV.U32 R0, RZ, RZ, R37 ;  /* 0x000000ffff007224 */ /* 0x002fc400078e0025 */
[----:B------:R-:W-:Y:S04]  /*43000*/  STL [R1+0x2910], R36 ;  /* 0x0029102401007387 */ /* 0x000fe80000100800 */
[----:B------:R-:W4:Y:S04]  /*43010*/  LDL.LU.64 R34, [R1+0x2008] ;  /* 0x0020080001227983 */ /* 0x000f280000300a00 */
[----:B------:R1:W-:Y:S02]  /*43020*/  STL [R1+0x290c], R0 ;  /* 0x00290c0001007387 */ /* 0x0003e40000100800 */
[----:B-1----:R-:W-:-:S02]  /*43030*/  IMAD.MOV.U32 R0, RZ, RZ, R39 ;  /* 0x000000ffff007224 */ /* 0x002fc400078e0027 */
[----:B------:R1:W-:Y:S04]  /*43040*/  STL [R1+0x2918], R38 ;  /* 0x0029182601007387 */ /* 0x0003e80000100800 */
[----:B------:R-:W4:Y:S04]  /*43050*/  LDL.LU.64 R36, [R1+0x2010] ;  /* 0x0020100001247983 */ /* 0x000f280000300a00 */
[----:B------:R-:W-:Y:S04]  /*43060*/  STL [R1+0x2920], R40 ;  /* 0x0029202801007387 */ /* 0x000fe80000100800 */
[----:B------:R1:W-:Y:S04]  /*43070*/  STL [R1+0x2914], R0 ;  /* 0x0029140001007387 */ /* 0x0003e80000100800 */
[----:B-1----:R-:W4:Y:S01]  /*43080*/  LDL.LU.64 R38, [R1+0x2018] ;  /* 0x0020180001267983 */ /* 0x002f220000300a00 */
[----:B------:R-:W-:-:S03]  /*43090*/  MOV R0, R41 ;  /* 0x0000002900007202 */ /* 0x000fc60000000f00 */
        /* <DEDUP_REMOVED lines=8> */
[----:B---3--:R-:W-:Y:S04]  /*43120*/  STL [R1+0x2938], R198 ;  /* 0x002938c601007387 */ /* 0x008fe80000100800 */
[----:B------:R1:W-:Y:S02]  /*43130*/  STL [R1+0x292c], R0 ;  /* 0x00292c0001007387 */ /* 0x0003e40000100800 */
[----:B-1----:R-:W-:Y:S02]  /*43140*/  MOV R0, R199 ;  /* 0x000000c700007202 */ /* 0x002fe40000000f00 */
[----:B--2---:R-:W-:Y:S04]  /*43150*/  STL [R1+0x2940], R242 ;  /* 0x002940f201007387 */ /* 0x004fe80000100800 */
[----:B------:R1:W-:Y:S04]  /*43160*/  STL [R1+0x2934], R0 ;  /* 0x0029340001007387 */ /* 0x0003e80000100800 */
[----:B------:R-:W2:Y:S01]  /*43170*/  LDL.LU.64 R198, [R1+0x2020] ;  /* 0x0020200001c67983 */ /* 0x000ea20000300a00 */
[----:B-1----:R-:W-:-:S03]  /*43180*/  IMAD.MOV.U32 R0, RZ, RZ, R243 ;  /* 0x000000ffff007224 */ /* 0x002fc600078e00f3 */
[----:B----4-:R-:W-:Y:S04]  /*43190*/  STL [R1+0x2948], R244 ;  /* 0x002948f401007387 */ /* 0x010fe80000100800 */
[----:B------:R1:W-:Y:S04]  /*431a0*/  STL [R1+0x293c], R0 ;  /* 0x00293c0001007387 */ /* 0x0003e80000100800 */
[----:B------:R-:W-:Y:S01]  /*431b0*/  STL [R1+0x2950], R246 ;  /* 0x002950f601007387 */ /* 0x000fe20000100800 */
[----:B-1----:R-:W-:-:S05]  /*431c0*/  IMAD.MOV.U32 R0, RZ, RZ, R245 ;  /* 0x000000ffff007224 */ /* 0x002fca00078e00f5 */
[----:B------:R1:W-:Y:S02]  /*431d0*/  STL [R1+0x2944], R0 ;  /* 0x0029440001007387 */ /* 0x0003e40000100800 */
[----:B-1----:R-:W-:Y:S02]  /*431e0*/  MOV R0, R247 ;  /* 0x000000f700007202 */ /* 0x002fe40000000f00 */
        /* <DEDUP_REMOVED lines=10> */
[----:B------:R1:W-:Y:S02]  /*43290*/  STL [R1+0x2964], R0 ;  /* 0x0029640001007387 */ /* 0x0003e40000100800 */
[----:B-1----:R-:W-:-:S05]  /*432a0*/  IMAD.MOV.U32 R0, RZ, RZ, R197 ;  /* 0x000000ffff007224 */ /* 0x002fca00078e00c5 */
[----:B------:R1:W-:Y:S04]  /*432b0*/  STL [R1+0x296c], R0 ;  /* 0x00296c0001007387 */ /* 0x0003e80000100800 */
[----:B------:R-:W-:Y:S01]  /*432c0*/  STL [R1+0x2978], R34 ;  /* 0x0029782201007387 */ /* 0x000fe20000100800 */
[----:B-1----:R-:W-:Y:S01]  /*432d0*/  IMAD.MOV.U32 R0, RZ, RZ, R35 ;  /* 0x000000ffff007224 */ /* 0x002fe200078e0023 */
[----:B------:R-:W-:Y:S02]  /*432e0*/  MOV R4, R37 ;  /* 0x0000002500047202 */ /* 0x000fe40000000f00 */
[----:B------:R-:W-:Y:S04]  /*432f0*/  STL [R1+0x2980], R36 ;  /* 0x0029802401007387 */ /* 0x000fe80000100800 */
[----:B------:R-:W-:Y:S04]  /*43300*/  STL [R1+0x2974], R0 ;  /* 0x0029740001007387 */ /* 0x000fe80000100800 */
[----:B------:R-:W-:Y:S04]  /*43310*/  STL [R1+0x2988], R38 ;  /* 0x0029882601007387 */ /* 0x000fe80000100800 */
[----:B------:R1:W-:Y:S01]  /*43320*/  STL [R1+0x297c], R4 ;  /* 0x00297c0401007387 */ /* 0x0003e20000100800 */
[----:B------:R-:W-:-:S03]  /*43330*/  MOV R5, R41 ;  /* 0x0000002900057202 */ /* 0x000fc60000000f00 */
[----:B------:R-:W-:Y:S01]  /*43340*/  STL [R1+0x2990], R40 ;  /* 0x0029902801007387 */ /* 0x000fe20000100800 */
[----:B-1----:R-:W-:-:S05]  /*43350*/  IMAD.MOV.U32 R4, RZ, RZ, R39 ;  /* 0x000000ffff047224 */ /* 0x002fca00078e0027 */
[----:B------:R-:W-:Y:S04]  /*43360*/  STL [R1+0x2984], R4 ;  /* 0x0029840401007387 */ /* 0x000fe80000100800 */
[----:B------:R-:W-:Y:S04]  /*43370*/  STL [R1+0x2998], R42 ;  /* 0x0029982a01007387 */ /* 0x000fe80000100800 */
[----:B------:R1:W-:Y:S02]  /*43380*/  STL [R1+0x298c], R5 ;  /* 0x00298c0501007387 */ /* 0x0003e40000100800 */
[----:B-1----:R-:W-:-:S05]  /*43390*/  IMAD.MOV.U32 R5, RZ, RZ, R43 ;  /* 0x000000ffff057224 */ /* 0x002fca00078e002b */
[----:B------:R-:W-:Y:S01]  /*433a0*/  STL [R1+0x2994], R5 ;  /* 0x0029940501007387 */ /* 0x000fe20000100800 */
[----:B--2---:R-:W-:-:S03]  /*433b0*/  MOV R8, R199 ;  /* 0x000000c700087202 */ /* 0x004fc60000000f00 */
[----:B------:R-:W-:Y:S04]  /*433c0*/  STL [R1+0x29a0], R198 ;  /* 0x0029a0c601007387 */ /* 0x000fe80000100800 */
[----:B------:R1:W-:Y:S04]  /*433d0*/  STL [R1+0x299c], R8 ;  /* 0x00299c0801007387 */ /* 0x0003e80000100800 */
[----:B-1----:R-:W2:Y:S04]  /*433e0*/  LDL.LU.64 R8, [R1+0x3ef8] ;  /* 0x003ef80001087983 */ /* 0x002ea80000300a00 */
[----:B------:R-:W3:Y:S04]  /*433f0*/  LDL.LU.64 R10, [R1+0x3ef0] ;  /* 0x003ef000010a7983 */ /* 0x000ee80000300a00 */
[----:B------:R-:W1:Y:S04]  /*43400*/  S2R R197, SR_TID.X ;  /* 0x0000000000c57919 */ /* 0x000e680000002100 */
[----:B--2---:R2:W-:Y:S04]  /*43410*/  STL.64 [R1+0x1ad8], R8 ;  /* 0x001ad80801007387 */ /* 0x0045e80000100a00 */
[----:B--2---:R-:W2:Y:S01]  /*43420*/  LDL.LU.64 R8, [R1+0x3ee8] ;  /* 0x003ee80001087983 */ /* 0x004ea20000300a00 */
[C---:B-1----:R-:W-:Y:S01]  /*43430*/  LOP3.LUT R0, R197.reuse, 0x7, RZ, 0xc0, !PT ;  /* 0x00000007c5007812 */ /* 0x042fe200078ec0ff */
[----:B------:R-:W-:-:S04]  /*43440*/  IMAD.SHL.U32 R4, R197, 0x2, RZ ;  /* 0x00000002c5047824 */ /* 0x000fc800078e00ff */
[----:B------:R-:W-:Y:S02]  /*43450*/  IMAD R0, R0, 0x210, RZ ;  /* 0x0000021000007824 */ /* 0x000fe400078e02ff */
[----:B------:R-:W-:-:S03]  /*43460*/  IMAD.SHL.U32 R7, R197, 0x80, RZ ;  /* 0x00000080c5077824 */ /* 0x000fc600078e00ff */
[----:B------:R-:W-:-:S04]  /*43470*/  LOP3.LUT R0, R0, 0x30, R4, 0x78, !PT ;  /* 0x0000003000007812 */ /* 0x000fc800078e7804 */
[----:B------:R-:W-:Y:S01]  /*43480*/  LOP3.LUT R7, R0, 0x1000, R7, 0xf8, !PT ;  /* 0x0000100000077812 */ /* 0x000fe200078ef807 */
[----:B---3--:R1:W-:Y:S04]  /*43490*/  STL.64 [R1+0x1a38], R10 ;  /* 0x001a380a01007387 */ /* 0x0083e80000100a00 */
[----:B------:R-:W-:Y:S04]  /*434a0*/  STL [R1+0x3824], R7 ;  /* 0x0038240701007387 */ /* 0x000fe80000100800 */
[----:B-1----:R-:W3:Y:S04]  /*434b0*/  LDL.LU.64 R10, [R1+0x2148] ;  /* 0x00214800010a7983 */ /* 0x002ee80000300a00 */
[----:B--2---:R1:W-:Y:S04]  /*434c0*/  STL.64 [R1+0x1a40], R8 ;  /* 0x001a400801007387 */ /* 0x0043e80000100a00 */
[----:B-1----:R-:W2:Y:S04]  /*434d0*/  LDL.LU.64 R8, [R1+0x2140] ;  /* 0x0021400001087983 */ /* 0x002ea80000300a00 */
[----:B---3--:R1:W-:Y:S04]  /*434e0*/  STL.64 [R1+0x19c0], R10 ;  /* 0x0019c00a01007387 */ /* 0x0083e80000100a00 */
        /* <DEDUP_REMOVED lines=746> */
[----:B-1----:R-:W2:Y:S04]  /*46390*/  LDL.64 R8, [R1+0x3838] ;  /* 0x0038380001087983 */ /* 0x002ea80000100a00 */
[----:B---3--:R1:W-:Y:S04]  /*463a0*/  STL.64 [R1+0x1be0], R10 ;  /* 0x001be00a01007387 */ /* 0x0083e80000100a00 */
[----:B-1----:R-:W3:Y:S04]  /*463b0*/  LDL.64 R10, [R1+0x3830] ;  /* 0x00383000010a7983 */ /* 0x002ee80000100a00 */
[----:B--2---:R1:W-:Y:S04]  /*463c0*/  STL.64 [R1+0x1bd8], R8 ;  /* 0x001bd80801007387 */ /* 0x0043e80000100a00 */
[----:B-1----:R-:W2:Y:S01]  /*463d0*/  LDL.64 R8, [R1+0x3828] ;  /* 0x0038280001087983 */ /* 0x002ea20000100a00 */
[----:B------:R-:W-:-:S02]  /*463e0*/  LOP3.LUT R6, R197, 0x3, RZ, 0xc0, !PT ;  /* 0x00000003c5067812 */ /* 0x000fc400078ec0ff */
[----:B------:R-:W-:Y:S02]  /*463f0*/  LOP3.LUT R5, R197, 0x1c, RZ, 0xc0, !PT ;  /* 0x0000001cc5057812 */ /* 0x000fe400078ec0ff */
[----:B------:R-:W-:-:S03]  /*46400*/  SHF.R.S32.HI R0, RZ, 0x1f, R2 ;  /* 0x0000001fff007819 */ /* 0x000fc60000011402 */
[----:B------:R-:W-:Y:S01]  /*46410*/  IMAD R6, R6, 0x420, R5 ;  /* 0x0000042006067824 */ /* 0x000fe200078e0205 */
[----:B------:R-:W-:Y:S02]  /*46420*/  SHF.R.S32.HI R5, RZ, 0x1f, R3 ;  /* 0x0000001fff057819 */ /* 0x000fe40000011403 */
[----:B------:R-:W-:Y:S02]  /*46430*/  SHF.L.U64.HI R0, R2, 0x2, R0 ;  /* 0x0000000202007819 */ /* 0x000fe40000010200 */
[----:B------:R-:W-:Y:S01]  /*46440*/  SHF.L.U64.HI R2, R3, 0x2, R5 ;  /* 0x0000000203027819 */ /* 0x000fe20000010205 */
[----:B------:R-:W-:Y:S01]  /*46450*/  IMAD.MOV.U32 R5, RZ, RZ, 0x1 ;  /* 0x00000001ff057424 */ /* 0x000fe200078e00ff */
[----:B---3--:R-:W-:Y:S01]  /*46460*/  STL.64 [R1+0x1bd0], R10 ;  /* 0x001bd00a01007387 */ /* 0x008fe20000100a00 */
[----:B------:R-:W-:-:S03]  /*46470*/  IMAD.MOV.U32 R3, RZ, RZ, -0x1 ;  /* 0xffffffffff037424 */ /* 0x000fc600078e00ff */
[----:B--2---:R-:W-:Y:S04]  /*46480*/  STL.64 [R1+0x1bc8], R8 ;  /* 0x001bc80801007387 */ /* 0x004fe80000100a00 */
[----:B------:R-:W-:Y:S04]  /*46490*/  STL [R1+0x1bc4], RZ ;  /* 0x001bc4ff01007387 */ /* 0x000fe80000100800 */
[----:B------:R-:W-:Y:S04]  /*464a0*/  STL [R1+0x168c], R5 ;  /* 0x00168c0501007387 */ /* 0x000fe80000100800 */
[----:B------:R-:W-:Y:S04]  /*464b0*/  STL [R1+0x1640], RZ ;  /* 0x001640ff01007387 */ /* 0x000fe80000100800 */
[----:B------:R1:W-:Y:S04]  /*464c0*/  STL [R1+0x1688], R3 ;  /* 0x0016880301007387 */ /* 0x0003e80000100800 */
        /* <DEDUP_REMOVED lines=985> */
[----:B------:R2:W-:Y:S01]  /*4a260*/  STL [R1+0x188], RZ ;  /* 0x000188ff01007387 */ /* 0x0005e20000100800 */
[----:B------:R-:W-:-:S03]  /*4a270*/  SHF.R.S32.HI R4, RZ, 0x1f, R252 ;  /* 0x0000001fff047819 */ /* 0x000fc600000114fc */
[----:B------:R2:W-:Y:S04]  /*4a280*/  STL [R1+0x18c], RZ ;  /* 0x00018cff01007387 */ /* 0x0005e80000100800 */
[----:B------:R2:W-:Y:S04]  /*4a290*/  STL [R1+0x150], RZ ;  /* 0x000150ff01007387 */ /* 0x0005e80000100800 */
[----:B------:R2:W-:Y:S04]  /*4a2a0*/  STL [R1+0x154], RZ ;  /* 0x000154ff01007387 */ /* 0x0005e80000100800 */
[----:B------:R2:W-:Y:S01]  /*4a2b0*/  STL [R1+0x158], RZ ;  /* 0x000158ff01007387 */ /* 0x0005e20000100800 */
[----:B------:R-:W-:-:S03]  /*4a2c0*/  LEA.HI R4, R4, R252, RZ, 0x7 ;  /* 0x000000fc04047211 */ /* 0x000fc600078f38ff */
[----:B------:R2:W-:Y:S04]  /*4a2d0*/  STL [R1+0x15c], RZ ;  /* 0x00015cff01007387 */ /* 0x0005e80000100800 */
[----:B------:R2:W-:Y:S04]  /*4a2e0*/  STL [R1+0xd0], RZ ;  /* 0x0000d0ff01007387 */ /* 0x0005e80000100800 */
[----:B------:R2:W-:Y:S04]  /*4a2f0*/  STL [R1+0xd4], RZ ;  /* 0x0000d4ff01007387 */ /* 0x0005e80000100800 */
[----:B------:R2:W-:Y:S01]  /*4a300*/  STL [R1+0xd8], RZ ;  /* 0x0000d8ff01007387 */ /* 0x0005e20000100800 */
[----:B-1----:R-:W-:-:S03]  /*4a310*/  SHF.R.S32.HI R3, RZ, 0x7, R4 ;  /* 0x00000007ff037819 */ /* 0x002fc60000011404 */
[----:B------:R2:W-:Y:S04]  /*4a320*/  STL [R1+0xdc], RZ ;  /* 0x0000dcff01007387 */ /* 0x0005e80000100800 */
[----:B------:R2:W-:Y:S04]  /*4a330*/  STL [R1+0x90], RZ ;  /* 0x000090ff01007387 */ /* 0x0005e80000100800 */
[----:B------:R2:W-:Y:S01]  /*4a340*/  STL [R1+0x94], RZ ;  /* 0x000094ff01007387 */ /* 0x0005e20000100800 */
[----:B------:R-:W-:-:S03]  /*4a350*/  LOP3.LUT R4, R6, 0x20, RZ, 0x3c, !PT ;  /* 0x0000002006047812 */ /* 0x000fc600078e3cff */
[----:B------:R2:W-:Y:S01]  /*4a360*/  STL [R1+0x98], RZ ;  /* 0x000098ff01007387 */ /* 0x0005e20000100800 */
[----:B------:R-:W-:-:S03]  /*4a370*/  IADD3 R4, R3, -0x2, RZ ;  /* 0xfffffffe03047810 */ /* 0x000fc60007ffe0ff */
[----:B------:R2:W-:Y:S01]  /*4a380*/  STL [R1+0x9c], RZ ;  /* 0x00009cff01007387 */ /* 0x0005e20000100800 */
[----:B------:R-:W-:-:S03]  /*4a390*/  LOP3.LUT R3, R7, 0x40, RZ, 0x3c, !PT ;  /* 0x0000004007037812 */ /* 0x000fc600078e3cff */
        /* <DEDUP_REMOVED lines=8> */
[----:B------:R2:W-:Y:S01]  /*4a420*/  STL [R1+0x382c], R3 ;  /* 0x00382c0301007387 */ /* 0x0005e20000100800 */
[----:B------:R-:W-:Y:S01]  /*4a430*/  CS2R R32, SRZ ;  /* 0x0000000000207805 */ /* 0x000fe2000001ff00 */
[----:B------:R-:W-:Y:S01]  /*4a440*/  CS2R R34, SRZ ;  /* 0x0000000000227805 */ /* 0x000fe2000001ff00 */
[----:B------:R-:W-:Y:S01]  /*4a450*/  CS2R R36, SRZ ;  /* 0x0000000000247805 */ /* 0x000fe2000001ff00 */
[----:B------:R-:W-:Y:S01]  /*4a460*/  CS2R R38, SRZ ;  /* 0x0000000000267805 */ /* 0x000fe2000001ff00 */
[----:B------:R-:W-:Y:S01]  /*4a470*/  CS2R R40, SRZ ;  /* 0x0000000000287805 */ /* 0x000fe2000001ff00 */
[----:B------:R-:W-:Y:S01]  /*4a480*/  CS2R R42, SRZ ;  /* 0x00000000002a7805 */ /* 0x000fe2000001ff00 */
[----:B------:R-:W-:Y:S01]  /*4a490*/  CS2R R196, SRZ ;  /* 0x0000000000c47805 */ /* 0x000fe2000001ff00 */
[----:B------:R-:W-:Y:S01]  /*4a4a0*/  CS2R R198, SRZ ;  /* 0x0000000000c67805 */ /* 0x000fe2000001ff00 */
[----:B------:R-:W-:-:S02]  /*4a4b0*/  LOP3.LUT R8, R6, 0x40, RZ, 0x3c, !PT ;  /* 0x0000004006087812 */ /* 0x000fc400078e3cff */
[----:B--2---:R-:W-:Y:S02]  /*4a4c0*/  LOP3.LUT R5, R6, 0x60, RZ, 0x3c, !PT ;  /* 0x0000006006057812 */ /* 0x004fe400078e3cff */
.L_x_1:
[----:B------:R-:W2:Y:S01]  /*4a4d0*/  LDL.LU R3, [R1+0x1688] ;  /* 0x0016880001037983 */ /* 0x000ea20000300800 */
[----:B------:R-:W-:-:S04]  /*4a4e0*/  DEPBAR.LE SB0, 0x2 ;  /* 0x000080800000791a */ /* 0x000fc80000000000 */
[----:B------:R-:W3:Y:S04]  /*4a4f0*/  LDL R8, [R1+0x3824] ;  /* 0x0038240001087983 */ /* 0x000ee80000100800 */
[----:B-----5:R-:W-:Y:S04]  /*4a500*/  STL [R1+0x5fdc], R38 ;  /* 0x005fdc2601007387 */ /* 0x020fe80000100800 */
[----:B------:R-:W-:Y:S04]  /*4a510*/  STL [R1+0x5fd8], R39 ;  /* 0x005fd82701007387 */ /* 0x000fe80000100800 */
        /* <DEDUP_REMOVED lines=9> */
[----:B------:R1:W-:Y:S04]  /*4a5b0*/  STL [R1+0x464c], R0 ;  /* 0x00464c0001007387 */ /* 0x0003e80000100800 */
[----:B------:R-:W4:Y:S04]  /*4a5c0*/  S2R R4, SR_TID.X ;  /* 0x0000000000047919 */ /* 0x000f280000002100 */
[----:B------:R-:W1:Y:S01]  /*4a5d0*/  S2R R9, SR_TID.X ;  /* 0x0000000000097919 */ /* 0x000e620000002100 */
[----:B----4-:R-:W-:-:S02]  /*4a5e0*/  LOP3.LUT R5, R4, 0x1c, RZ, 0xc0, !PT ;  /* 0x0000001c04057812 */ /* 0x010fc400078ec0ff */
[----:B------:R-:W-:Y:S02]  /*4a5f0*/  LOP3.LUT R4, R4, 0x3, RZ, 0xc0, !PT ;  /* 0x0000000304047812 */ /* 0x000fe400078ec0ff */
[C---:B-1----:R-:W-:Y:S02]  /*4a600*/  LOP3.LUT R7, R9.reuse, 0x1c, RZ, 0xc0, !PT ;  /* 0x0000001c09077812 */ /* 0x042fe400078ec0ff */
[C---:B------:R-:W-:Y:S01]  /*4a610*/  LOP3.LUT R6, R9.reuse, 0x3, RZ, 0xc0, !PT ;  /* 0x0000000309067812 */ /* 0x040fe200078ec0ff */
[----:B------:R-:W-:Y:S01]  /*4a620*/  IMAD R4, R4, 0x420, R5 ;  /* 0x0000042004047824 */ /* 0x000fe200078e0205 */
[C---:B------:R-:W-:Y:S02]  /*4a630*/  LOP3.LUT R5, R9.reuse, 0x1c, RZ, 0xc0, !PT ;  /* 0x0000001c09057812 */ /* 0x040fe400078ec0ff */
[----:B------:R-:W-:Y:S01]  /*4a640*/  LOP3.LUT R10, R9, 0x1c, RZ, 0xc0, !PT ;  /* 0x0000001c090a7812 */ /* 0x000fe200078ec0ff */
[----:B------:R-:W-:-:S05]  /*4a650*/  IMAD R6, R6, 0x420, R7 ;  /* 0x0000042006067824 */ /* 0x000fca00078e0207 */
[----:B------:R-:W-:Y:S01]  /*4a660*/  LOP3.LUT R6, R6, 0x40, RZ, 0x3c, !PT ;  /* 0x0000004006067812 */ /* 0x000fe200078e3cff */
[----:B------:R-:W-:Y:S01]  /*4a670*/  BAR.SYNC.DEFER_BLOCKING 0x0 ;  /* 0x0000000000007b1d */ /* 0x000fe20000010000 */
[----:B--2---:R-:W-:-:S04]  /*4a680*/  IADD3 R3, R3, 0x1, RZ ;  /* 0x0000000103037810 */ /* 0x004fc80007ffe0ff */
[----:B------:R-:W-:-:S04]  /*4a690*/  ISETP.GT.AND P0, PT, R3, 0x1, PT ;  /* 0x000000010300780c */ /* 0x000fc80003f04270 */
[----:B------:R-:W-:-:S04]  /*4a6a0*/  SEL R0, R3, RZ, !P0 ;  /* 0x000000ff03007207 */ /* 0x000fc80004000000 */
[C---:B------:R-:W-:Y:S01]  /*4a6b0*/  LEA R252, R0.reuse, R4, 0x11 ;  /* 0x0000000400fc7211 */ /* 0x040fe200078e88ff */
[----:B------:R-:W-:Y:S01]  /*4a6c0*/  STL [R1+0x1688], R0 ;  /* 0x0016880001007387 */ /* 0x000fe20000100800 */
[C---:B------:R-:W-:Y:S01]  /*4a6d0*/  LOP3.LUT R4, R9.reuse, 0x3, RZ, 0xc0, !PT ;  /* 0x0000000309047812 */ /* 0x040fe200078ec0ff */
[C---:B---3--:R-:W-:Y:S01]  /*4a6e0*/  IMAD R2, R0.reuse, 0x20000, R8 ;  /* 0x0002000000027824 */ /* 0x048fe200078e0208 */
[----:B------:R-:W-:Y:S01]  /*4a6f0*/  LOP3.LUT R9, R9, 0x3, RZ, 0xc0, !PT ;  /* 0x0000000309097812 */ /* 0x000fe200078ec0ff */
[----:B------:R-:W2:Y:S01]  /*4a700*/  LDL.LU.64 R40, [R1+0x1640] ;  /* 0x0016400001287983 */ /* 0x000ea20000300a00 */
[----:B------:R-:W-:Y:S01]  /*4a710*/  LEA R38, R0, R6, 0x11 ;  /* 0x0000000600267211 */ /* 0x000fe200078e88ff */
[----:B------:R-:W-:Y:S02]  /*4a720*/  IMAD R4, R4, 0x420, R5 ;  /* 0x0000042004047824 */ /* 0x000fe400078e0205 */
[----:B------:R-:W2:Y:S01]  /*4a730*/  LDL.LU.64 R42, [R1+0x1648] ;  /* 0x00164800012a7983 */ /* 0x000ea20000300a00 */
[----:B------:R-:W-:-:S02]  /*4a740*/  IMAD R9, R9, 0x420, R10 ;  /* 0x0000042009097824 */ /* 0x000fc400078e020a */
[----:B------:R-:W-:Y:S01]  /*4a750*/  LOP3.LUT R4, R4, 0x60, RZ, 0x3c, !PT ;  /* 0x0000006004047812 */ /* 0x000fe200078e3cff */
[----:B------:R-:W3:Y:S02]  /*4a760*/  LDL.LU.64 R52, [R1+0x1630] ;  /* 0x0016300001347983 */ /* 0x000ee40000300a00 */
[----:B------:R-:W-:Y:S02]  /*4a770*/  LOP3.LUT R9, R9, 0x20, RZ, 0x3c, !PT ;  /* 0x0000002009097812 */ /* 0x000fe400078e3cff */
[----:B------:R-:W3:Y:S01]  /*4a780*/  LDL.LU.64 R54, [R1+0x1638] ;  /* 0x0016380001367983 */ /* 0x000ee20000300a00 */
[C---:B------:R-:W-:Y:S02]  /*4a790*/  IMAD R39, R0.reuse, 0x20000, R4 ;  /* 0x0002000000277824 */ /* 0x040fe400078e0204 */
[----:B------:R-:W-:Y:S01]  /*4a7a0*/  IMAD R3, R0, 0x20000, R9 ;  /* 0x0002000000037824 */ /* 0x000fe200078e0209 */
[----:B------:R-:W4:Y:S04]  /*4a7b0*/  LDL.LU.64 R76, [R1+0x1620] ;  /* 0x00162000014c7983 */ /* 0x000f280000300a00 */
[----:B------:R-:W4:Y:S04]  /*4a7c0*/  LDL.LU.64 R78, [R1+0x1628] ;  /* 0x00162800014e7983 */ /* 0x000f280000300a00 */
[----:B------:R-:W2:Y:S04]  /*4a7d0*/  LDL.LU.64 R72, [R1+0x1610] ;  /* 0x0016100001487983 */ /* 0x000ea80000300a00 */
[----:B------:R-:W2:Y:S04]  /*4a7e0*/  LDL.LU.64 R74, [R1+0x1618] ;  /* 0x00161800014a7983 */ /* 0x000ea80000300a00 */
[----:B------:R-:W2:Y:S04]  /*4a7f0*/  LDL.LU.64 R64, [R1+0x1600] ;  /* 0x0016000001407983 */ /* 0x000ea80000300a00 */
[----:B------:R-:W2:Y:S04]  /*4a800*/  LDL.LU.64 R66, [R1+0x1608] ;  /* 0x0016080001427983 */ /* 0x000ea80000300a00 */
[----:B------:R-:W2:Y:S04]  /*4a810*/  LDL.LU.64 R56, [R1+0x15f0] ;  /* 0x0015f00001387983 */ /* 0x000ea80000300a00 */
[----:B------:R-:W2:Y:S04]  /*4a820*/  LDL.LU.64 R58, [R1+0x15f8] ;  /* 0x0015f800013a7983 */ /* 0x000ea80000300a00 */
[----:B------:R-:W4:Y:S04]  /*4a830*/  LDL.LU.64 R60, [R1+0x1660] ;  /* 0x00166000013c7983 */ /* 0x000f280000300a00 */
[----:B------:R-:W4:Y:S04]  /*4a840*/  LDL.LU.64 R62, [R1+0x1668] ;  /* 0x00166800013e7983 */ /* 0x000f280000300a00 */
[----:B------:R-:W1:Y:S04]  /*4a850*/  LDSM.16.M88.4 R216, [R2+0x44000] ;  /* 0x0440000002d8783b */ /* 0x000e680000000200 */
[----:B------:R-:W1:Y:S04]  /*4a860*/  LDSM.16.M88.4 R124, [R2+0x46000] ;  /* 0x04600000027c783b */ /* 0x000e680000000200 */
[----:B------:R-:W-:Y:S04]  /*4a870*/  LDS R48, [R252] ;  /* 0x00000000fc307984 */ /* 0x000fe80000000800 */
[----:B------:R-:W-:Y:S04]  /*4a880*/  LDS R50, [R252+0x1000] ;  /* 0x00100000fc327984 */ /* 0x000fe80000000800 */
[----:B------:R-:W-:Y:S04]  /*4a890*/  LDS R49, [R3] ;  /* 0x0000000003317984 */ /* 0x000fe80000000800 */
[----:B------:R-:W-:Y:S04]  /*4a8a0*/  LDS R51, [R3+0x1000] ;  /* 0x0010000003337984 */ /* 0x000fe80000000800 */
[----:B------:R-:W-:Y:S04]  /*4a8b0*/  LDSM.16.M88.4 R4, [R2+0x42000] ;  /* 0x042000000204783b */ /* 0x000fe80000000200 */
[----:B------:R-:W1:Y:S04]  /*4a8c0*/  LDSM.16.M88.4 R120, [R2+0x48000] ;  /* 0x048000000278783b */ /* 0x000e680000000200 */
        /* <DEDUP_REMOVED lines=11> */
[----:B------:R-:W-:Y:S04]  /*4a980*/  STL [R1+0xad0], R38 ;  /* 0x000ad02601007387 */ /* 0x000fe80000100800 */
[----:B------:R-:W-:Y:S04]  /*4a990*/  STL [R1+0xad4], R39 ;  /* 0x000ad42701007387 */ /* 0x000fe80000100800 */
[----:B-1----:R-:W-:Y:S04]  /*4a9a0*/  STL [R1+0x5f28], R218 ;  /* 0x005f28da01007387 */ /* 0x002fe80000100800 */
        /* <DEDUP_REMOVED lines=21> */
[----:B------:R-:W-:Y:S04]  /*4ab00*/  STL [R1+0x5f5c], R18 ;  /* 0x005f5c1201007387 */ /* 0x000fe80000100800 */
[----:B------:R1:W-:Y:S04]  /*4ab10*/  STL [R1+0x5f58], R19 ;  /* 0x005f581301007387 */ /* 0x0003e80000100800 */
[----:B------:R1:W-:Y:S04]  /*4ab20*/  STL [R1+0x5f64], R22 ;  /* 0x005f641601007387 */ /* 0x0003e80000100800 */
[----:B------:R1:W-:Y:S04]  /*4ab30*/  STL [R1+0x5f60], R23 ;  /* 0x005f601701007387 */ /* 0x0003e80000100800 */
[----:B------:R-:W-:Y:S04]  /*4ab40*/  STL [R1+0x5efc], R106 ;  /* 0x005efc6a01007387 */ /* 0x000fe80000100800 */
[----:B------:R-:W-:Y:S04]  /*4ab50*/  STL [R1+0x5ef8], R107 ;  /* 0x005ef86b01007387 */ /* 0x000fe80000100800 */
[----:B------:R-:W-:Y:S04]  /*4ab60*/  STL [R1+0x5780], R2 ;  /* 0x0057800201007387 */ /* 0x000fe80000100800 */
[----:B------:R-:W1:Y:S04]  /*4ab70*/  LDSM.16.M88.4 R24, [R2+0x40000] ;  /* 0x040000000218783b */ /* 0x000e680000000200 */
[----:B------:R-:W-:Y:S04]  /*4ab80*/  LDS R44, [R38] ;  /* 0x00000000262c7984 */ /* 0x000fe80000000800 */
[----:B------:R-:W-:Y:S04]  /*4ab90*/  LDS R46, [R38+0x1000] ;  /* 0x00100000262e7984 */ /* 0x000fe80000000800 */
[----:B------:R-:W-:Y:S04]  /*4aba0*/  LDS R45, [R39] ;  /* 0x00000000272d7984 */ /* 0x000fe80000000800 */
[----:B------:R-:W1:Y:S04]  /*4abb0*/  LDS R47, [R39+0x1000] ;  /* 0x00100000272f7984 */ /* 0x000e680000000800 */
[----:B------:R-:W-:Y:S04]  /*4abc0*/  LDS R92, [R38+0x80] ;  /* 0x00008000265c7984 */ /* 0x000fe80000000800 */
[----:B------:R-:W-:Y:S04]  /*4abd0*/  LDS R94, [R38+0x1080] ;  /* 0x00108000265e7984 */ /* 0x000fe80000000800 */
[----:B------:R-:W-:Y:S04]  /*4abe0*/  LDS R93, [R39+0x80] ;  /* 0x00008000275d7984 */ /* 0x000fe80000000800 */
[----:B------:R-:W-:Y:S04]  /*4abf0*/  LDS R95, [R39+0x1080] ;  /* 0x00108000275f7984 */ /* 0x000fe80000000800 */
[----:B------:R-:W-:Y:S04]  /*4ac00*/  LDS R176, [R252+0x100] ;  /* 0x00010000fcb07984 */ /* 0x000fe80000000800 */
[----:B------:R-:W-:Y:S04]  /*4ac10*/  LDS R178, [R252+0x1100] ;  /* 0x00110000fcb27984 */ /* 0x000fe80000000800 */
[----:B------:R-:W-:Y:S04]  /*4ac20*/  LDS R177, [R3+0x100] ;  /* 0x0001000003b17984 */ /* 0x000fe80000000800 */
[----:B------:R-:W-:Y:S04]  /*4ac30*/  LDS R179, [R3+0x1100] ;  /* 0x0011000003b37984 */ /* 0x000fe80000000800 */
[----:B------:R-:W-:Y:S01]  /*4ac40*/  LDS R236, [R38+0x100] ;  /* 0x0001000026ec7984 */ /* 0x000fe20000000800 */
[C---:B---3--:R-:W-:Y:S03]  /*4ac50*/  HMMA.1688.F32.TF32 R52, R48.reuse, R4, R52 ;  /* 0x000000043034723c */ /* 0x048fe60000081034 */
[----:B------:R-:W-:Y:S04]  /*4ac60*/  LDS R238, [R38+0x1100] ;  /* 0x0011000026ee7984 */ /* 0x000fe80000000800 */
[----:B------:R-:W-:Y:S04]  /*4ac70*/  LDS R237, [R39+0x100] ;  /* 0x0001000027ed7984 */ /* 0x000fe80000000800 */
[----:B------:R-:W-:Y:S04]  /*4ac80*/  LDS R239, [R39+0x1100] ;  /* 0x0011000027ef7984 */ /* 0x000fe80000000800 */
[----:B------:R-:W-:Y:S04]  /*4ac90*/  LDS R240, [R252+0x180] ;  /* 0x00018000fcf07984 */ /* 0x000fe80000000800 */
[----:B------:R-:W-:Y:S04]  /*4aca0*/  LDS R242, [R252+0x1180] ;  /* 0x00118000fcf27984 */ /* 0x000fe80000000800 */
[----:B------:R-:W-:Y:S01]  /*4acb0*/  LDS R241, [R3+0x180] ;  /* 0x0001800003f17984 */ /* 0x000fe20000000800 */
[----:B------:R-:W-:Y:S01]  /*4acc0*/  MOV R196, R52 ;  /* 0x0000003400c47202 */ /* 0x000fe20000000f00 */
[----:B------:R-:W-:Y:S01]  /*4acd0*/  IMAD.MOV.U32 R197, RZ, RZ, R53 ;  /* 0x000000ffffc57224 */ /* 0x000fe200078e0035 */
[----:B------:R-:W-:Y:S01]  /*4ace0*/  MOV R199, R55 ;  /* 0x0000003700c77202 */ /* 0x000fe20000000f00 */
[----:B------:R-:W-:Y:S01]  /*4acf0*/  IMAD.MOV.U32 R198, RZ, RZ, R54 ;  /* 0x000000ffffc67224 */ /* 0x000fe200078e0036 */
[----:B------:R-:W3:Y:S04]  /*4ad00*/  LDL.LU.64 R52, [R1+0x1650] ;  /* 0x0016500001347983 */ /* 0x000ee80000300a00 */
[----:B------:R-:W3:Y:S01]  /*4ad10*/  LDL.LU.64 R54, [R1+0x1658] ;  /* 0x0016580001367983 */ /* 0x000ee20000300a00 */
[C---:B--2---:R-:W-:Y:S03]  /*4ad20*/  HMMA.1688.F32.TF32 R64, R48.reuse, R120, R64 ;  /* 0x000000783040723c */ /* 0x044fe60000081040 */
[----:B------:R-:W-:Y:S04]  /*4ad30*/  LDS R243, [R3+0x1180] ;  /* 0x0011800003f37984 */ /* 0x000fe80000000800 */
[----:B------:R-:W-:Y:S01]  /*4ad40*/  LDS R232, [R38+0x180] ;  /* 0x0001800026e87984 */ /* 0x000fe20000000800 */
[C---:B----4-:R-:W-:Y:S03]  /*4ad50*/  HMMA.1688.F32.TF32 R76, R48.reuse, R216, R76 ;  /* 0x000000d8304c723c */ /* 0x050fe6000008104c */
[----:B------:R-:W-:Y:S04]  /*4ad60*/  LDS R234, [R38+0x1180] ;  /* 0x0011800026ea7984 */ /* 0x000fe80000000800 */
[----:B------:R-:W-:Y:S01]  /*4ad70*/  LDS R233, [R39+0x180] ;  /* 0x0001800027e97984 */ /* 0x000fe20000000800 */
[C---:B------:R-:W-:Y:S03]  /*4ad80*/  HMMA.1688.F32.TF32 R72, R48.reuse, R124, R72 ;  /* 0x0000007c3048723c */ /* 0x040fe60000081048 */
[----:B------:R-:W-:Y:S05]  /*4ad90*/  LDS R235, [R39+0x1180] ;  /* 0x0011800027eb7984 */ /* 0x000fea0000000800 */
[----:B------:R-:W-:Y:S01]  /*4ada0*/  HMMA.1688.F32.TF32 R56, R48, R116, R56 ;  /* 0x000000743038723c */ /* 0x000fe20000081038 */
[----:B-1----:R-:W-:Y:S01]  /*4adb0*/  IMAD.MOV.U32 R15, RZ, RZ, R67 ;  /* 0x000000ffff0f7224 */ /* 0x002fe200078e0043 */
[----:B------:R-:W-:Y:S01]  /*4adc0*/  MOV R14, R66 ;  /* 0x00000042000e7202 */ /* 0x000fe20000000f00 */
[----:B------:R-:W-:-:S02]  /*4add0*/  IMAD.MOV.U32 R19, RZ, RZ, R65 ;  /* 0x000000ffff137224 */ /* 0x000fc400078e0041 */
[----:B------:R-:W-:Y:S02]  /*4ade0*/  IMAD.MOV.U32 R18, RZ, RZ, R64 ;  /* 0x000000ffff127224 */ /* 0x000fe400078e0040 */
[----:B------:R-:W-:Y:S04]  /*4adf0*/  STL.64 [R1+0x30], R76 ;  /* 0x0000304c01007387 */ /* 0x000fe80000100a00 */
[----:B------:R-:W-:Y:S04]  /*4ae00*/  STL.64 [R1+0x38], R78 ;  /* 0x0000384e01007387 */ /* 0x000fe80000100a00 */
[----:B------:R-:W-:Y:S04]  /*4ae10*/  STL.64 [R1+0xe0], R72 ;  /* 0x0000e04801007387 */ /* 0x000fe80000100a00 */
[----:B------:R-:W-:Y:S04]  /*4ae20*/  STL.64 [R1+0xe8], R74 ;  /* 0x0000e84a01007387 */ /* 0x000fe80000100a00 */
[----:B------:R-:W-:Y:S04]  /*4ae30*/  STL [R1+0x5f74], R15 ;  /* 0x005f740f01007387 */ /* 0x000fe80000100800 */
[----:B------:R-:W-:Y:S01]  /*4ae40*/  STL [R1+0x5f70], R14 ;  /* 0x005f700e01007387 */ /* 0x000fe20000100800 */
[----:B------:R-:W-:-:S03]  /*4ae50*/  IMAD.MOV.U32 R22, RZ, RZ, R58 ;  /* 0x000000ffff167224 */ /* 0x000fc600078e003a */
[----:B------:R-:W-:Y:S01]  /*4ae60*/  STL [R1+0x5f6c], R19 ;  /* 0x005f6c1301007387 */ /* 0x000fe20000100800 */
[----:B------:R-:W-:-:S03]  /*4ae70*/  MOV R23, R59 ;  /* 0x0000003b00177202 */ /* 0x000fc60000000f00 */
[----:B------:R-:W-:Y:S04]  /*4ae80*/  STL [R1+0x5f68], R18 ;  /* 0x005f681201007387 */ /* 0x000fe80000100800 */
[----:B------:R1:W-:Y:S04]  /*4ae90*/  STL.64 [R1+0xb0], R56 ;  /* 0x0000b03801007387 */ /* 0x0003e80000100a00 */
[----:B-1----:R-:W2:Y:S04]  /*4aea0*/  LDL.LU.64 R56, [R1+0x1700] ;  /* 0x0017000001387983 */ /* 0x002ea80000300a00 */
[----:B------:R-:W2:Y:S01]  /*4aeb0*/  LDL.LU.64 R58, [R1+0x1708] ;  /* 0x00170800013a7983 */ /* 0x000ea20000300a00 */
[C---:B------:R-:W-:Y:S03]  /*4aec0*/  HMMA.1688.F32.TF32 R60, R48.reuse, R112, R60 ;  /* 0x00000070303c723c */ /* 0x040fe6000008103c */
[----:B------:R-:W-:Y:S04]  /*4aed0*/  STL [R1+0x5f7c], R23 ;  /* 0x005f7c1701007387 */ /* 0x000fe80000100800 */
[----:B------:R-:W-:Y:S11]  /*4aee0*/  STL [R1+0x5f78], R22 ;  /* 0x005f781601007387 */ /* 0x000ff60000100800 */
[----:B------:R-:W-:Y:S06]  /*4aef0*/  @!UPT UIADD3 URZ, URZ, URZ, URZ ;  /* 0x0000003f3f3ff290 */ /* 0x000fec000fffe03f */
[----:B------:R-:W-:Y:S01]  /*4af00*/  IMAD.MOV.U32 R10, RZ, RZ, R60 ;  /* 0x000000ffff0a7224 */ /* 0x000fe200078e003c */
[----:B------:R-:W-:Y:S01]  /*4af10*/  MOV R30, R62 ;  /* 0x0000003e001e7202 */ /* 0x000fe20000000f00 */
[----:B------:R-:W-:Y:S02]  /*4af20*/  IMAD.MOV.U32 R11, RZ, RZ, R61 ;  /* 0x000000ffff0b7224 */ /* 0x000fe400078e003d */
[----:B------:R-:W-:Y:S01]  /*4af30*/  IMAD.MOV.U32 R31, RZ, RZ, R63 ;  /* 0x000000ffff1f7224 */ /* 0x000fe200078e003f */
[----:B------:R-:W4:Y:S04]  /*4af40*/  LDL.LU.64 R60, [R1+0x16f0] ;  /* 0x0016f000013c7983 */ /* 0x000f280000300a00 */
[----:B------:R-:W4:Y:S04]  /*4af50*/  LDL.LU.64 R62, [R1+0x16f8] ;  /* 0x0016f800013e7983 */ /* 0x000f280000300a00 */
[----:B------:R-:W-:Y:S04]  /*4af60*/  STL [R1+0x5f8c], R31 ;  /* 0x005f8c1f01007387 */ /* 0x000fe80000100800 */
[----:B------:R-:W-:Y:S04]  /*4af70*/  STL [R1+0x5f88], R30 ;  /* 0x005f881e01007387 */ /* 0x000fe80000100800 */
[----:B------:R1:W-:Y:S04]  /*4af80*/  STL [R1+0x5f84], R11 ;  /* 0x005f840b01007387 */ /* 0x0003e80000100800 */
[----:B------:R1:W-:Y:S04]  /*4af90*/  STL [R1+0x5f80], R10 ;  /* 0x005f800a01007387 */ /* 0x0003e80000100800 */
[----:B------:R-:W4:Y:S04]  /*4afa0*/  LDL.LU.64 R72, [R1+0x1770] ;  /* 0x0017700001487983 */ /* 0x000f280000300a00 */
[----:B------:R-:W4:Y:S04]  /*4afb0*/  LDL.LU.64 R74, [R1+0x1778] ;  /* 0x00177800014a7983 */ /* 0x000f280000300a00 */
[----:B------:R-:W4:Y:S04]  /*4afc0*/  LDL.LU.64 R64, [R1+0x1760] ;  /* 0x0017600001407983 */ /* 0x000f280000300a00 */
[----:B------:R-:W4:Y:S01]  /*4afd0*/  LDL.LU.64 R66, [R1+0x1768] ;  /* 0x0017680001427983 */ /* 0x000f220000300a00 */
[----:B---3--:R-:W-:Y:S11]  /*4afe0*/  HMMA.1688.F32.TF32 R52, R48, R108, R52 ;  /* 0x0000006c3034723c */ /* 0x008ff60000081034 */
[----:B------:R-:W-:Y:S11]  /*4aff0*/  @!UPT UIADD3 URZ, URZ, URZ, URZ ;  /* 0x0000003f3f3ff290 */ /* 0x000ff6000fffe03f */
[----:B------:R-:W-:Y:S02]  /*4b000*/  @!UPT UIADD3 URZ, URZ, URZ, URZ ;  /* 0x0000003f3f3ff290 */ /* 0x000fe4000fffe03f */
[----:B------:R-:W-:Y:S01]  /*4b010*/  IMAD.MOV.U32 R15, RZ, RZ, R52 ;  /* 0x000000ffff0f7224 */ /* 0x000fe200078e0034 */
[----:B------:R-:W-:Y:S01]  /*4b020*/  MOV R14, R53 ;  /* 0x00000035000e7202 */ /* 0x000fe20000000f00 */
[----:B------:R-:W-:Y:S01]  /*4b030*/  IMAD.MOV.U32 R19, RZ, RZ, R54 ;  /* 0x000000ffff137224 */ /* 0x000fe200078e0036 */
[----:B------:R-:W3:Y:S01]  /*4b040*/  LDL.LU.64 R52, [R1+0x17b0] ;  /* 0x0017b00001347983 */ /* 0x000ee20000300a00 */
[----:B------:R-:W-:-:S03]  /*4b050*/  IMAD.MOV.U32 R18, RZ, RZ, R55 ;  /* 0x000000ffff127224 */ /* 0x000fc600078e0037 */
[----:B------:R-:W3:Y:S04]  /*4b060*/  LDL.LU.64 R54, [R1+0x17b8] ;  /* 0x0017b80001367983 */ /* 0x000ee80000300a00 */
[----:B------:R-:W-:Y:S04]  /*4b070*/  STL [R1+0x5f9c], R18 ;  /* 0x005f9c1201007387 */ /* 0x000fe80000100800 */
[----:B------:R-:W-:Y:S04]  /*4b080*/  STL [R1+0x5f98], R19 ;  /* 0x005f981301007387 */ /* 0x000fe80000100800 */
[----:B------:R-:W-:Y:S04]  /*4b090*/  STL [R1+0x5f94], R14 ;  /* 0x005f940e01007387 */ /* 0x000fe80000100800 */
[----:B------:R-:W-:Y:S01]  /*4b0a0*/  STL [R1+0x5f90], R15 ;  /* 0x005f900f01007387 */ /* 0x000fe20000100800 */
[C---:B--2---:R-:W-:Y:S11]  /*4b0b0*/  HMMA.1688.F32.TF32 R56, R48.reuse, R96, R56 ;  /* 0x000000603038723c */ /* 0x044ff60000081038 */
[----:B------:R-:W-:Y:S11]  /*4b0c0*/  @!UPT UIADD3 URZ, URZ, URZ, URZ ;  /* 0x0000003f3f3ff290 */ /* 0x000ff6000fffe03f */
[----:B------:R-:W-:Y:S02]  /*4b0d0*/  @!UPT UIADD3 URZ, URZ, URZ, URZ ;  /* 0x0000003f3f3ff290 */ /* 0x000fe4000fffe03f */
[----:B-1----:R-:W-:Y:S01]  /*4b0e0*/  MOV R11, R56 ;  /* 0x00000038000b7202 */ /* 0x002fe20000000f00 */
[----:B------:R-:W-:Y:S01]  /*4b0f0*/  IMAD.MOV.U32 R10, RZ, RZ, R57 ;  /* 0x000000ffff0a7224 */ /* 0x000fe200078e0039 */
[----:B------:R-:W-:Y:S01]  /*4b100*/  MOV R22, R59 ;  /* 0x0000003b00167202 */ /* 0x000fe20000000f00 */
[----:B------:R-:W-:Y:S01]  /*4b110*/  IMAD.MOV.U32 R23, RZ, RZ, R58 ;  /* 0x000000ffff177224 */ /* 0x000fe200078e003a */
[----:B------:R-:W2:Y:S04]  /*4b120*/  LDL.LU.64 R56, [R1+0x17a0] ;  /* 0x0017a00001387983 */ /* 0x000ea80000300a00 */
[----:B------:R-:W2:Y:S01]  /*4b130*/  LDL.LU.64 R58, [R1+0x17a8] ;  /* 0x0017a800013a7983 */ /* 0x000ea20000300a00 */
[----:B----4-:R-:W-:Y:S03]  /*4b140*/  HMMA.1688.F32.TF32 R60, R48, R68, R60 ;  /* 0x00000044303c723c */ /* 0x010fe6000008103c */
[----:B------:R-:W-:Y:S04]  /*4b150*/  STL [R1+0x5fac], R22 ;  /* 0x005fac1601007387 */ /* 0x000fe80000100800 */
[----:B------:R-:W-:Y:S04]  /*4b160*/  STL [R1+0x5fa8], R23 ;  /* 0x005fa81701007387 */ /* 0x000fe80000100800 */
[----:B------:R1:W-:Y:S04]  /*4b170*/  STL [R1+0x5fa4], R10 ;  /* 0x005fa40a01007387 */ /* 0x0003e80000100800 */
[----:B------:R4:W-:Y:S09]  /*4b180*/  STL [R1+0x5fa0], R11 ;  /* 0x005fa00b01007387 */ /* 0x0009f20000100800 */
[----:B------:R-:W-:Y:S01]  /*4b190*/  IMAD.MOV.U32 R70, RZ, RZ, R60 ;  /* 0x000000ffff467224 */ /* 0x000fe200078e003c */
[----:B------:R-:W-:Y:S01]  /*4b1a0*/  MOV R110, R62 ;  /* 0x0000003e006e7202 */ /* 0x000fe20000000f00 */
[----:B------:R-:W-:-:S02]  /*4b1b0*/  IMAD.MOV.U32 R71, RZ, RZ, R61 ;  /* 0x000000ffff477224 */ /* 0x000fc400078e003d */
[----:B------:R-:W-:Y:S01]  /*4b1c0*/  IMAD.MOV.U32 R111, RZ, RZ, R63 ;  /* 0x000000ffff6f7224 */ /* 0x000fe200078e003f */
[----:B------:R-:W2:Y:S04]  /*4b1d0*/  LDL.LU.64 R60, [R1+0x17f0] ;  /* 0x0017f000013c7983 */ /* 0x000ea80000300a00 */
[----:B------:R-:W2:Y:S01]  /*4b1e0*/  LDL.LU.64 R62, [R1+0x17f8] ;  /* 0x0017f800013e7983 */ /* 0x000ea20000300a00 */
[----:B------:R-:W-:Y:S03]  /*4b1f0*/  HMMA.1688.F32.TF32 R72, R48, R28, R72 ;  /* 0x0000001c3048723c */ /* 0x000fe60000081048 */
[----:B------:R1:W-:Y:S04]  /*4b200*/  STL [R1+0x5fb4], R71 ;  /* 0x005fb44701007387 */ /* 0x0003e80000100800 */
[----:B------:R1:W-:Y:S11]  /*4b210*/  STL [R1+0x5fb0], R70 ;  /* 0x005fb04601007387 */ /* 0x0003f60000100800 */
[----:B------:R-:W-:Y:S06]  /*4b220*/  @!UPT UIADD3 URZ, URZ, URZ, URZ ;  /* 0x0000003f3f3ff290 */ /* 0x000fec000fffe03f */
[----:B------:R-:W-:Y:S01]  /*4b230*/  IMAD.MOV.U32 R114, RZ, RZ, R72 ;  /* 0x000000ffff727224 */ /* 0x000fe200078e0048 */
[----:B------:R-:W-:Y:S01]  /*4b240*/  MOV R218, R73 ;  /* 0x0000004900da7202 */ /* 0x000fe20000000f00 */
[----:B------:R-:W-:Y:S01]  /*4b250*/  IMAD.MOV.U32 R219, RZ, RZ, R74 ;  /* 0x000000ffffdb7224 */ /* 0x000fe200078e004a */
[----:B------:R-:W2:Y:S01]  /*4b260*/  LDL.LU.64 R72, [R1+0x17e0] ;  /* 0x0017e00001487983 */ /* 0x000ea20000300a00 */
[----:B------:R-:W-:-:S03]  /*4b270*/  IMAD.MOV.U32 R118, RZ, RZ, R75 ;  /* 0x000000ffff767224 */ /* 0x000fc600078e004b */
[----:B------:R-:W2:Y:S04]  /*4b280*/  LDL.LU.64 R74, [R1+0x17e8] ;  /* 0x0017e800014a7983 */ /* 0x000ea80000300a00 */
[----:B------:R-:W2:Y:S04]  /*4b290*/  LDL.LU.64 R88, [R1+0x210] ;  /* 0x0002100001587983 */ /* 0x000ea80000300a00 */
[----:B------:R-:W2:Y:S01]  /*4b2a0*/  LDL.LU.64 R90, [R1+0x218] ;  /* 0x00021800015a7983 */ /* 0x000ea20000300a00 */
[C---:B---3--:R-:W-:Y:S11]  /*4b2b0*/  HMMA.1688.F32.TF32 R52, R48.reuse, R12, R52 ;  /* 0x0000000c3034723c */ /* 0x048ff60000081034 */
[----:B------:R-:W-:Y:S11]  /*4b2c0*/  @!UPT UIADD3 URZ, URZ, URZ, URZ ;  /* 0x0000003f3f3ff290 */ /* 0x000ff6000fffe03f */
[----:B------:R-:W-:Y:S02]  /*4b2d0*/  @!UPT UIADD3 URZ, URZ, URZ, URZ ;  /* 0x0000003f3f3ff290 */ /* 0x000fe4000fffe03f */
[----:B-1----:R-:W-:Y:S01]  /*4b2e0*/  IMAD.MOV.U32 R10, RZ, RZ, R52 ;  /* 0x000000ffff0a7224 */ /* 0x002fe200078e0034 */
[----:B------:R-:W-:Y:S01]  /*4b2f0*/  MOV R18, R54 ;  /* 0x0000003600127202 */ /* 0x000fe20000000f00 */
[----:B----4-:R-:W-:Y:S02]  /*4b300*/  IMAD.MOV.U32 R11, RZ, RZ, R53 ;  /* 0x000000ffff0b7224 */ /* 0x010fe400078e0035 */
[----:B------:R-:W-:Y:S01]  /*4b310*/  IMAD.MOV.U32 R19, RZ, RZ, R55 ;  /* 0x000000ffff137224 */ /* 0x000fe200078e0037 */
[----:B------:R-:W3:Y:S04]  /*4b320*/  LDL.LU.64 R52, [R1+0x190] ;  /* 0x0001900001347983 */ /* 0x000ee80000300a00 */
[----:B------:R-:W3:Y:S01]  /*4b330*/  LDL.LU.64 R54, [R1+0x198] ;  /* 0x0001980001367983 */ /* 0x000ee20000300a00 */
[C---:B------:R-:W-:Y:S11]  /*4b340*/  HMMA.1688.F32.TF32 R64, R48.reuse, R8, R64 ;  /* 0x000000083040723c */ /* 0x040ff60000081040 */
[----:B------:R-:W-:Y:S11]  /*4b350*/  @!UPT UIADD3 URZ, URZ, URZ, URZ ;  /* 0x0000003f3f3ff290 */ /* 0x000ff6000fffe03f */
[----:B------:R-:W-:Y:S02]  /*4b360*/  @!UPT UIADD3 URZ, URZ, URZ, URZ ;  /* 0x0000003f3f3ff290 */ /* 0x000fe4000fffe03f */
[----:B------:R-:W-:Y:S01]  /*4b370*/  MOV R14, R64 ;  /* 0x00000040000e7202 */ /* 0x000fe20000000f00 */
[----:B------:R-:W-:Y:S01]  /*4b380*/  IMAD.MOV.U32 R15, RZ, RZ, R65 ;  /* 0x000000ffff0f7224 */ /* 0x000fe200078e0041 */
[----:B------:R-:W-:Y:S01]  /*4b390*/  MOV R30, R67 ;  /* 0x00000043001e7202 */ /* 0x000fe20000000f00 */
[----:B--2---:R-:W-:Y:S01]  /*4b3a0*/  HMMA.1688.F32.TF32 R56, R48, R16, R56 ;  /* 0x000000103038723c */ /* 0x004fe20000081038 */
[----:B------:R-:W-:Y:S01]  /*4b3b0*/  IMAD.MOV.U32 R31, RZ, RZ, R66 ;  /* 0x000000ffff1f7224 */ /* 0x000fe200078e0042 */
[----:B------:R-:W2:Y:S04]  /*4b3c0*/  LDL.LU.64 R64, [R1+0x170] ;  /* 0x0001700001407983 */ /* 0x000ea80000300a00 */
[----:B------:R-:W2:Y:S11]  /*4b3d0*/  LDL.LU.64 R66, [R1+0x178] ;  /* 0x0001780001427983 */ /* 0x000eb60000300a00 */
[----:B------:R-:W-:Y:S07]  /*4b3e0*/  @!UPT UIADD3 URZ, URZ, URZ, URZ ;  /* 0x0000003f3f3ff290 */ /* 0x000fee000fffe03f */
[----:B------:R-:W-:Y:S01]  /*4b3f0*/  IMAD.MOV.U32 R71, RZ, RZ, R56 ;  /* 0x000000ffff477224 */ /* 0x000fe200078e0038 */
[----:B------:R-:W-:Y:S01]  /*4b400*/  MOV R70, R57 ;  /* 0x0000003900467202 */ /* 0x000fe20000000f00 */
[----:B------:R-:W-:Y:S01]  /*4b410*/  IMAD.MOV.U32 R22, RZ, RZ, R58 ;  /* 0x000000ffff167224 */ /* 0x000fe200078e003a */
[----:B------:R-:W4:Y:S01]  /*4b420*/  LDL.LU.64 R56, [R1+0x240] ;  /* 0x0002400001387983 */ /* 0x000f220000300a00 */
[----:B------:R-:W-:-:S03]  /*4b430*/  IMAD.MOV.U32 R23, RZ, RZ, R59 ;  /* 0x000000ffff177224 */ /* 0x000fc600078e003b */
[----:B------:R-:W4:Y:S01]  /*4b440*/  LDL.LU.64 R58, [R1+0x248] ;  /* 0x00024800013a7983 */ /* 0x000f220000300a00 */
[C---:B------:R-:W-:Y:S03]  /*4b450*/  HMMA.1688.F32.TF32 R60, R48.reuse, R20, R60 ;  /* 0x00000014303c723c */ /* 0x040fe6000008103c */
[----:B------:R-:W4:Y:S04]  /*4b460*/  LDL.LU.64 R84, [R1+0x230] ;  /* 0x0002300001547983 */ /* 0x000f280000300a00 */
[----:B------:R-:W4:Y:S01]  /*4b470*/  LDL.LU.64 R86, [R1+0x238] ;  /* 0x0002380001567983 */ /* 0x000f220000300a00 */
[----:B------:R-:W-:Y:S11]  /*4b480*/  HMMA.1688.F32.TF32 R80, R48, R24, R40 ;  /* 0x000000183050723c */ /* 0x000ff60000081028 */
[----:B------:R-:W-:Y:S05]  /*4b490*/  @!UPT UIADD3 URZ, URZ, URZ, URZ ;  /* 0x0000003f3f3ff290 */ /* 0x000fea000fffe03f */
[----:B------:R-:W-:Y:S01]  /*4b4a0*/  MOV R122, R60 ;  /* 0x0000003c007a7202 */ /* 0x000fe20000000f00 */
[----:B------:R-:W-:Y:S01]  /*4b4b0*/  IMAD.MOV.U32 R126, RZ, RZ, R61 ;  /* 0x000000ffff7e7224 */ /* 0x000fe200078e003d */
[----:B------:R-:W-:Y:S01]  /*4b4c0*/  MOV R123, R63 ;  /* 0x0000003f007b7202 */ /* 0x000fe20000000f00 */
[----:B------:R-:W-:Y:S01]  /*4b4d0*/  IMAD.MOV.U32 R127, RZ, RZ, R62 ;  /* 0x000000ffff7f7224 */ /* 0x000fe200078e003e */
[----:B------:R-:W4:Y:S04]  /*4b4e0*/  LDL.LU.64 R60, [R1+0x220] ;  /* 0x00022000013c7983 */ /* 0x000f280000300a00 */
[----:B------:R-:W4:Y:S01]  /*4b4f0*/  LDL.LU.64 R62, [R1+0x228] ;  /* 0x00022800013e7983 */ /* 0x000f220000300a00 */
[----:B------:R-:W-:Y:S01]  /*4b500*/  IMAD.MOV.U32 R40, RZ, RZ, R80 ;  /* 0x000000ffff287224 */ /* 0x000fe200078e0050 */
[----:B------:R-:W-:Y:S01]  /*4b510*/  MOV R41, R81 ;  /* 0x0000005100297202 */ /* 0x000fe20000000f00 */
[----:B------:R-:W-:Y:S01]  /*4b520*/  IMAD.MOV.U32 R42, RZ, RZ, R82 ;  /* 0x000000ffff2a7224 */ /* 0x000fe200078e0052 */
[----:B------:R-:W4:Y:S01]  /*4b530*/  LDL.LU.64 R80, [R1+0x260] ;  /* 0x0002600001507983 */ /* 0x000f220000300a00 */
[----:B------:R-:W-:-:S03]  /*4b540*/  IMAD.MOV.U32 R43, RZ, RZ, R83 ;  /* 0x000000ffff2b7224 */ /* 0x000fc600078e0053 */
[----:B------:R-:W4:Y:S04]  /*4b550*/  LDL.LU.64 R82, [R1+0x268] ;  /* 0x0002680001527983 */ /* 0x000f280000300a00 */
[----:B------:R-:W4:Y:S04]  /*4b560*/  LDL.LU.64 R76, [R1+0x250] ;  /* 0x00025000014c7983 */ /* 0x000f280000300a00 */
[----:B------:R-:W4:Y:S01]  /*4b570*/  LDL.LU.64 R78, [R1+0x258] ;  /* 0x00025800014e7983 */ /* 0x000f220000300a00 */
[----:B------:R-:W-:Y:S03]  /*4b580*/  HMMA.1688.F32.TF32 R48, R48, R104, R72 ;  /* 0x000000683030723c */ /* 0x000fe60000081048 */
[----:B------:R-:W4:Y:S04]  /*4b590*/  LDL.LU.64 R72, [R1+0x270] ;  /* 0x0002700001487983 */ /* 0x000f280000300a00 */
[----:B------:R-:W4:Y:S01]  /*4b5a0*/  LDL.LU.64 R74, [R1+0x278] ;  /* 0x00027800014a7983 */ /* 0x000f220000300a00 */
[C---:B------:R-:W-:Y:S11]  /*4b5b0*/  HMMA.1688.F32.TF32 R88, R44.reuse, R24, R88 ;  /* 0x000000182c58723c */ /* 0x040ff60000081058 */
[----:B------:R-:W-:Y:S05]  /*4b5c0*/  @!UPT UIADD3 URZ, URZ, URZ, URZ ;  /* 0x0000003f3f3ff290 */ /* 0x000fea000fffe03f */
[----:B------:R-:W-:Y:S01]  /*4b5d0*/  IMAD.MOV.U32 R119, RZ, RZ, R48 ;  /* 0x000000ffff777224 */ /* 0x000fe200078e0030 */
[----:B------:R-:W-:Y:S01]  /*4b5e0*/  MOV R98, R50 ;  /* 0x0000003200627202 */ /* 0x000fe20000000f00 */
[----:B------:R-:W-:Y:S02]  /*4b5f0*/  IMAD.MOV.U32 R115, RZ, RZ, R49 ;  /* 0x000000ffff737224 */ /* 0x000fe400078e0031 */
[----:B------:R-:W-:Y:S02]  /*4b600*/  IMAD.MOV.U32 R99, RZ, RZ, R51 ;  /* 0x000000ffff637224 */ /* 0x000fe400078e0033 */
[C---:B---3--:R-:W-:Y:S01]  /*4b610*/  HMMA.1688.F32.TF32 R48, R44.reuse, R4, R52 ;  /* 0x000000042c30723c */ /* 0x048fe20000081034 */
[----:B------:R-:W3:Y:S04]  /*4b620*/  LDL.LU.64 R52, [R1+0x280] ;  /* 0x0002800001347983 */ /* 0x000ee80000300a00 */
[----:B------:R-:W-:Y:S04]  /*4b630*/  STL.64 [R1+0x330], R88 ;  /* 0x0003305801007387 */ /* 0x000fe80000100a00 */
[----:B------:R-:W-:Y:S04]  /*4b640*/  STL.64 [R1+0x338], R90 ;  /* 0x0003385a01007387 */ /* 0x000fe80000100a00 */
[----:B------:R-:W3:Y:S10]  /*4b650*/  LDL.LU.64 R54, [R1+0x288] ;  /* 0x0002880001367983 */ /* 0x000ef40000300a00 */
[----:B------:R1:W-:Y:S04]  /*4b660*/  STL.64 [R1+0x320], R48 ;  /* 0x0003203001007387 */ /* 0x0003e80000100a00 */
[----:B------:R1:W-:Y:S04]  /*4b670*/  STL.64 [R1+0x328], R50 ;  /* 0x0003283201007387 */ /* 0x0003e80000100a00 */
[----:B-1----:R-:W3:Y:S04]  /*4b680*/  LDL.LU.64 R48, [R1+0x880] ;  /* 0x0008800001307983 */ /* 0x002ee80000300a00 */
[----:B------:R-:W3:Y:S01]  /*4b690*/  LDL.LU.64 R50, [R1+0x888] ;  /* 0x0008880001327983 */ /* 0x000ee20000300a00 */
[C---:B--2---:R-:W-:Y:S08]  /*4b6a0*/  HMMA.1688.F32.TF32 R64, R44.reuse, R216, R64 ;  /* 0x000000d82c40723c */ /* 0x044ff00000081040 */
[C---:B----4-:R-:W-:Y:S11]  /*4b6b0*/  HMMA.1688.F32.TF32 R88, R44.reuse, R124, R56 ;  /* 0x0000007c2c58723c */ /* 0x050ff60000081038 */
[----:B------:R-:W-:Y:S04]  /*4b6c0*/  @!UPT UIADD3 URZ, URZ, URZ, URZ ;  /* 0x0000003f3f3ff290 */ /* 0x000fe8000fffe03f */
[----:B------:R-:W-:Y:S04]  /*4b6d0*/  STL.64 [R1+0x310], R64 ;  /* 0x0003104001007387 */ /* 0x000fe80000100a00 */
[----:B------:R-:W-:Y:S04]  /*4b6e0*/  STL.64 [R1+0x318], R66 ;  /* 0x0003184201007387 */ /* 0x000fe80000100a00 */
[----:B------:R-:W2:Y:S04]  /*4b6f0*/  LDL.LU.64 R56, [R1+0x870] ;  /* 0x0008700001387983 */ /* 0x000ea80000300a00 */
[----:B------:R-:W2:Y:S04]  /*4b700*/  LDL.LU.64 R58, [R1+0x878] ;  /* 0x00087800013a7983 */ /* 0x000ea80000300a00 */
[----:B------:R-:W-:Y:S04]  /*4b710*/  LDS R64, [R252+0x80] ;  /* 0x00008000fc407984 */ /* 0x000fe80000000800 */
[----:B------:R-:W-:Y:S04]  /*4b720*/  LDS R66, [R252+0x1080] ;  /* 0x00108000fc427984 */ /* 0x000fe80000000800 */
[----:B------:R-:W-:Y:S04]  /*4b730*/  STL.64 [R1+0x2f0], R88 ;  /* 0x0002f05801007387 */ /* 0x000fe80000100a00 */
[----:B------:R1:W-:Y:S04]  /*4b740*/  STL.64 [R1+0x2f8], R90 ;  /* 0x0002f85a01007387 */ /* 0x0003e80000100a00 */
[----:B------:R-:W-:Y:S04]  /*4b750*/  LDS R65, [R3+0x80] ;  /* 0x0000800003417984 */ /* 0x000fe80000000800 */
[----:B------:R-:W4:Y:S01]  /*4b760*/  LDS R67, [R3+0x1080] ;  /* 0x0010800003437984 */ /* 0x000f220000000800 */
[C---:B-1----:R-:W-:Y:S03]  /*4b770*/  HMMA.1688.F32.TF32 R88, R44.reuse, R120, R84 ;  /* 0x000000782c58723c */ /* 0x042fe60000081054 */
[----:B------:R-:W4:Y:S04]  /*4b780*/  LDL.LU.64 R84, [R1+0x780] ;  /* 0x0007800001547983 */ /* 0x000f280000300a00 */
[----:B------:R-:W4:Y:S11]  /*4b790*/  LDL.LU.64 R86, [R1+0x788] ;  /* 0x0007880001567983 */ /* 0x000f360000300a00 */
[----:B------:R-:W-:Y:S05]  /*4b7a0*/  @!UPT UIADD3 URZ, URZ, URZ, URZ ;  /* 0x0000003f3f3ff290 */ /* 0x000fea000fffe03f */
[----:B------:R-:W-:Y:S04]  /*4b7b0*/  STL.64 [R1+0x2e0], R88 ;  /* 0x0002e05801007387 */ /* 0x000fe80000100a00 */
[----:B------:R1:W-:Y:S02]  /*4b7c0*/  STL.64 [R1+0x2e8], R90 ;  /* 0x0002e85a01007387 */ /* 0x0003e40000100a00 */
[C---:B-1----:R-:W-:Y:S02]  /*4b7d0*/  HMMA.1688.F32.TF32 R88, R44.reuse, R116, R60 ;  /* 0x000000742c58723c */ /* 0x042fe4000008103c */
[----:B------:R-:W4:Y:S04]  /*4b7e0*/  LDL.LU.64 R60, [R1+0x770] ;  /* 0x00077000013c7983 */ /* 0x000f280000300a00 */
[----:B------:R-:W4:Y:S11]  /*4b7f0*/  LDL.LU.64 R62, [R1+0x778] ;  /* 0x00077800013e7983 */ /* 0x000f360000300a00 */
[----:B------:R-:W-:Y:S06]  /*4b800*/  @!UPT UIADD3 URZ, URZ, URZ, URZ ;  /* 0x0000003f3f3ff290 */ /* 0x000fec000fffe03f */
        /* <DEDUP_REMOVED lines=20> */
[C---:B---3--:R-:W-:Y:S02]  /*4b950*/  HMMA.1688.F32.TF32 R88, R44.reuse, R68, R52 ;  /* 0x000000442c58723c */ /* 0x048fe40000081034 */
[----:B------:R-:W3:Y:S04]  /*4b960*/  LDL.LU.64 R52, [R1+0x1530] ;  /* 0x0015300001347983 */ /* 0x000ee80000300a00 */
[----:B------:R-:W3:Y:S11]  /*4b970*/  LDL.LU.64 R54, [R1+0x1538] ;  /* 0x0015380001367983 */ /* 0x000ef60000300a00 */
[----:B------:R-:W-:Y:S06]  /*4b980*/  @!UPT UIADD3 URZ, URZ, URZ, URZ ;  /* 0x0000003f3f3ff290 */ /* 0x000fec000fffe03f */
[----:B------:R-:W-:Y:S04]  /*4b990*/  STL.64 [R1+0x280], R88 ;  /* 0x0002805801007387 */ /* 0x000fe80000100a00 */
[----:B------:R1:W-:Y:S02]  /*4b9a0*/  STL.64 [R1+0x288], R90 ;  /* 0x0002885a01007387 */ /* 0x0003e40000100a00 */
[C---:B-1----:R-:W-:Y:S02]  /*4b9b0*/  HMMA.1688.F32.TF32 R88, R44.reuse, R28, R48 ;  /* 0x0000001c2c58723c */ /* 0x042fe40000081030 */
[----:B------:R-:W3:Y:S04]  /*4b9c0*/  LDL.LU.64 R48, [R1+0x1520] ;  /* 0x0015200001307983 */ /* 0x000ee80000300a00 */
[----:B------:R-:W3:Y:S11]  /*4b9d0*/  LDL.LU.64 R50, [R1+0x1528] ;  /* 0x0015280001327983 */ /* 0x000ef60000300a00 */
[----:B------:R-:W-:Y:S06]  /*4b9e0*/  @!UPT UIADD3 URZ, URZ, URZ, URZ ;  /* 0x0000003f3f3ff290 */ /* 0x000fec000fffe03f */
[----:B------:R-:W-:Y:S04]  /*4b9f0*/  STL.64 [R1+0x270], R88 ;  /* 0x0002705801007387 */ /* 0x000fe80000100a00 */
[----:B------:R2:W-:Y:S02]  /*4ba00*/  STL.64 [R1+0x278], R90 ;  /* 0x0002785a01007387 */ /* 0x0005e40000100a00 */
[C---:B--2---:R-:W-:Y:S02]  /*4ba10*/  HMMA.1688.F32.TF32 R88, R44.reuse, R8, R56 ;  /* 0x000000082c58723c */ /* 0x044fe40000081038 */
[----:B------:R-:W2:Y:S04]  /*4ba20*/  LDL.LU.64 R56, [R1+0x1510] ;  /* 0x0015100001387983 */ /* 0x000ea80000300a00 */
[----:B------:R-:W2:Y:S02]  /*4ba30*/  LDL.LU.64 R58, [R1+0x1518] ;  /* 0x00151800013a7983 */ /* 0x000ea40000300a00 */
[C---:B----4-:R-:W-:Y:S11]  /*4ba40*/  HMMA.1688.F32.TF32 R84, R44.reuse, R12, R84 ;  /* 0x0000000c2c54723c */ /* 0x050ff60000081054 */
[----:B------:R-:W-:Y:S04]  /*4ba50*/  @!UPT UIADD3 URZ, URZ, URZ, URZ ;  /* 0x0000003f3f3ff290 */ /* 0x000fe8000fffe03f */
[----:B------:R1:W-:Y:S04]  /*4ba60*/  STL.64 [R1+0x260], R88 ;  /* 0x0002605801007387 */ /* 0x0003e80000100a00 */
[----:B------:R4:W-:Y:S04]  /*4ba70*/  STL.64 [R1+0x268], R90 ;  /* 0x0002685a01007387 */ /* 0x0009e80000100a00 */
[----:B-1----:R-:W2:Y:S04]  /*4ba80*/  LDL.LU.64 R88, [R1+0x1500] ;  /* 0x0015000001587983 */ /* 0x002ea80000300a00 */
[----:B----4-:R-:W4:Y:S04]  /*4ba90*/  LDL.LU.64 R90, [R1+0x1508] ;  /* 0x00150800015a7983 */ /* 0x010f280000300a00 */
[----:B------:R-:W-:Y:S04]  /*4baa0*/  STL.64 [R1+0x250], R84 ;  /* 0x0002505401007387 */ /* 0x000fe80000100a00 */
[----:B------:R1:W-:Y:S02]  /*4bab0*/  STL.64 [R1+0x258], R86 ;  /* 0x0002585601007387 */ /* 0x0003e40000100a00 */
[C---:B-1----:R-:W-:Y:S02]  /*4bac0*/  HMMA.1688.F32.TF32 R84, R44.reuse, R16, R60 ;  /* 0x000000102c54723c */ /* 0x042fe4000008103c */
[----:B------:R-:W4:Y:S04]  /*4bad0*/  LDL.LU.64 R60, [R1+0x14f0] ;  /* 0x0014f000013c7983 */ /* 0x000f280000300a00 */
[----:B------:R-:W4:Y:S02]  /*4bae0*/  LDL.LU.64 R62, [R1+0x14f8] ;  /* 0x0014f800013e7983 */ /* 0x000f240000300a00 */
[C---:B------:R-:W-:Y:S11]  /*4baf0*/  HMMA.1688.F32.TF32 R80, R44.reuse, R20, R80 ;  /* 0x000000142c50723c */ /* 0x040ff60000081050 */
[----:B------:R-:W-:Y:S04]  /*4bb00*/  @!UPT UIADD3 URZ, URZ, URZ, URZ ;  /* 0x0000003f3f3ff290 */ /* 0x000fe8000fffe03f */
[----:B------:R1:W-:Y:S04]  /*4bb10*/  STL.64 [R1+0x240], R84 ;  /* 0x0002405401007387 */ /* 0x0003e80000100a00 */
[----:B------:R1:W-:Y:S04]  /*4bb20*/  STL.64 [R1+0x248], R86 ;  /* 0x0002485601007387 */ /* 0x0003e80000100a00 */
[----:B-1----:R-:W4:Y:S04]  /*4bb30*/  LDL.LU.64 R84, [R1+0x1560] ;  /* 0x0015600001547983 */ /* 0x002f280000300a00 */
[----:B------:R-:W4:Y:S04]  /*4bb40*/  LDL.LU.64 R86, [R1+0x1568] ;  /* 0x0015680001567983 */ /* 0x000f280000300a00 */
[----:B------:R1:W-:Y:S04]  /*4bb50*/  STL.64 [R1+0x230], R80 ;  /* 0x0002305001007387 */ /* 0x0003e80000100a00 */
[----:B------:R1:W-:Y:S04]  /*4bb60*/  STL.64 [R1+0x238], R82 ;  /* 0x0002385201007387 */ /* 0x0003e80000100a00 */
[----:B-1----:R-:W4:Y:S01]  /*4bb70*/  LDL.LU.64 R80, [R1+0x1550] ;  /* 0x0015500001507983 */ /* 0x002f220000300a00 */
[----:B------:R-:W-:Y:S03]  /*4bb80*/  HMMA.1688.F32.TF32 R44, R44, R104, R76 ;  /* 0x000000682c2c723c */ /* 0x000fe6000008104c */
[----:B------:R-:W4:Y:S11]  /*4bb90*/  LDL.LU.64 R82, [R1+0x1558] ;  /* 0x0015580001527983 */ /* 0x000f360000300a00 */
[----:B------:R-:W-:Y:S09]  /*4bba0*/  @!UPT UIADD3 URZ, URZ, URZ, URZ ;  /* 0x0000003f3f3ff290 */ /* 0x000ff2000fffe03f */
[----:B------:R-:W-:Y:S04]  /*4bbb0*/  STL.64 [R1+0x220], R44 ;  /* 0x0002202c01007387 */ /* 0x000fe80000100a00 */
[----:B------:R1:W-:Y:S04]  /*4bbc0*/  STL.64 [R1+0x228], R46 ;  /* 0x0002282e01007387 */ /* 0x0003e80000100a00 */
[----:B------:R-:W4:Y:S04]  /*4bbd0*/  LDL.LU.64 R76, [R1+0x1690] ;  /* 0x00169000014c7983 */ /* 0x000f280000300a00 */
[----:B------:R-:W4:Y:S01]  /*4bbe0*/  LDL.LU.64 R78, [R1+0x1698] ;  /* 0x00169800014e7983 */ /* 0x000f220000300a00 */
[C---:B-1----:R-:W-:Y:S03]  /*4bbf0*/  HMMA.1688.F32.TF32 R44, R64.reuse, R24, R72 ;  /* 0x00000018402c723c */ /* 0x042fe60000081048 */
[----:B------:R-:W4:Y:S04]  /*4bc00*/  LDL.LU.64 R72, [R1+0x1670] ;  /* 0x0016700001487983 */ /* 0x000f280000300a00 */
[----:B------:R-:W4:Y:S11]  /*4bc10*/  LDL.LU.64 R74, [R1+0x1678] ;  /* 0x00167800014a7983 */ /* 0x000f360000300a00 */
[----:B------:R-:W-:Y:S05]  /*4bc20*/  @!UPT UIADD3 URZ, URZ, URZ, URZ ;  /* 0x0000003f3f3ff290 */ /* 0x000fea000fffe03f */
[----:B------:R-:W-:Y:S04]  /*4bc30*/  STL.64 [R1+0x210], R44 ;  /* 0x0002102c01007387 */ /* 0x000fe80000100a00 */
[----:B------:R3:W-:Y:S02]  /*4bc40*/  STL.64 [R1+0x218], R46 ;  /* 0x0002182e01007387 */ /* 0x0007e40000100a00 */
[C---:B---3--:R-:W-:Y:S02]  /*4bc50*/  HMMA.1688.F32.TF32 R44, R64.reuse, R4, R52 ;  /* 0x00000004402c723c */ /* 0x048fe40000081034 */
[----:B------:R-:W3:Y:S04]  /*4bc60*/  LDL.LU.64 R52, [R1+0x1720] ;  /* 0x0017200001347983 */ /* 0x000ee80000300a00 */
[----:B------:R-:W3:Y:S11]  /*4bc70*/  LDL.LU.64 R54, [R1+0x1728] ;  /* 0x0017280001367983 */ /* 0x000ef60000300a00 */
[----:B------:R-:W-:Y:S06]  /*4bc80*/  @!UPT UIADD3 URZ, URZ, URZ, URZ ;  /* 0x0000003f3f3ff290 */ /* 0x000fec000fffe03f */
[----:B------:R1:W-:Y:S04]  /*4bc90*/  STL.64 [R1+0x1f0], R44 ;  /* 0x0001f02c01007387 */ /* 0x0003e80000100a00 */
[----:B------:R1:W-:Y:S04]  /*4bca0*/  STL.64 [R1+0x1f8], R46 ;  /* 0x0001f82e01007387 */ /* 0x0003e80000100a00 */
[----:B-1----:R-:W3:Y:S04]  /*4bcb0*/  LDL.LU.64 R44, [R1+0x1710] ;  /* 0x00171000012c7983 */ /* 0x002ee80000300a00 */
[----:B------:R-:W3:Y:S01]  /*4bcc0*/  LDL.LU.64 R46, [R1+0x1718] ;  /* 0x00171800012e7983 */ /* 0x000ee20000300a00 */
[C---:B------:R-:W-:Y:S08]  /*4bcd0*/  HMMA.1688.F32.TF32 R48, R64.reuse, R216, R48 ;  /* 0x000000d84030723c */ /* 0x040ff00000081030 */
[C---:B--2---:R-:W-:Y:S11]  /*4bce0*/  HMMA.1688.F32.TF32 R100, R64.reuse, R124, R56 ;  /* 0x0000007c4064723c */ /* 0x044ff60000081038 */
[----:B------:R-:W-:Y:S04]  /*4bcf0*/  @!UPT UIADD3 URZ, URZ, URZ, URZ ;  /* 0x0000003f3f3ff290 */ /* 0x000fe8000fffe03f */
[----:B------:R1:W-:Y:S04]  /*4bd00*/  STL.64 [R1+0x1e0], R48 ;  /* 0x0001e03001007387 */ /* 0x0003e80000100a00 */
[----:B------:R2:W-:Y:S04]  /*4bd10*/  STL.64 [R1+0x1e8], R50 ;  /* 0x0001e83201007387 */ /* 0x0005e80000100a00 */
[----:B-1----:R-:W3:Y:S04]  /*4bd20*/  LDL.LU.64 R48, [R1+0x1750] ;  /* 0x0017500001307983 */ /* 0x002ee80000300a00 */
[----:B--2---:R-:W2:Y:S04]  /*4bd30*/  LDL.LU.64 R50, [R1+0x1758] ;  /* 0x0017580001327983 */ /* 0x004ea80000300a00 */
[----:B------:R-:W2:Y:S04]  /*4bd40*/  LDL.LU.64 R56, [R1+0x1740] ;  /* 0x0017400001387983 */ /* 0x000ea80000300a00 */
[----:B------:R-:W2:Y:S04]  /*4bd50*/  LDL.LU.64 R58, [R1+0x1748] ;  /* 0x00174800013a7983 */ /* 0x000ea80000300a00 */
[----:B------:R-:W-:Y:S04]  /*4bd60*/  STL.64 [R1+0x1d0], R100 ;  /* 0x0001d06401007387 */ /* 0x000fe80000100a00 */
[----:B------:R4:W-:Y:S02]  /*4bd70*/  STL.64 [R1+0x1d8], R102 ;  /* 0x0001d86601007387 */ /* 0x0009e40000100a00 */
[C---:B----4-:R-:W-:Y:S08]  /*4bd80*/  HMMA.1688.F32.TF32 R100, R64.reuse, R120, R88 ;  /* 0x000000784064723c */ /* 0x050ff00000081058 */
[C---:B------:R-:W-:Y:S01]  /*4bd90*/  HMMA.1688.F32.TF32 R88, R64.reuse, R116, R60 ;  /* 0x000000744058723c */ /* 0x040fe2000008103c */
[----:B------:R-:W2:Y:S11]  /*4bda0*/  LDL.LU.64 R60, [R1+0x17d0] ;  /* 0x0017d000013c7983 */ /* 0x000eb60000300a00 */
[----:B------:R-:W-:Y:S03]  /*4bdb0*/  @!UPT UIADD3 URZ, URZ, URZ, URZ ;  /* 0x0000003f3f3ff290 */ /* 0x000fe6000fffe03f */
[----:B------:R-:W-:Y:S04]  /*4bdc0*/  STL.64 [R1+0x1b0], R100 ;  /* 0x0001b06401007387 */ /* 0x000fe80000100a00 */
[----:B------:R-:W-:Y:S04]  /*4bdd0*/  STL.64 [R1+0x1b8], R102 ;  /* 0x0001b86601007387 */ /* 0x000fe80000100a00 */
[----:B------:R-:W2:Y:S04]  /*4bde0*/  LDL.LU.64 R62, [R1+0x17d8] ;  /* 0x0017d800013e7983 */ /* 0x000ea80000300a00 */
[----:B------:R-:W-:Y:S04]  /*4bdf0*/  STL.64 [R1+0x1a0], R88 ;  /* 0x0001a05801007387 */ /* 0x000fe80000100a00 */
[----:B------:R-:W-:Y:S01]  /*4be00*/  STL.64 [R1+0x1a8], R90 ;  /* 0x0001a85a01007387 */ /* 0x000fe20000100a00 */
[C---:B------:R-:W-:Y:S08]  /*4be10*/  HMMA.1688.F32.TF32 R84, R64.reuse, R112, R84 ;  /* 0x000000704054723c */ /* 0x040ff00000081054 */
[----:B------:R-:W-:Y:S11]  /*4be20*/  HMMA.1688.F32.TF32 R80, R64, R108, R80 ;  /* 0x0000006c4050723c */ /* 0x000ff60000081050 */
[----:B------:R-:W-:Y:S04]  /*4be30*/  @!UPT UIADD3 URZ, URZ, URZ, URZ ;  /* 0x0000003f3f3ff290 */ /* 0x000fe8000fffe03f */
[----:B------:R-:W-:Y:S04]  /*4be40*/  STL.64 [R1+0x190], R84 ;  /* 0x0001905401007387 */ /* 0x000fe80000100a00 */
[----:B------:R-:W-:Y:S04]  /*4be50*/  STL.64 [R1+0x198], R86 ;  /* 0x0001985601007387 */ /* 0x000fe80000100a00 */
[----:B------:R-:W-:Y:S01]  /*4be60*/  STL [R1+0x170], R80 ;  /* 0x0001705001007387 */ /* 0x000fe20000100800 */
[----:B------:R-:W-:Y:S01]  /*4be70*/  IMAD.MOV.U32 R106, RZ, RZ, R81 ;  /* 0x000000ffff6a7224 */ /* 0x000fe200078e0051 */
[----:B------:R-:W-:-:S02]  /*4be80*/  MOV R107, R82 ;  /* 0x00000052006b7202 */ /* 0x000fc40000000f00 */
[----:B------:R1:W-:Y:S02]  /*4be90*/  STL [R1+0x17c], R83 ;  /* 0x00017c5301007387 */ /* 0x0003e40000100800 */
[C---:B-1----:R-:W-:Y:S08]  /*4bea0*/  HMMA.1688.F32.TF32 R80, R64.reuse, R96, R76 ;  /* 0x000000604050723c */ /* 0x042ff0000008104c */
[C---:B------:R-:W-:Y:S11]  /*4beb0*/  HMMA.1688.F32.TF32 R76, R64.reuse, R68, R72 ;  /* 0x00000044404c723c */ /* 0x040ff60000081048 */
[----:B------:R-:W-:Y:S04]  /*4bec0*/  @!UPT UIADD3 URZ, URZ, URZ, URZ ;  /* 0x0000003f3f3ff290 */ /* 0x000fe8000fffe03f */
[----:B------:R1:W-:Y:S04]  /*4bed0*/  STL.64 [R1+0x10], R80 ;  /* 0x0000105001007387 */ /* 0x0003e80000100a00 */
[----:B------:R1:W-:Y:S04]  /*4bee0*/  STL.64 [R1+0x18], R82 ;  /* 0x0000185201007387 */ /* 0x0003e80000100a00 */
[----:B------:R-:W4:Y:S04]  /*4bef0*/  LDL.LU.64 R72, [R1+0x17c0] ;  /* 0x0017c00001487983 */ /* 0x000f280000300a00 */
[----:B------:R1:W-:Y:S04]  /*4bf00*/  STL.64 [R1], R76 ;  /* 0x0000004c01007387 */ /* 0x0003e80000100a00 */
[----:B------:R1:W-:Y:S04]  /*4bf10*/  STL.64 [R1+0x8], R78 ;  /* 0x0000084e01007387 */ /* 0x0003e80000100a00 */
[----:B------:R-:W4:Y:S01]  /*4bf20*/  LDL.LU.64 R74, [R1+0x17c8] ;  /* 0x0017c800014a7983 */ /* 0x000f220000300a00 */
[C---:B---3--:R-:W-:Y:S11]  /*4bf30*/  HMMA.1688.F32.TF32 R248, R64.reuse, R28, R52 ;  /* 0x0000001c40f8723c */ /* 0x048ff60000081034 */
[----:B------:R-:W-:Y:S11]  /*4bf40*/  @!UPT UIADD3 URZ, URZ, URZ, URZ ;  /* 0x0000003f3f3ff290 */ /* 0x000ff6000fffe03f */
[----:B------:R-:W-:Y:S01]  /*4bf50*/  @!UPT UIADD3 URZ, URZ, URZ, URZ ;  /* 0x0000003f3f3ff290 */ /* 0x000fe2000fffe03f */
[----:B------:R-:W-:Y:S04]  /*4bf60*/  STL.64 [R1+0x5db0], R250 ;  /* 0x005db0fa01007387 */ /* 0x000fe80000100a00 */
[----:B------:R-:W-:Y:S01]  /*4bf70*/  STL.64 [R1+0x5da8], R248 ;  /* 0x005da8f801007387 */ /* 0x000fe20000100a00 */
[C---:B------:R-:W-:Y:S03]  /*4bf80*/  HMMA.1688.F32.TF32 R244, R64.reuse, R8, R44 ;  /* 0x0000000840f4723c */ /* 0x040fe6000008102c */
[----:B------:R-:W3:Y:S04]  /*4bf90*/  LDL.LU.64 R44, [R1+0x4a0] ;  /* 0x0004a000012c7983 */ /* 0x000ee80000300a00 */
[----:B------:R-:W3:Y:S11]  /*4bfa0*/  LDL.LU.64 R46, [R1+0x4a8] ;  /* 0x0004a800012e7983 */ /* 0x000ef60000300a00 */
[----:B------:R-:W-:Y:S05]  /*4bfb0*/  @!UPT UIADD3 URZ, URZ, URZ, URZ ;  /* 0x0000003f3f3ff290 */ /* 0x000fea000fffe03f */
[----:B------:R-:W-:Y:S04]  /*4bfc0*/  STL.64 [R1+0x5dc0], R246 ;  /* 0x005dc0f601007387 */ /* 0x000fe80000100a00 */
[----:B------:R-:W-:Y:S01]  /*4bfd0*/  STL.64 [R1+0x5db8], R244 ;  /* 0x005db8f401007387 */ /* 0x000fe20000100a00 */
[C---:B--2---:R-:W-:Y:S03]  /*4bfe0*/  HMMA.1688.F32.TF32 R52, R64.reuse, R12, R48 ;  /* 0x0000000c4034723c */ /* 0x044fe60000081030 */
[----:B------:R-:W2:Y:S04]  /*4bff0*/  LDL.LU.64 R48, [R1+0x490] ;  /* 0x0004900001307983 */ /* 0x000ea80000300a00 */
[----:B------:R-:W2:Y:S01]  /*4c000*/  LDL.LU.64 R50, [R1+0x498] ;  /* 0x0004980001327983 */ /* 0x000ea20000300a00 */
[C---:B------:R-:W-:Y:S11]  /*4c010*/  HMMA.1688.F32.TF32 R56, R64.reuse, R16, R56 ;  /* 0x000000104038723c */ /* 0x040ff60000081038 */
[----:B------:R-:W-:Y:S04]  /*4c020*/  @!UPT UIADD3 URZ, URZ, URZ, URZ ;  /* 0x0000003f3f3ff290 */ /* 0x000fe8000fffe03f */
[----:B------:R-:W-:Y:S04]  /*4c030*/  STL.64 [R1+0x5dd0], R54 ;  /* 0x005dd03601007387 */ /* 0x000fe80000100a00 */
[----:B------:R-:W-:Y:S04]  /*4c040*/  STL.64 [R1+0x5dc8], R52 ;  /* 0x005dc83401007387 */ /* 0x000fe80000100a00 */
[----:B------:R-:W2:Y:S04]  /*4c050*/  LDL.LU.64 R100, [R1+0x480] ;  /* 0x0004800001647983 */ /* 0x000ea80000300a00 */
[----:B------:R-:W2:Y:S04]  /*4c060*/  LDL.LU.64 R102, [R1+0x488] ;  /* 0x0004880001667983 */ /* 0x000ea80000300a00 */
[----:B------:R-:W2:Y:S04]  /*4c070*/  LDL.LU.64 R88, [R1+0x470] ;  /* 0x0004700001587983 */ /* 0x000ea80000300a00 */
[----:B------:R-:W2:Y:S04]  /*4c080*/  LDL.LU.64 R90, [R1+0x478] ;  /* 0x00047800015a7983 */ /* 0x000ea80000300a00 */
[----:B------:R-:W2:Y:S04]  /*4c090*/  LDL.LU.64 R84, [R1+0x460] ;  /* 0x0004600001547983 */ /* 0x000ea80000300a00 */
[----:B------:R-:W2:Y:S04]  /*4c0a0*/  LDL.LU.64 R86, [R1+0x468] ;  /* 0x0004680001567983 */ /* 0x000ea80000300a00 */
[----:B------:R-:W-:Y:S04]  /*4c0b0*/  STL.64 [R1+0x5de0], R58 ;  /* 0x005de03a01007387 */ /* 0x000fe80000100a00 */
[----:B------:R1:W-:Y:S04]  /*4c0c0*/  STL.64 [R1+0x5dd8], R56 ;  /* 0x005dd83801007387 */ /* 0x0003e80000100a00 */
[----:B-1----:R-:W2:Y:S01]  /*4c0d0*/  LDL.LU.64 R80, [R1+0x450] ;  /* 0x0004500001507983 */ /* 0x002ea20000300a00 */
[C---:B------:R-:W-:Y:S03]  /*4c0e0*/  HMMA.1688.F32.TF32 R60, R64.reuse, R20, R60 ;  /* 0x00000014403c723c */ /* 0x040fe6000008103c */
[----:B------:R-:W2:Y:S04]  /*4c0f0*/  LDL.LU.64 R82, [R1+0x458] ;  /* 0x0004580001527983 */ /* 0x000ea80000300a00 */
[----:B------:R-:W2:Y:S04]  /*4c100*/  LDL.LU.64 R76, [R1+0x4c0] ;  /* 0x0004c000014c7983 */ /* 0x000ea80000300a00 */
[----:B------:R-:W2:Y:S04]  /*4c110*/  LDL.LU.64 R78, [R1+0x4c8] ;  /* 0x0004c800014e7983 */ /* 0x000ea80000300a00 */
[----:B------:R-:W2:Y:S04]  /*4c120*/  LDL.LU.64 R56, [R1+0x4b0] ;  /* 0x0004b00001387983 */ /* 0x000ea80000300a00 */
[----:B------:R-:W2:Y:S04]  /*4c130*/  LDL.LU.64 R58, [R1+0x4b8] ;  /* 0x0004b800013a7983 */ /* 0x000ea80000300a00 */
[----:B------:R-:W-:Y:S04]  /*4c140*/  STL.64 [R1+0x5df0], R62 ;  /* 0x005df03e01007387 */ /* 0x000fe80000100a00 */
[----:B------:R-:W-:Y:S04]  /*4c150*/  STL.64 [R1+0x5de8], R60 ;  /* 0x005de83c01007387 */ /* 0x000fe80000100a00 */
[----:B------:R-:W2:Y:S04]  /*4c160*/  LDL.LU.64 R52, [R1+0x550] ;  /* 0x0005500001347983 */ /* 0x000ea80000300a00 */
[----:B------:R-:W2:Y:S01]  /*4c170*/  LDL.LU.64 R54, [R1+0x558] ;  /* 0x0005580001367983 */ /* 0x000ea20000300a00 */
[----:B----4-:R-:W-:Y:S11]  /*4c180*/  HMMA.1688.F32.TF32 R64, R64, R104, R72 ;  /* 0x000000684040723c */ /* 0x010ff60000081048 */
[----:B------:R-:W-:Y:S11]  /*4c190*/  @!UPT UIADD3 URZ, URZ, URZ, URZ ;  /* 0x0000003f3f3ff290 */ /* 0x000ff6000fffe03f */
[----:B------:R-:W-:Y:S01]  /*4c1a0*/  @!UPT UIADD3 URZ, URZ, URZ, URZ ;  /* 0x0000003f3f3ff290 */ /* 0x000fe2000fffe03f */
[----:B------:R-:W-:Y:S04]  /*4c1b0*/  STL.64 [R1+0x5e00], R66 ;  /* 0x005e004201007387 */ /* 0x000fe80000100a00 */
[----:B------:R-:W-:Y:S01]  /*4c1c0*/  STL.64 [R1+0x5df8], R64 ;  /* 0x005df84001007387 */ /* 0x000fe20000100a00 */
[C---:B---3--:R-:W-:Y:S03]  /*4c1d0*/  HMMA.1688.F32.TF32 R72, R92.reuse, R24, R44 ;  /* 0x000000185c48723c */ /* 0x048fe6000008102c */
        /* <DEDUP_REMOVED lines=8> */
[C---:B------:R-:W-:Y:S08]  /*4c260*/  HMMA.1688.F32.TF32 R204, R92.reuse, R216, R100 ;  /* 0x000000d85ccc723c */ /* 0x040ff00000081064 */
[C---:B------:R-:W-:Y:S08]  /*4c270*/  HMMA.1688.F32.TF32 R188, R92.reuse, R124, R88 ;  /* 0x0000007c5cbc723c */ /* 0x040ff00000081058 */
[C---:B------:R-:W-:Y:S01]  /*4c280*/  HMMA.1688.F32.TF32 R128, R92.reuse, R120, R84 ;  /* 0x000000785c80723c */ /* 0x040fe20000081054 */
[----:B------:R-:W-:Y:S07]  /*4c290*/  STL.64 [R1+0x5e20], R182 ;  /* 0x005e20b601007387 */ /* 0x000fee0000100a00 */
[C---:B------:R-:W-:Y:S08]  /*4c2a0*/  HMMA.1688.F32.TF32 R140, R92.reuse, R116, R80 ;  /* 0x000000745c8c723c */ /* 0x040ff00000081050 */
[C---:B------:R-:W-:Y:S08]  /*4c2b0*/  HMMA.1688.F32.TF32 R208, R92.reuse, R112, R76 ;  /* 0x000000705cd0723c */ /* 0x040ff0000008104c */
[C---:B------:R-:W-:Y:S01]  /*4c2c0*/  HMMA.1688.F32.TF32 R84, R92.reuse, R108, R56 ;  /* 0x0000006c5c54723c */ /* 0x040fe20000081038 */
[----:B------:R-:W-:Y:S04]  /*4c2d0*/  STL.64 [R1+0x5e18], R180 ;  /* 0x005e18b401007387 */ /* 0x000fe80000100a00 */
[----:B------:R-:W-:Y:S04]  /*4c2e0*/  STL.64 [R1+0x5e30], R206 ;  /* 0x005e30ce01007387 */ /* 0x000fe80000100a00 */
[----:B------:R-:W-:Y:S04]  /*4c2f0*/  STL.64 [R1+0x5e28], R204 ;  /* 0x005e28cc01007387 */ /* 0x000fe80000100a00 */
[----:B------:R-:W-:Y:S04]  /*4c300*/  STL.64 [R1+0x5e40], R190 ;  /* 0x005e40be01007387 */ /* 0x000fe80000100a00 */
[----:B------:R-:W-:Y:S01]  /*4c310*/  STL.64 [R1+0x5e38], R188 ;  /* 0x005e38bc01007387 */ /* 0x000fe20000100a00 */
[C---:B------:R-:W-:Y:S03]  /*4c320*/  HMMA.1688.F32.TF32 R152, R92.reuse, R96, R52 ;  /* 0x000000605c98723c */ /* 0x040fe60000081034 */
[----:B------:R-:W-:Y:S04]  /*4c330*/  STL.64 [R1+0x5e50], R130 ;  /* 0x005e508201007387 */ /* 0x000fe80000100a00 */
[----:B------:R1:W-:Y:S04]  /*4c340*/  STL.64 [R1+0x5e48], R128 ;  /* 0x005e488001007387 */ /* 0x0003e80000100a00 */
[----:B------:R-:W-:Y:S04]  /*4c350*/  STL.64 [R1+0x5e60], R142 ;  /* 0x005e608e01007387 */ /* 0x000fe80000100a00 */
[----:B------:R-:W-:Y:S04]  /*4c360*/  STL.64 [R1+0x5e58], R140 ;  /* 0x005e588c01007387 */ /* 0x000fe80000100a00 */
[----:B------:R-:W-:Y:S04]  /*4c370*/  STL.64 [R1+0x5e70], R210 ;  /* 0x005e70d201007387 */ /* 0x000fe80000100a00 */
[----:B------:R-:W-:Y:S04]  /*4c380*/  STL.64 [R1+0x5e68], R208 ;  /* 0x005e68d001007387 */ /* 0x000fe80000100a00 */
[----:B------:R-:W-:Y:S04]  /*4c390*/  STL.64 [R1+0x5e80], R86 ;  /* 0x005e805601007387 */ /* 0x000fe80000100a00 */
[----:B------:R-:W-:Y:S04]  /*4c3a0*/  STL.64 [R1+0x5e78], R84 ;  /* 0x005e785401007387 */ /* 0x000fe80000100a00 */
[----:B------:R-:W4:Y:S04]  /*4c3b0*/  LDL.LU.64 R80, [R1+0x500] ;  /* 0x0005000001507983 */ /* 0x000f280000300a00 */
[----:B------:R-:W4:Y:S04]  /*4c3c0*/  LDL.LU.64 R82, [R1+0x508] ;  /* 0x0005080001527983 */ /* 0x000f280000300a00 */
[----:B------:R-:W-:Y:S04]  /*4c3d0*/  STL.64 [R1+0x5e90], R154 ;  /* 0x005e909a01007387 */ /* 0x000fe80000100a00 */
[----:B------:R-:W-:Y:S01]  /*4c3e0*/  STL.64 [R1+0x5e88], R152 ;  /* 0x005e889801007387 */ /* 0x000fe20000100a00 */
[C---:B---3--:R-:W-:Y:S03]  /*4c3f0*/  HMMA.1688.F32.TF32 R100, R92.reuse, R68, R44 ;  /* 0x000000445c64723c */ /* 0x048fe6000008102c */
[----:B------:R-:W3:Y:S04]  /*4c400*/  LDL.LU.64 R44, [R1+0x4e0] ;  /* 0x0004e000012c7983 */ /* 0x000ee80000300a00 */
[----:B------:R-:W3:Y:S11]  /*4c410*/  LDL.LU.64 R46, [R1+0x4e8] ;  /* 0x0004e800012e7983 */ /* 0x000ef60000300a00 */
[----:B------:R-:W-:Y:S05]  /*4c420*/  @!UPT UIADD3 URZ, URZ, URZ, URZ ;  /* 0x0000003f3f3ff290 */ /* 0x000fea000fffe03f */
[----:B------:R-:W-:Y:S04]  /*4c430*/  STL.64 [R1+0x5ea0], R102 ;  /* 0x005ea06601007387 */ /* 0x000fe80000100a00 */
[----:B------:R1:W-:Y:S04]  /*4c440*/  STL.64 [R1+0x5e98], R100 ;  /* 0x005e986401007387 */ /* 0x0003e80000100a00 */
[----:B------:R-:W3:Y:S04]  /*4c450*/  LDL.LU.64 R136, [R1+0x4d0] ;  /* 0x0004d00001887983 */ /* 0x000ee80000300a00 */
[----:B------:R-:W3:Y:S04]  /*4c460*/  LDL.LU.64 R138, [R1+0x4d8] ;  /* 0x0004d800018a7983 */ /* 0x000ee80000300a00 */
[----:B------:R-:W3:Y:S04]  /*4c470*/  LDL.LU.64 R88, [R1+0x760] ;  /* 0x0007600001587983 */ /* 0x000ee80000300a00 */
[----:B------:R-:W3:Y:S04]  /*4c480*/  LDL.LU.64 R90, [R1+0x768] ;  /* 0x00076800015a7983 */ /* 0x000ee80000300a00 */
[----:B-1----:R-:W3:Y:S04]  /*4c490*/  LDL.LU.64 R128, [R1+0x750] ;  /* 0x0007500001807983 */ /* 0x002ee80000300a00 */
[----:B------:R-:W3:Y:S04]  /*4c4a0*/  LDL.LU.64 R130, [R1+0x758] ;  /* 0x0007580001827983 */ /* 0x000ee80000300a00 */
[----:B------:R-:W3:Y:S04]  /*4c4b0*/  LDL.LU.64 R52, [R1+0x1410] ;  /* 0x0014100001347983 */ /* 0x000ee80000300a00 */
[----:B------:R-:W3:Y:S01]  /*4c4c0*/  LDL.LU.64 R54, [R1+0x1418] ;  /* 0x0014180001367983 */ /* 0x000ee20000300a00 */
[C---:B--2---:R-:W-:Y:S03]  /*4c4d0*/  HMMA.1688.F32.TF32 R76, R92.reuse, R28, R48 ;  /* 0x0000001c5c4c723c */ /* 0x044fe60000081030 */
        /* <DEDUP_REMOVED lines=14> */
[----:B------:R-:W-:Y:S04]  /*4c5c0*/  STL.64 [R1+0x5eb0], R78 ;  /* 0x005eb04e01007387 */ /* 0x000fe80000100a00 */
[----:B------:R-:W-:Y:S01]  /*4c5d0*/  STL.64 [R1+0x5ea8], R76 ;  /* 0x005ea84c01007387 */ /* 0x000fe20000100a00 */
[C---:B----4-:R-:W-:Y:S11]  /*4c5e0*/  HMMA.1688.F32.TF32 R80, R92.reuse, R8, R80 ;  /* 0x000000085c50723c */ /* 0x050ff60000081050 */
[----:B------:R-:W-:Y:S11]  /*4c5f0*/  @!UPT UIADD3 URZ, URZ, URZ, URZ ;  /* 0x0000003f3f3ff290 */ /* 0x000ff6000fffe03f */
[----:B------:R-:W-:Y:S01]  /*4c600*/  @!UPT UIADD3 URZ, URZ, URZ, URZ ;  /* 0x0000003f3f3ff290 */ /* 0x000fe2000fffe03f */
[----:B------:R-:W-:Y:S04]  /*4c610*/  STL.64 [R1+0x5ec0], R82 ;  /* 0x005ec05201007387 */ /* 0x000fe80000100a00 */
[----:B------:R-:W-:Y:S01]  /*4c620*/  STL.64 [R1+0x5eb8], R80 ;  /* 0x005eb85001007387 */ /* 0x000fe20000100a00 */
[C---:B---3--:R-:W-:Y:S03]  /*4c630*/  HMMA.1688.F32.TF32 R132, R92.reuse, R12, R44 ;  /* 0x0000000c5c84723c */ /* 0x048fe6000008102c */
[----:B------:R-:W3:Y:S04]  /*4c640*/  LDL.LU.64 R44, [R1+0x1570] ;  /* 0x00157000012c7983 */ /* 0x000ee80000300a00 */
[----:B------:R-:W3:Y:S01]  /*4c650*/  LDL.LU.64 R46, [R1+0x1578] ;  /* 0x00157800012e7983 */ /* 0x000ee20000300a00 */
[C---:B------:R-:W-:Y:S08]  /*4c660*/  HMMA.1688.F32.TF32 R136, R92.reuse, R16, R136 ;  /* 0x000000105c88723c */ /* 0x040ff00000081088 */
[----:B------:R-:W-:Y:S07]  /*4c670*/  HMMA.1688.F32.TF32 R88, R92, R20, R88 ;  /* 0x000000145c58723c */ /* 0x000fee0000081058 */
[----:B------:R-:W-:Y:S04]  /*4c680*/  STL.64 [R1+0x5ed0], R134 ;  /* 0x005ed08601007387 */ /* 0x000fe80000100a00 */
[----:B------:R-:W-:Y:S04]  /*4c690*/  STL.64 [R1+0x5ec8], R132 ;  /* 0x005ec88401007387 */ /* 0x000fe80000100a00 */
[----:B------:R-:W-:Y:S01]  /*4c6a0*/  STL.64 [R1+0x5ee0], R138 ;  /* 0x005ee08a01007387 */ /* 0x000fe20000100a00 */
[C---:B------:R-:W-:Y:S03]  /*4c6b0*/  HMMA.1688.F32.TF32 R228, R176.reuse, R24, R52 ;  /* 0x00000018b0e4723c */ /* 0x040fe60000081034 */
[----:B------:R-:W-:Y:S04]  /*4c6c0*/  STL.64 [R1+0x5ed8], R136 ;  /* 0x005ed88801007387 */ /* 0x000fe80000100a00 */
[----:B------:R-:W-:Y:S04]  /*4c6d0*/  STL.64 [R1+0x5ef0], R90 ;  /* 0x005ef05a01007387 */ /* 0x000fe80000100a00 */
[----:B------:R-:W-:Y:S04]  /*4c6e0*/  STL.64 [R1+0x5ee8], R88 ;  /* 0x005ee85801007387 */ /* 0x000fe80000100a00 */
[----:B------:R-:W4:Y:S04]  /*4c6f0*/  LDL.LU.64 R52, [R1+0x1580] ;  /* 0x0015800001347983 */ /* 0x000f280000300a00 */
[----:B------:R-:W4:Y:S01]  /*4c700*/  LDL.LU.64 R54, [R1+0x1588] ;  /* 0x0015880001367983 */ /* 0x000f220000300a00 */
[C---:B--2---:R-:W-:Y:S03]  /*4c710*/  HMMA.1688.F32.TF32 R148, R176.reuse, R124, R60 ;  /* 0x0000007cb094723c */ /* 0x044fe6000008103c */
[----:B------:R-:W2:Y:S04]  /*4c720*/  LDL.LU.64 R60, [R1+0x16b0] ;  /* 0x0016b000013c7983 */ /* 0x000ea80000300a00 */
[----:B------:R-:W2:Y:S01]  /*4c730*/  LDL.LU.64 R62, [R1+0x16b8] ;  /* 0x0016b800013e7983 */ /* 0x000ea20000300a00 */
[C---:B------:R-:W-:Y:S08]  /*4c740*/  HMMA.1688.F32.TF32 R184, R176.reuse, R108, R56 ;  /* 0x0000006cb0b8723c */ /* 0x040ff00000081038 */
[C---:B------:R-:W-:Y:S01]  /*4c750*/  HMMA.1688.F32.TF32 R224, R176.reuse, R116, R72 ;  /* 0x00000074b0e0723c */ /* 0x040fe20000081048 */
[----:B------:R-:W2:Y:S04]  /*4c760*/  LDL.LU.64 R72, [R1+0x16a0] ;  /* 0x0016a00001487983 */ /* 0x000ea80000300a00 */
[----:B------:R-:W2:Y:S03]  /*4c770*/  LDL.LU.64 R74, [R1+0x16a8] ;  /* 0x0016a800014a7983 */ /* 0x000ea60000300a00 */
[C---:B------:R-:W-:Y:S07]  /*4c780*/  HMMA.1688.F32.TF32 R212, R176.reuse, R112, R64 ;  /* 0x00000070b0d4723c */ /* 0x040fee0000081040 */
[----:B------:R-:W-:Y:S04]  /*4c790*/  STL [R1+0x5cf4], R184 ;  /* 0x005cf4b801007387 */ /* 0x000fe80000100800 */
[----:B------:R-:W-:Y:S04]  /*4c7a0*/  STL [R1+0x5cf0], R185 ;  /* 0x005cf0b901007387 */ /* 0x000fe80000100800 */
[----:B------:R-:W-:Y:S04]  /*4c7b0*/  STL [R1+0x5cec], R186 ;  /* 0x005cecba01007387 */ /* 0x000fe80000100800 */
[----:B------:R-:W-:Y:S04]  /*4c7c0*/  STL [R1+0x5ce8], R187 ;  /* 0x005ce8bb01007387 */ /* 0x000fe80000100800 */
[----:B------:R-:W2:Y:S04]  /*4c7d0*/  LDL.LU.64 R56, [R1+0x16d0] ;  /* 0x0016d00001387983 */ /* 0x000ea80000300a00 */
[----:B------:R-:W2:Y:S04]  /*4c7e0*/  LDL.LU.64 R58, [R1+0x16d8] ;  /* 0x0016d800013a7983 */ /* 0x000ea80000300a00 */
[----:B------:R-:W2:Y:S04]  /*4c7f0*/  LDL.LU.64 R64, [R1+0x16c0] ;  /* 0x0016c00001407983 */ /* 0x000ea80000300a00 */
[----:B------:R-:W2:Y:S01]  /*4c800*/  LDL.LU.64 R66, [R1+0x16c8] ;  /* 0x0016c80001427983 */ /* 0x000ea20000300a00 */
[C---:B---3--:R-:W-:Y:S11]  /*4c810*/  HMMA.1688.F32.TF32 R44, R176.reuse, R96, R44 ;  /* 0x00000060b02c723c */ /* 0x048ff6000008102c */
[----:B------:R-:W-:Y:S11]  /*4c820*/  @!UPT UIADD3 URZ, URZ, URZ, URZ ;  /* 0x0000003f3f3ff290 */ /* 0x000ff6000fffe03f */
[----:B------:R-:W-:Y:S01]  /*4c830*/  @!UPT UIADD3 URZ, URZ, URZ, URZ ;  /* 0x0000003f3f3ff290 */ /* 0x000fe2000fffe03f */
[----:B------:R-:W-:Y:S04]  /*4c840*/  STL [R1+0x5d04], R44 ;  /* 0x005d042c01007387 */ /* 0x000fe80000100800 */
[----:B------:R1:W-:Y:S04]  /*4c850*/  STL [R1+0x5d00], R45 ;  /* 0x005d002d01007387 */ /* 0x0003e80000100800 */
[----:B------:R-:W-:Y:S04]  /*4c860*/  STL [R1+0x5cfc], R46 ;  /* 0x005cfc2e01007387 */ /* 0x000fe80000100800 */
[----:B------:R3:W-:Y:S01]  /*4c870*/  STL [R1+0x5cf8], R47 ;  /* 0x005cf82f01007387 */ /* 0x0007e20000100800 */
[C---:B----4-:R-:W-:Y:S03]  /*4c880*/  HMMA.1688.F32.TF32 R164, R176.reuse, R68, R52 ;  /* 0x00000044b0a4723c */ /* 0x050fe60000081034 */
[----:B------:R-:W4:Y:S04]  /*4c890*/  LDL.LU.64 R52, [R1+0x1790] ;  /* 0x0017900001347983 */ /* 0x000f280000300a00 */
[----:B------:R-:W4:Y:S01]  /*4c8a0*/  LDL.LU.64 R54, [R1+0x1798] ;  /* 0x0017980001367983 */ /* 0x000f220000300a00 */
[C---:B--2---:R-:W-:Y:S11]  /*4c8b0*/  HMMA.1688.F32.TF32 R192, R176.reuse, R28, R60 ;  /* 0x0000001cb0c0723c */ /* 0x044ff6000008103c */
[----:B------:R-:W-:Y:S04]  /*4c8c0*/  @!UPT UIADD3 URZ, URZ, URZ, URZ ;  /* 0x0000003f3f3ff290 */ /* 0x000fe8000fffe03f */
[----:B------:R-:W-:Y:S04]  /*4c8d0*/  STL [R1+0x5d10], R164 ;  /* 0x005d10a401007387 */ /* 0x000fe80000100800 */
[----:B------:R-:W-:Y:S04]  /*4c8e0*/  STL [R1+0x5d0c], R165 ;  /* 0x005d0ca501007387 */ /* 0x000fe80000100800 */
[----:B------:R-:W-:Y:S04]  /*4c8f0*/  STL [R1+0x5d08], R166 ;  /* 0x005d08a601007387 */ /* 0x000fe80000100800 */
[----:B------:R-:W-:Y:S04]  /*4c900*/  STL [R1+0x5ce4], R167 ;  /* 0x005ce4a701007387 */ /* 0x000fe80000100800 */
[----:B------:R-:W2:Y:S04]  /*4c910*/  LDL.LU.64 R60, [R1+0x1780] ;  /* 0x00178000013c7983 */ /* 0x000ea80000300a00 */
[----:B------:R-:W2:Y:S01]  /*4c920*/  LDL.LU.64 R62, [R1+0x1788] ;  /* 0x00178800013e7983 */ /* 0x000ea20000300a00 */
[C---:B------:R-:W-:Y:S03]  /*4c930*/  HMMA.1688.F32.TF32 R200, R176.reuse, R8, R72 ;  /* 0x00000008b0c8723c */ /* 0x040fe60000081048 */
[----:B------:R-:W-:Y:S04]  /*4c940*/  STL [R1+0x5d1c], R192 ;  /* 0x005d1cc001007387 */ /* 0x000fe80000100800 */
[----:B------:R-:W-:Y:S04]  /*4c950*/  STL [R1+0x5d18], R193 ;  /* 0x005d18c101007387 */ /* 0x000fe80000100800 */
[----:B------:R-:W-:Y:S04]  /*4c960*/  STL [R1+0x5d14], R194 ;  /* 0x005d14c201007387 */ /* 0x000fe80000100800 */
[----:B------:R-:W-:Y:S04]  /*4c970*/  STL [R1+0x5ce0], R195 ;  /* 0x005ce0c301007387 */ /* 0x000fe80000100800 */
[----:B-1----:R-:W2:Y:S04]  /*4c980*/  LDL.LU.64 R44, [R1+0x420] ;  /* 0x00042000012c7983 */ /* 0x002ea80000300a00 */
[----:B---3--:R-:W3:Y:S01]  /*4c990*/  LDL.LU.64 R46, [R1+0x428] ;  /* 0x00042800012e7983 */ /* 0x008ee20000300a00 */
[C---:B------:R-:W-:Y:S08]  /*4c9a0*/  HMMA.1688.F32.TF32 R156, R176.reuse, R12, R56 ;  /* 0x0000000cb09c723c */ /* 0x040ff00000081038 */
[C---:B------:R-:W-:Y:S01]  /*4c9b0*/  HMMA.1688.F32.TF32 R160, R176.reuse, R16, R64 ;  /* 0x00000010b0a0723c */ /* 0x040fe20000081040 */
[----:B------:R1:W-:Y:S04]  /*4c9c0*/  STL [R1+0x5d24], R200 ;  /* 0x005d24c801007387 */ /* 0x0003e80000100800 */
[----:B------:R-:W-:Y:S04]  /*4c9d0*/  STL [R1+0x5d20], R201 ;  /* 0x005d20c901007387 */ /* 0x000fe80000100800 */
[----:B------:R-:W-:Y:S04]  /*4c9e0*/  STL [R1+0x5cdc], R202 ;  /* 0x005cdcca01007387 */ /* 0x000fe80000100800 */
[----:B------:R-:W-:Y:S04]  /*4c9f0*/  STL [R1+0x5cd8], R203 ;  /* 0x005cd8cb01007387 */ /* 0x000fe80000100800 */
[----:B------:R-:W3:Y:S04]  /*4ca00*/  LDL.LU.64 R56, [R1+0x410] ;  /* 0x0004100001387983 */ /* 0x000ee80000300a00 */
[----:B------:R-:W3:Y:S04]  /*4ca10*/  LDL.LU.64 R58, [R1+0x418] ;  /* 0x00041800013a7983 */ /* 0x000ee80000300a00 */
[----:B------:R-:W-:Y:S04]  /*4ca20*/  STL [R1+0x5d30], R156 ;  /* 0x005d309c01007387 */ /* 0x000fe80000100800 */
[----:B------:R-:W-:Y:S04]  /*4ca30*/  STL [R1+0x5d2c], R157 ;  /* 0x005d2c9d01007387 */ /* 0x000fe80000100800 */
[----:B------:R1:W-:Y:S04]  /*4ca40*/  STL [R1+0x5d28], R158 ;  /* 0x005d289e01007387 */ /* 0x0003e80000100800 */
[----:B------:R-:W-:Y:S04]  /*4ca50*/  STL [R1+0x5cd4], R159 ;  /* 0x005cd49f01007387 */ /* 0x000fe80000100800 */
[----:B------:R1:W-:Y:S04]  /*4ca60*/  STL [R1+0x5d40], R160 ;  /* 0x005d40a001007387 */ /* 0x0003e80000100800 */
[----:B------:R1:W-:Y:S04]  /*4ca70*/  STL [R1+0x5d3c], R161 ;  /* 0x005d3ca101007387 */ /* 0x0003e80000100800 */
[----:B------:R1:W-:Y:S04]  /*4ca80*/  STL [R1+0x5d38], R162 ;  /* 0x005d38a201007387 */ /* 0x0003e80000100800 */
[----:B------:R1:W-:Y:S01]  /*4ca90*/  STL [R1+0x5d34], R163 ;  /* 0x005d34a301007387 */ /* 0x0003e20000100800 */
[C---:B----4-:R-:W-:Y:S03]  /*4caa0*/  HMMA.1688.F32.TF32 R172, R176.reuse, R20, R52 ;  /* 0x00000014b0ac723c */ /* 0x050fe60000081034 */
[----:B------:R-:W4:Y:S04]  /*4cab0*/  LDL.LU.64 R52, [R1+0x360] ;  /* 0x0003600001347983 */ /* 0x000f280000300a00 */
[----:B------:R-:W4:Y:S01]  /*4cac0*/  LDL.LU.64 R54, [R1+0x368] ;  /* 0x0003680001367983 */ /* 0x000f220000300a00 */
[C---:B------:R-:W-:Y:S08]  /*4cad0*/  HMMA.1688.F32.TF32 R48, R176.reuse, R4, R48 ;  /* 0x00000004b030723c */ /* 0x040ff00000081030 */
[C---:B------:R-:W-:Y:S08]  /*4cae0*/  HMMA.1688.F32.TF32 R144, R176.reuse, R216, R100 ;  /* 0x000000d8b090723c */ /* 0x040ff00000081064 */
[C---:B------:R-:W-:Y:S08]  /*4caf0*/  HMMA.1688.F32.TF32 R220, R176.reuse, R120, R84 ;  /* 0x00000078b0dc723c */ /* 0x040ff00000081054 */
[----:B--2---:R-:W-:Y:S01]  /*4cb00*/  HMMA.1688.F32.TF32 R176, R176, R104, R60 ;  /* 0x00000068b0b0723c */ /* 0x004fe2000008103c */
[----:B------:R-:W-:Y:S04]  /*4cb10*/  STL [R1+0x5d50], R172 ;  /* 0x005d50ac01007387 */ /* 0x000fe80000100800 */
[----:B------:R-:W-:Y:S04]  /*4cb20*/  STL [R1+0x5d4c], R173 ;  /* 0x005d4cad01007387 */ /* 0x000fe80000100800 */
[----:B------:R-:W-:Y:S01]  /*4cb30*/  STL [R1+0x5d48], R174 ;  /* 0x005d48ae01007387 */ /* 0x000fe20000100800 */
[C---:B---3--:R-:W-:Y:S03]  /*4cb40*/  HMMA.1688.F32.TF32 R168, R236.reuse, R24, R44 ;  /* 0x00000018eca8723c */ /* 0x048fe6000008102c */
[----:B------:R2:W-:Y:S10]  /*4cb50*/  STL [R1+0x5d44], R175 ;  /* 0x005d44af01007387 */ /* 0x0005f40000100800 */
[----:B------:R-:W-:Y:S04]  /*4cb60*/  STL [R1+0x5d60], R176 ;  /* 0x005d60b001007387 */ /* 0x000fe80000100800 */
[----:B------:R-:W-:Y:S04]  /*4cb70*/  STL [R1+0x5d5c], R177 ;  /* 0x005d5cb101007387 */ /* 0x000fe80000100800 */
[----:B------:R-:W-:Y:S04]  /*4cb80*/  STL [R1+0x5d58], R178 ;  /* 0x005d58b201007387 */ /* 0x000fe80000100800 */
[----:B------:R-:W-:Y:S04]  /*4cb90*/  STL [R1+0x5d54], R179 ;  /* 0x005d54b301007387 */ /* 0x000fe80000100800 */
[----:B------:R-:W3:Y:S04]  /*4cba0*/  LDL.LU.64 R44, [R1+0x370] ;  /* 0x00037000012c7983 */ /* 0x000ee80000300a00 */
[----:B------:R-:W3:Y:S01]  /*4cbb0*/  LDL.LU.64 R46, [R1+0x378] ;  /* 0x00037800012e7983 */ /* 0x000ee20000300a00 */
[----:B------:R-:W-:Y:S03]  /*4cbc0*/  HMMA.1688.F32.TF32 R56, R236, R4, R56 ;  /* 0x00000004ec38723c */ /* 0x000fe60000081038 */
[----:B------:R-:W-:Y:S04]  /*4cbd0*/  STL [R1+0x5d70], R168 ;  /* 0x005d70a801007387 */ /* 0x000fe80000100800 */
[----:B------:R-:W-:Y:S04]  /*4cbe0*/  STL [R1+0x5d6c], R169 ;  /* 0x005d6ca901007387 */ /* 0x000fe80000100800 */
[----:B------:R-:W-:Y:S04]  /*4cbf0*/  STL [R1+0x5d68], R170 ;  /* 0x005d68aa01007387 */ /* 0x000fe80000100800 */
[----:B------:R-:W-:Y:S04]  /*4cc00*/  STL [R1+0x5d64], R171 ;  /* 0x005d64ab01007387 */ /* 0x000fe80000100800 */
[----:B------:R-:W2:Y:S04]  /*4cc10*/  LDL.LU.64 R72, [R1+0x390] ;  /* 0x0003900001487983 */ /* 0x000ea80000300a00 */
[----:B------:R-:W2:Y:S01]  /*4cc20*/  LDL.LU.64 R74, [R1+0x398] ;  /* 0x00039800014a7983 */ /* 0x000ea20000300a00 */
[----:B-1----:R-:W-:Y:S01]  /*4cc30*/  IMAD.MOV.U32 R200, RZ, RZ, R59 ;  /* 0x000000ffffc87224 */ /* 0x002fe200078e003b */
[----:B------:R-:W-:Y:S01]  /*4cc40*/  MOV R158, R58 ;  /* 0x0000003a009e7202 */ /* 0x000fe20000000f00 */
[----:B------:R-:W-:-:S02]  /*4cc50*/  IMAD.MOV.U32 R157, RZ, RZ, R57 ;  /* 0x000000ffff9d7224 */ /* 0x000fc400078e0039 */
[----:B------:R-:W-:Y:S01]  /*4cc60*/  IMAD.MOV.U32 R156, RZ, RZ, R56 ;  /* 0x000000ffff9c7224 */ /* 0x000fe200078e0038 */
[----:B------:R1:W-:Y:S04]  /*4cc70*/  STL [R1+0x5d80], R200 ;  /* 0x005d80c801007387 */ /* 0x0003e80000100800 */
[----:B------:R-:W-:Y:S04]  /*4cc80*/  STL [R1+0x5d7c], R158 ;  /* 0x005d7c9e01007387 */ /* 0x000fe80000100800 */
[----:B------:R1:W-:Y:S04]  /*4cc90*/  STL [R1+0x5d78], R157 ;  /* 0x005d789d01007387 */ /* 0x0003e80000100800 */
[----:B------:R1:W-:Y:S04]  /*4cca0*/  STL [R1+0x5d74], R156 ;  /* 0x005d749c01007387 */ /* 0x0003e80000100800 */
[----:B------:R-:W2:Y:S04]  /*4ccb0*/  LDL.LU.64 R64, [R1+0x3a0] ;  /* 0x0003a00001407983 */ /* 0x000ea80000300a00 */
[----:B------:R-:W2:Y:S04]  /*4ccc0*/  LDL.LU.64 R66, [R1+0x3a8] ;  /* 0x0003a80001427983 */ /* 0x000ea80000300a00 */
[----:B------:R-:W2:Y:S04]  /*4ccd0*/  LDL.LU.64 R60, [R1+0x3b0] ;  /* 0x0003b000013c7983 */ /* 0x000ea80000300a00 */
[----:B------:R-:W2:Y:S01]  /*4cce0*/  LDL.LU.64 R62, [R1+0x3b8] ;  /* 0x0003b800013e7983 */ /* 0x000ea20000300a00 */
[----:B----4-:R-:W-:Y:S11]  /*4ccf0*/  HMMA.1688.F32.TF32 R52, R236, R216, R52 ;  /* 0x000000d8ec34723c */ /* 0x010ff60000081034 */
[----:B------:R-:W-:Y:S11]  /*4cd00*/  @!UPT UIADD3 URZ, URZ, URZ, URZ ;  /* 0x0000003f3f3ff290 */ /* 0x000ff6000fffe03f */
[----:B------:R-:W-:Y:S02]  /*4cd10*/  @!UPT UIADD3 URZ, URZ, URZ, URZ ;  /* 0x0000003f3f3ff290 */ /* 0x000fe4000fffe03f */
[----:B------:R-:W-:Y:S01]  /*4cd20*/  IMAD.MOV.U32 R160, RZ, RZ, R52 ;  /* 0x000000ffffa07224 */ /* 0x000fe200078e0034 */
[----:B------:R-:W-:Y:S01]  /*4cd30*/  MOV R161, R53 ;  /* 0x0000003500a17202 */ /* 0x000fe20000000f00 */
[----:B------:R-:W-:Y:S01]  /*4cd40*/  IMAD.MOV.U32 R162, RZ, RZ, R54 ;  /* 0x000000ffffa27224 */ /* 0x000fe200078e0036 */
[----:B------:R-:W4:Y:S01]  /*4cd50*/  LDL.LU.64 R52, [R1+0x3c0] ;  /* 0x0003c00001347983 */ /* 0x000f220000300a00 */
[----:B------:R-:W-:-:S03]  /*4cd60*/  IMAD.MOV.U32 R163, RZ, RZ, R55 ;  /* 0x000000ffffa37224 */ /* 0x000fc600078e0037 */
[----:B------:R-:W4:Y:S04]  /*4cd70*/  LDL.LU.64 R54, [R1+0x3c8] ;  /* 0x0003c80001367983 */ /* 0x000f280000300a00 */
[----:B------:R1:W-:Y:S04]  /*4cd80*/  STL [R1+0x5d90], R163 ;  /* 0x005d90a301007387 */ /* 0x0003e80000100800 */
[----:B------:R1:W-:Y:S04]  /*4cd90*/  STL [R1+0x5d8c], R162 ;  /* 0x005d8ca201007387 */ /* 0x0003e80000100800 */
[----:B------:R1:W-:Y:S04]  /*4cda0*/  STL [R1+0x5d88], R161 ;  /* 0x005d88a101007387 */ /* 0x0003e80000100800 */
[----:B------:R1:W-:Y:S04]  /*4cdb0*/  STL [R1+0x5d84], R160 ;  /* 0x005d84a001007387 */ /* 0x0003e80000100800 */
[----:B------:R-:W4:Y:S04]  /*4cdc0*/  LDL.LU.64 R56, [R1+0x3d0] ;  /* 0x0003d00001387983 */ /* 0x000f280000300a00 */
[----:B------:R-:W4:Y:S01]  /*4cdd0*/  LDL.LU.64 R58, [R1+0x3d8] ;  /* 0x0003d800013a7983 */ /* 0x000f220000300a00 */
[C---:B---3--:R-:W-:Y:S11]  /*4cde0*/  HMMA.1688.F32.TF32 R44, R236.reuse, R124, R44 ;  /* 0x0000007cec2c723c */ /* 0x048ff6000008102c */
[----:B------:R-:W-:Y:S11]  /*4cdf0*/  @!UPT UIADD3 URZ, URZ, URZ, URZ ;  /* 0x0000003f3f3ff290 */ /* 0x000ff6000fffe03f */
[----:B------:R-:W-:Y:S02]  /*4ce00*/  @!UPT UIADD3 URZ, URZ, URZ, URZ ;  /* 0x0000003f3f3ff290 */ /* 0x000fe4000fffe03f */
[----:B--2---:R-:W-:Y:S01]  /*4ce10*/  MOV R175, R47 ;  /* 0x0000002f00af7202 */ /* 0x004fe20000000f00 */
[----:B------:R-:W-:Y:S01]  /*4ce20*/  IMAD.MOV.U32 R174, RZ, RZ, R46 ;  /* 0x000000ffffae7224 */ /* 0x000fe200078e002e */
[----:B------:R-:W-:Y:S01]  /*4ce30*/  MOV R172, R44 ;  /* 0x0000002c00ac7202 */ /* 0x000fe20000000f00 */
[----:B------:R-:W-:Y:S02]  /*4ce40*/  IMAD.MOV.U32 R173, RZ, RZ, R45 ;  /* 0x000000ffffad7224 */ /* 0x000fe400078e002d */
[----:B------:R-:W2:Y:S04]  /*4ce50*/  LDL.LU.64 R44, [R1+0x3e0] ;  /* 0x0003e000012c7983 */ /* 0x000ea80000300a00 */
[----:B------:R-:W2:Y:S04]  /*4ce60*/  LDL.LU.64 R46, [R1+0x3e8] ;  /* 0x0003e800012e7983 */ /* 0x000ea80000300a00 */
[----:B------:R3:W-:Y:S04]  /*4ce70*/  STL [R1+0x5da0], R175 ;  /* 0x005da0af01007387 */ /* 0x0007e80000100800 */
[----:B------:R-:W-:Y:S04]  /*4ce80*/  STL [R1+0x5d9c], R174 ;  /* 0x005d9cae01007387 */ /* 0x000fe80000100800 */
[----:B------:R1:W-:Y:S04]  /*4ce90*/  STL [R1+0x5d98], R173 ;  /* 0x005d98ad01007387 */ /* 0x0003e80000100800 */
[----:B------:R1:W-:Y:S01]  /*4cea0*/  STL [R1+0x5d94], R172 ;  /* 0x005d94ac01007387 */ /* 0x0003e20000100800 */
[C---:B----4-:R-:W-:Y:S11]  /*4ceb0*/  HMMA.1688.F32.TF32 R52, R236.reuse, R108, R52 ;  /* 0x0000006cec34723c */ /* 0x050ff60000081034 */
[----:B------:R-:W-:Y:S11]  /*4cec0*/  @!UPT UIADD3 URZ, URZ, URZ, URZ ;  /* 0x0000003f3f3ff290 */ /* 0x000ff6000fffe03f */
[----:B------:R-:W-:Y:S02]  /*4ced0*/  @!UPT UIADD3 URZ, URZ, URZ, URZ ;  /* 0x0000003f3f3ff290 */ /* 0x000fe4000fffe03f */
[----:B-1----:R-:W-:Y:S01]  /*4cee0*/  IMAD.MOV.U32 R200, RZ, RZ, R52 ;  /* 0x000000ffffc87224 */ /* 0x002fe200078e0034 */
[----:B------:R-:W-:Y:S01]  /*4cef0*/  MOV R157, R54 ;  /* 0x00000036009d7202 */ /* 0x000fe20000000f00 */
[----:B------:R-:W-:Y:S02]  /*4cf00*/  IMAD.MOV.U32 R158, RZ, RZ, R53 ;  /* 0x000000ffff9e7224 */ /* 0x000fe400078e0035 */
[----:B------:R-:W-:Y:S01]  /*4cf10*/  IMAD.MOV.U32 R156, RZ, RZ, R55 ;  /* 0x000000ffff9c7224 */ /* 0x000fe200078e0037 */
[----:B------:R-:W4:Y:S04]  /*4cf20*/  LDL.LU.64 R52, [R1+0x3f0] ;  /* 0x0003f00001347983 */ /* 0x000f280000300a00 */
[----:B------:R-:W4:Y:S04]  /*4cf30*/  LDL.LU.64 R54, [R1+0x3f8] ;  /* 0x0003f80001367983 */ /* 0x000f280000300a00 */
[----:B------:R-:W2:Y:S04]  /*4cf40*/  LDL.LU.64 R100, [R1+0x400] ;  /* 0x0004000001647983 */ /* 0x000ea80000300a00 */
[----:B------:R-:W2:Y:S04]  /*4cf50*/  LDL.LU.64 R102, [R1+0x408] ;  /* 0x0004080001667983 */ /* 0x000ea80000300a00 */
[----:B------:R-:W2:Y:S04]  /*4cf60*/  LDL.LU.64 R88, [R1+0x440] ;  /* 0x0004400001587983 */ /* 0x000ea80000300a00 */
[----:B------:R-:W2:Y:S04]  /*4cf70*/  LDL.LU.64 R90, [R1+0x448] ;  /* 0x00044800015a7983 */ /* 0x000ea80000300a00 */
[----:B------:R-:W2:Y:S01]  /*4cf80*/  LDL.LU.64 R84, [R1+0x430] ;  /* 0x0004300001547983 */ /* 0x000ea20000300a00 */
[C---:B------:R-:W-:Y:S03]  /*4cf90*/  HMMA.1688.F32.TF32 R72, R236.reuse, R120, R72 ;  /* 0x00000078ec48723c */ /* 0x040fe60000081048 */
[----:B------:R-:W2:Y:S04]  /*4cfa0*/  LDL.LU.64 R86, [R1+0x438] ;  /* 0x0004380001567983 */ /* 0x000ea80000300a00 */
[----:B------:R-:W2:Y:S01]  /*4cfb0*/  LDL.LU.64 R80, [R1+0x520] ;  /* 0x0005200001507983 */ /* 0x000ea20000300a00 */
[C---:B------:R-:W-:Y:S03]  /*4cfc0*/  HMMA.1688.F32.TF32 R64, R236.reuse, R116, R64 ;  /* 0x00000074ec40723c */ /* 0x040fe60000081040 */
[----:B------:R-:W2:Y:S04]  /*4cfd0*/  LDL.LU.64 R82, [R1+0x528] ;  /* 0x0005280001527983 */ /* 0x000ea80000300a00 */
[----:B------:R-:W2:Y:S01]  /*4cfe0*/  LDL.LU.64 R76, [R1+0x510] ;  /* 0x00051000014c7983 */ /* 0x000ea20000300a00 */
[----:B------:R-:W-:Y:S03]  /*4cff0*/  HMMA.1688.F32.TF32 R60, R236, R112, R60 ;  /* 0x00000070ec3c723c */ /* 0x000fe6000008103c */
[----:B------:R-:W2:Y:S05]  /*4d000*/  LDL.LU.64 R78, [R1+0x518] ;  /* 0x00051800014e7983 */ /* 0x000eaa0000300a00 */
[----:B------:R-:W-:Y:S01]  /*4d010*/  IMAD.MOV.U32 R176, RZ, RZ, R72 ;  /* 0x000000ffffb07224 */ /* 0x000fe200078e0048 */
[----:B------:R-:W-:Y:S01]  /*4d020*/  MOV R178, R74 ;  /* 0x0000004a00b27202 */ /* 0x000fe20000000f00 */
[----:B------:R-:W-:-:S02]  /*4d030*/  IMAD.MOV.U32 R177, RZ, RZ, R73 ;  /* 0x000000ffffb17224 */ /* 0x000fc400078e0049 */
[----:B------:R-:W-:Y:S01]  /*4d040*/  IMAD.MOV.U32 R179, RZ, RZ, R75 ;  /* 0x000000ffffb37224 */ /* 0x000fe200078e004b */
[----:B------:R-:W2:Y:S03]  /*4d050*/  LDL.LU.64 R72, [R1+0x13a0] ;  /* 0x0013a00001487983 */ /* 0x000ea60000300a00 */
[----:B------:R-:W-:Y:S01]  /*4d060*/  IMAD.MOV.U32 R201, RZ, RZ, R64 ;  /* 0x000000ffffc97224 */ /* 0x000fe200078e0040 */
[----:B------:R-:W2:Y:S01]  /*4d070*/  LDL.LU.64 R74, [R1+0x13a8] ;  /* 0x0013a800014a7983 */ /* 0x000ea20000300a00 */
[----:B------:R-:W-:Y:S01]  /*4d080*/  MOV R192, R65 ;  /* 0x0000004100c07202 */ /* 0x000fe20000000f00 */
[----:B------:R-:W-:Y:S02]  /*4d090*/  IMAD.MOV.U32 R193, RZ, RZ, R66 ;  /* 0x000000ffffc17224 */ /* 0x000fe400078e0042 */
[----:B------:R-:W-:Y:S01]  /*4d0a0*/  IMAD.MOV.U32 R194, RZ, RZ, R67 ;  /* 0x000000ffffc27224 */ /* 0x000fe200078e0043 */
[----:B------:R-:W2:Y:S04]  /*4d0b0*/  LDL.LU.64 R64, [R1+0x1390] ;  /* 0x0013900001407983 */ /* 0x000ea80000300a00 */
[----:B------:R-:W2:Y:S01]  /*4d0c0*/  LDL.LU.64 R66, [R1+0x1398] ;  /* 0x0013980001427983 */ /* 0x000ea20000300a00 */
[----:B------:R-:W-:Y:S01]  /*4d0d0*/  MOV R168, R60 ;  /* 0x0000003c00a87202 */ /* 0x000fe20000000f00 */
[----:B------:R-:W-:Y:S01]  /*4d0e0*/  IMAD.MOV.U32 R169, RZ, RZ, R61 ;  /* 0x000000ffffa97224 */ /* 0x000fe200078e003d */
[----:B------:R-:W-:Y:S01]  /*4d0f0*/  MOV R171, R63 ;  /* 0x0000003f00ab7202 */ /* 0x000fe20000000f00 */
[----:B------:R-:W-:Y:S01]  /*4d100*/  IMAD.MOV.U32 R170, RZ, RZ, R62 ;  /* 0x000000ffffaa7224 */ /* 0x000fe200078e003e */
[----:B------:R-:W-:Y:S01]  /*4d110*/  HMMA.1688.F32.TF32 R56, R236, R96, R56 ;  /* 0x00000060ec38723c */ /* 0x000fe20000081038 */
[----:B------:R-:W2:Y:S04]  /*4d120*/  LDL.LU.64 R60, [R1+0x1380] ;  /* 0x00138000013c7983 */ /* 0x000ea80000300a00 */
[----:B------:R-:W2:Y:S11]  /*4d130*/  LDL.LU.64 R62, [R1+0x1388] ;  /* 0x00138800013e7983 */ /* 0x000eb60000300a00 */
[----:B------:R-:W-:Y:S08]  /*4d140*/  @!UPT UIADD3 URZ, URZ, URZ, URZ ;  /* 0x0000003f3f3ff290 */ /* 0x000ff0000fffe03f */
[----:B------:R-:W-:Y:S01]  /*4d150*/  IMAD.MOV.U32 R163, RZ, RZ, R56 ;  /* 0x000000ffffa37224 */ /* 0x000fe200078e0038 */
[----:B------:R-:W-:Y:S01]  /*4d160*/  MOV R162, R57 ;  /* 0x0000003900a27202 */ /* 0x000fe20000000f00 */
[----:B------:R-:W-:Y:S01]  /*4d170*/  IMAD.MOV.U32 R161, RZ, RZ, R58 ;  /* 0x000000ffffa17224 */ /* 0x000fe200078e003a */
[----:B------:R-:W2:Y:S01]  /*4d180*/  LDL.LU.64 R56, [R1+0x1370] ;  /* 0x0013700001387983 */ /* 0x000ea20000300a00 */
[----:B------:R-:W-:-:S03]  /*4d190*/  IMAD.MOV.U32 R160, RZ, RZ, R59 ;  /* 0x000000ffffa07224 */ /* 0x000fc600078e003b */
[----:B------:R-:W2:Y:S01]  /*4d1a0*/  LDL.LU.64 R58, [R1+0x1378] ;  /* 0x00137800013a7983 */ /* 0x000ea20000300a00 */
[C---:B----4-:R-:W-:Y:S11]  /*4d1b0*/  HMMA.1688.F32.TF32 R52, R236.reuse, R28, R52 ;  /* 0x0000001cec34723c */ /* 0x050ff60000081034 */
[----:B------:R-:W-:Y:S11]  /*4d1c0*/  @!UPT UIADD3 URZ, URZ, URZ, URZ ;  /* 0x0000003f3f3ff290 */ /* 0x000ff6000fffe03f */
[----:B------:R-:W-:Y:S02]  /*4d1d0*/  @!UPT UIADD3 URZ, URZ, URZ, URZ ;  /* 0x0000003f3f3ff290 */ /* 0x000fe4000fffe03f */
[----:B---3--:R-:W-:Y:S01]  /*4d1e0*/  IMAD.MOV.U32 R175, RZ, RZ, R52 ;  /* 0x000000ffffaf7224 */ /* 0x008fe200078e0034 */
[----:B------:R-:W-:Y:S01]  /*4d1f0*/  MOV R173, R54 ;  /* 0x0000003600ad7202 */ /* 0x000fe20000000f00 */
[----:B------:R-:W-:Y:S02]  /*4d200*/  IMAD.MOV.U32 R174, RZ, RZ, R53 ;  /* 0x000000ffffae7224 */ /* 0x000fe400078e0035 */
[----:B------:R-:W-:Y:S01]  /*4d210*/  IMAD.MOV.U32 R172, RZ, RZ, R55 ;  /* 0x000000ffffac7224 */ /* 0x000fe200078e0037 */
[----:B------:R-:W3:Y:S04]  /*4d220*/  LDL.LU.64 R52, [R1+0x1360] ;  /* 0x0013600001347983 */ /* 0x000ee80000300a00 */
[----:B------:R-:W3:Y:S01]  /*4d230*/  LDL.LU.64 R54, [R1+0x1368] ;  /* 0x0013680001367983 */ /* 0x000ee20000300a00 */
[C---:B--2---:R-:W-:Y:S11]  /*4d240*/  HMMA.1688.F32.TF32 R84, R236.reuse, R16, R84 ;  /* 0x00000010ec54723c */ /* 0x044ff60000081054 */
[----:B------:R-:W-:Y:S11]  /*4d250*/  @!UPT UIADD3 URZ, URZ, URZ, URZ ;  /* 0x0000003f3f3ff290 */ /* 0x000ff6000fffe03f */
[----:B------:R-:W-:Y:S02]  /*4d260*/  @!UPT UIADD3 URZ, URZ, URZ, URZ ;  /* 0x0000003f3f3ff290 */ /* 0x000fe4000fffe03f */
[----:B------:R-:W-:Y:S01]  /*4d270*/  IMAD.MOV.U32 R195, RZ, RZ, R84 ;  /* 0x000000ffffc37224 */ /* 0x000fe200078e0054 */
[----:B------:R-:W-:Y:S01]  /*4d280*/  MOV R203, R86 ;  /* 0x0000005600cb7202 */ /* 0x000fe20000000f00 */
[----:B------:R-:W-:Y:S02]  /*4d290*/  IMAD.MOV.U32 R202, RZ, RZ, R85 ;  /* 0x000000ffffca7224 */ /* 0x000fe400078e0055 */
[----:B------:R-:W-:Y:S02]  /*4d2a0*/  IMAD.MOV.U32 R159, RZ, RZ, R87 ;  /* 0x000000ffff9f7224 */ /* 0x000fe400078e0057 */
[C---:B------:R-:W-:Y:S08]  /*4d2b0*/  HMMA.1688.F32.TF32 R84, R236.reuse, R20, R80 ;  /* 0x00000014ec54723c */ /* 0x040ff00000081050 */
[----:B------:R-:W-:Y:S08]  /*4d2c0*/  HMMA.1688.F32.TF32 R80, R236, R104, R76 ;  /* 0x00000068ec50723c */ /* 0x000ff0000008104c */
[C---:B------:R-:W-:Y:S08]  /*4d2d0*/  HMMA.1688.F32.TF32 R76, R240.reuse, R24, R72 ;  /* 0x00000018f04c723c */ /* 0x040ff00000081048 */
[C---:B------:R-:W-:Y:S01]  /*4d2e0*/  HMMA.1688.F32.TF32 R72, R240.reuse, R4, R64 ;  /* 0x00000004f048723c */ /* 0x040fe20000081040 */
[----:B------:R-:W-:Y:S04]  /*4d2f0*/  STL.64 [R1+0x440], R84 ;  /* 0x0004405401007387 */ /* 0x000fe80000100a00 */
[----:B------:R-:W-:Y:S04]  /*4d300*/  STL.64 [R1+0x448], R86 ;  /* 0x0004485601007387 */ /* 0x000fe80000100a00 */
[----:B------:R-:W-:Y:S04]  /*4d310*/  STL.64 [R1+0x430], R80 ;  /* 0x0004305001007387 */ /* 0x000fe80000100a00 */
[----:B------:R-:W-:Y:S01]  /*4d320*/  STL.64 [R1+0x438], R82 ;  /* 0x0004385201007387 */ /* 0x000fe20000100a00 */
[C---:B------:R-:W-:Y:S03]  /*4d330*/  HMMA.1688.F32.TF32 R60, R240.reuse, R216, R60 ;  /* 0x000000d8f03c723c */ /* 0x040fe6000008103c */
[----:B------:R-:W-:Y:S04]  /*4d340*/  STL.64 [R1+0x450], R76 ;  /* 0x0004504c01007387 */ /* 0x000fe80000100a00 */
[----:B------:R-:W-:Y:S04]  /*4d350*/  STL.64 [R1+0x458], R78 ;  /* 0x0004584e01007387 */ /* 0x000fe80000100a00 */
[----:B------:R-:W2:Y:S04]  /*4d360*/  LDL.LU.64 R64, [R1+0x1350] ;  /* 0x0013500001407983 */ /* 0x000ea80000300a00 */
[----:B------:R-:W-:Y:S04]  /*4d370*/  STL.64 [R1+0x460], R72 ;  /* 0x0004604801007387 */ /* 0x000fe80000100a00 */
[----:B------:R-:W-:Y:S04]  /*4d380*/  STL.64 [R1+0x468], R74 ;  /* 0x0004684a01007387 */ /* 0x000fe80000100a00 */
[----:B------:R-:W2:Y:S04]  /*4d390*/  LDL.LU.64 R66, [R1+0x1358] ;  /* 0x0013580001427983 */ /* 0x000ea80000300a00 */
[----:B------:R-:W-:Y:S04]  /*4d3a0*/  STL.64 [R1+0x470], R60 ;  /* 0x0004703c01007387 */ /* 0x000fe80000100a00 */
[----:B------:R1:W-:Y:S02]  /*4d3b0*/  STL.64 [R1+0x478], R62 ;  /* 0x0004783e01007387 */ /* 0x0003e40000100a00 */
[----:B-1----:R-:W-:Y:S02]  /*4d3c0*/  HMMA.1688.F32.TF32 R60, R240, R124, R56 ;  /* 0x0000007cf03c723c */ /* 0x002fe40000081038 */
[----:B------:R-:W2:Y:S04]  /*4d3d0*/  LDL.LU.64 R56, [R1+0x13e0] ;  /* 0x0013e00001387983 */ /* 0x000ea80000300a00 */
[----:B------:R-:W2:Y:S11]  /*4d3e0*/  LDL.LU.64 R58, [R1+0x13e8] ;  /* 0x0013e800013a7983 */ /* 0x000eb60000300a00 */
[----:B------:R-:W-:Y:S06]  /*4d3f0*/  @!UPT UIADD3 URZ, URZ, URZ, URZ ;  /* 0x0000003f3f3ff290 */ /* 0x000fec000fffe03f */
[----:B------:R1:W-:Y:S04]  /*4d400*/  STL.64 [R1+0x480], R60 ;  /* 0x0004803c01007387 */ /* 0x0003e80000100a00 */
[----:B------:R1:W-:Y:S04]  /*4d410*/  STL.64 [R1+0x488], R62 ;  /* 0x0004883e01007387 */ /* 0x0003e80000100a00 */
[----:B-1----:R-:W2:Y:S04]  /*4d420*/  LDL.LU.64 R60, [R1+0x13d0] ;  /* 0x0013d000013c7983 */ /* 0x002ea80000300a00 */
[----:B------:R-:W2:Y:S01]  /*4d430*/  LDL.LU.64 R62, [R1+0x13d8] ;  /* 0x0013d800013e7983 */ /* 0x000ea20000300a00 */
[C---:B------:R-:W-:Y:S08]  /*4d440*/  HMMA.1688.F32.TF32 R44, R236.reuse, R68, R44 ;  /* 0x00000044ec2c723c */ /* 0x040ff0000008102c */
[C---:B------:R-:W-:Y:S08]  /*4d450*/  HMMA.1688.F32.TF32 R100, R236.reuse, R8, R100 ;  /* 0x00000008ec64723c */ /* 0x040ff00000081064 */
[----:B------:R-:W-:Y:S01]  /*4d460*/  HMMA.1688.F32.TF32 R88, R236, R12, R88 ;  /* 0x0000000cec58723c */ /* 0x000fe20000081058 */
[----:B------:R-:W-:Y:S04]  /*4d470*/  LDS R236, [R252+0x200] ;  /* 0x00020000fcec7984 */ /* 0x000fe80000000800 */
[----:B------:R-:W-:Y:S03]  /*4d480*/  LDS R238, [R252+0x1200] ;  /* 0x00120000fcee7984 */ /* 0x000fe60000000800 */
[----:B------:R-:W-:Y:S01]  /*4d490*/  HMMA.1688.F32.TF32 R92, R92, R104, R128 ;  /* 0x000000685c5c723c */ /* 0x000fe20000081080 */
[----:B------:R-:W-:Y:S01]  /*4d4a0*/  MOV R164, R44 ;  /* 0x0000002c00a47202 */ /* 0x000fe20000000f00 */
[----:B------:R-:W-:Y:S01]  /*4d4b0*/  IMAD.MOV.U32 R165, RZ, RZ, R45 ;  /* 0x000000ffffa57224 */ /* 0x000fe200078e002d */
[----:B------:R-:W-:Y:S01]  /*4d4c0*/  MOV R44, R47 ;  /* 0x0000002f002c7202 */ /* 0x000fe20000000f00 */
[----:B------:R-:W-:Y:S01]  /*4d4d0*/  IMAD.MOV.U32 R166, RZ, RZ, R46 ;  /* 0x000000ffffa67224 */ /* 0x000fe200078e002e */
[----:B------:R-:W-:Y:S03]  /*4d4e0*/  LDS R237, [R3+0x200] ;  /* 0x0002000003ed7984 */ /* 0x000fe60000000800 */
[----:B------:R-:W-:Y:S01]  /*4d4f0*/  IMAD.MOV.U32 R45, RZ, RZ, R100 ;  /* 0x000000ffff2d7224 */ /* 0x000fe200078e0064 */
[----:B------:R-:W-:Y:S01]  /*4d500*/  MOV R46, R101 ;  /* 0x00000065002e7202 */ /* 0x000fe20000000f00 */
[----:B------:R-:W-:Y:S01]  /*4d510*/  IMAD.MOV.U32 R47, RZ, RZ, R102 ;  /* 0x000000ffff2f7224 */ /* 0x000fe200078e0066 */
[----:B------:R-:W1:Y:S01]  /*4d520*/  LDS R239, [R3+0x1200] ;  /* 0x0012000003ef7984 */ /* 0x000e620000000800 */
[----:B------:R-:W-:-:S04]  /*4d530*/  IMAD.MOV.U32 R184, RZ, RZ, R103 ;  /* 0x000000ffffb87224 */ /* 0x000fc800078e0067 */
[----:B------:R-:W-:Y:S01]  /*4d540*/  MOV R185, R88 ;  /* 0x0000005800b97202 */ /* 0x000fe20000000f00 */
[----:B------:R-:W-:Y:S01]  /*4d550*/  IMAD.MOV.U32 R186, RZ, RZ, R89 ;  /* 0x000000ffffba7224 */ /* 0x000fe200078e0059 */
[----:B------:R-:W-:Y:S01]  /*4d560*/  MOV R167, R91 ;  /* 0x0000005b00a77202 */ /* 0x000fe20000000f00 */
[----:B------:R-:W-:Y:S01]  /*4d570*/  IMAD.MOV.U32 R187, RZ, RZ, R90 ;  /* 0x000000ffffbb7224 */ /* 0x000fe200078e005a */
[C---:B---3--:R-:W-:Y:S11]  /*4d580*/  HMMA.1688.F32.TF32 R52, R240.reuse, R120, R52 ;  /* 0x00000078f034723c */ /* 0x048ff60000081034 */
[----:B------:R-:W-:Y:S11]  /*4d590*/  @!UPT UIADD3 URZ, URZ, URZ, URZ ;  /* 0x0000003f3f3ff290 */ /* 0x000ff6000fffe03f */
[----:B------:R-:W-:Y:S01]  /*4d5a0*/  @!UPT UIADD3 URZ, URZ, URZ, URZ ;  /* 0x0000003f3f3ff290 */ /* 0x000fe2000fffe03f */
[----:B------:R3:W-:Y:S04]  /*4d5b0*/  STL.64 [R1+0x490], R52 ;  /* 0x0004903401007387 */ /* 0x0007e80000100a00 */
[----:B------:R1:W-:Y:S04]  /*4d5c0*/  STL.64 [R1+0x498], R54 ;  /* 0x0004983601007387 */ /* 0x0003e80000100a00 */
[----:B------:R-:W4:Y:S04]  /*4d5d0*/  LDL.LU.64 R128, [R1+0x14e0] ;  /* 0x0014e00001807983 */ /* 0x000f280000300a00 */
        /* <DEDUP_REMOVED lines=13> */
[----:B---3--:R-:W3:Y:S04]  /*4d6b0*/  LDL.LU.64 R52, [R1+0x16e0] ;  /* 0x0016e00001347983 */ /* 0x008ee80000300a00 */
[----:B-1----:R-:W3:Y:S01]  /*4d6c0*/  LDL.LU.64 R54, [R1+0x16e8] ;  /* 0x0016e80001367983 */ /* 0x002ee20000300a00 */
[C---:B--2---:R-:W-:Y:S03]  /*4d6d0*/  HMMA.1688.F32.TF32 R132, R240.reuse, R116, R64 ;  /* 0x00000074f084723c */ /* 0x044fe60000081040 */
[----:B------:R-:W2:Y:S04]  /*4d6e0*/  LDL.LU.64 R64, [R1+0x570] ;  /* 0x0005700001407983 */ /* 0x000ea80000300a00 */
[----:B------:R-:W2:Y:S11]  /*4d6f0*/  LDL.LU.64 R66, [R1+0x578] ;  /* 0x0005780001427983 */ /* 0x000eb60000300a00 */
[----:B------:R-:W-:Y:S05]  /*4d700*/  @!UPT UIADD3 URZ, URZ, URZ, URZ ;  /* 0x0000003f3f3ff290 */ /* 0x000fea000fffe03f */
[----:B------:R-:W-:Y:S04]  /*4d710*/  STL.64 [R1+0x4a0], R132 ;  /* 0x0004a08401007387 */ /* 0x000fe80000100a00 */
[----:B------:R1:W-:Y:S02]  /*4d720*/  STL.64 [R1+0x4a8], R134 ;  /* 0x0004a88601007387 */ /* 0x0003e40000100a00 */
[C---:B-1----:R-:W-:Y:S02]  /*4d730*/  HMMA.1688.F32.TF32 R132, R240.reuse, R112, R56 ;  /* 0x00000070f084723c */ /* 0x042fe40000081038 */
[----:B------:R-:W2:Y:S04]  /*4d740*/  LDL.LU.64 R56, [R1+0x560] ;  /* 0x0005600001387983 */ /* 0x000ea80000300a00 */
[----:B------:R-:W2:Y:S11]  /*4d750*/  LDL.LU.64 R58, [R1+0x568] ;  /* 0x00056800013a7983 */ /* 0x000eb60000300a00 */
[----:B------:R-:W-:Y:S06]  /*4d760*/  @!UPT UIADD3 URZ, URZ, URZ, URZ ;  /* 0x0000003f3f3ff290 */ /* 0x000fec000fffe03f */
        /* <DEDUP_REMOVED lines=8> */
[C---:B----4-:R-:W-:Y:S08]  /*4d7f0*/  HMMA.1688.F32.TF32 R132, R240.reuse, R96, R128 ;  /* 0x00000060f084723c */ /* 0x050ff00000081080 */
[C---:B------:R-:W-:Y:S08]  /*4d800*/  HMMA.1688.F32.TF32 R128, R240.reuse, R68, R100 ;  /* 0x00000044f080723c */ /* 0x040ff00000081064 */
[C---:B------:R-:W-:Y:S08]  /*4d810*/  HMMA.1688.F32.TF32 R100, R240.reuse, R28, R88 ;  /* 0x0000001cf064723c */ /* 0x040ff00000081058 */
[C---:B------:R-:W-:Y:S08]  /*4d820*/  HMMA.1688.F32.TF32 R88, R240.reuse, R8, R84 ;  /* 0x00000008f058723c */ /* 0x040ff00000081054 */
[C---:B------:R-:W-:Y:S08]  /*4d830*/  HMMA.1688.F32.TF32 R84, R240.reuse, R12, R80 ;  /* 0x0000000cf054723c */ /* 0x040ff00000081050 */
[C---:B------:R-:W-:Y:S08]  /*4d840*/  HMMA.1688.F32.TF32 R80, R240.reuse, R16, R76 ;  /* 0x00000010f050723c */ /* 0x040ff0000008104c */
[C---:B------:R-:W-:Y:S01]  /*4d850*/  HMMA.1688.F32.TF32 R76, R240.reuse, R20, R72 ;  /* 0x00000014f04c723c */ /* 0x040fe20000081048 */
[----:B------:R-:W-:Y:S04]  /*4d860*/  STL.64 [R1+0x4d0], R132 ;  /* 0x0004d08401007387 */ /* 0x000fe80000100a00 */
[----:B------:R-:W-:Y:S04]  /*4d870*/  STL.64 [R1+0x4d8], R134 ;  /* 0x0004d88601007387 */ /* 0x000fe80000100a00 */
[----:B------:R-:W-:Y:S04]  /*4d880*/  STL.64 [R1+0x550], R128 ;  /* 0x0005508001007387 */ /* 0x000fe80000100a00 */
[----:B------:R-:W-:Y:S04]  /*4d890*/  STL.64 [R1+0x558], R130 ;  /* 0x0005588201007387 */ /* 0x000fe80000100a00 */
[----:B------:R-:W-:Y:S04]  /*4d8a0*/  STL.64 [R1+0x540], R100 ;  /* 0x0005406401007387 */ /* 0x000fe80000100a00 */
[----:B------:R-:W-:Y:S04]  /*4d8b0*/  STL.64 [R1+0x548], R102 ;  /* 0x0005486601007387 */ /* 0x000fe80000100a00 */
[----:B------:R-:W-:Y:S04]  /*4d8c0*/  STL.64 [R1+0x530], R88 ;  /* 0x0005305801007387 */ /* 0x000fe80000100a00 */
[----:B------:R-:W-:Y:S01]  /*4d8d0*/  STL.64 [R1+0x538], R90 ;  /* 0x0005385a01007387 */ /* 0x000fe20000100a00 */
[----:B---3--:R-:W-:Y:S03]  /*4d8e0*/  HMMA.1688.F32.TF32 R72, R240, R104, R52 ;  /* 0x00000068f048723c */ /* 0x008fe60000081034 */
[----:B------:R-:W-:Y:S04]  /*4d8f0*/  STL.64 [R1+0x520], R84 ;  /* 0x0005205401007387 */ /* 0x000fe80000100a00 */
[----:B------:R-:W-:Y:S04]  /*4d900*/  STL.64 [R1+0x528], R86 ;  /* 0x0005285601007387 */ /* 0x000fe80000100a00 */
[----:B------:R-:W-:Y:S04]  /*4d910*/  STL.64 [R1+0x510], R80 ;  /* 0x0005105001007387 */ /* 0x000fe80000100a00 */
[----:B------:R-:W-:Y:S04]  /*4d920*/  STL.64 [R1+0x518], R82 ;  /* 0x0005185201007387 */ /* 0x000fe80000100a00 */
[----:B------:R-:W3:Y:S04]  /*4d930*/  LDL.LU.64 R52, [R1+0x5d0] ;  /* 0x0005d00001347983 */ /* 0x000ee80000300a00 */
[----:B------:R-:W-:Y:S04]  /*4d940*/  STL.64 [R1+0x500], R76 ;  /* 0x0005004c01007387 */ /* 0x000fe80000100a00 */
[----:B------:R-:W-:Y:S04]  /*4d950*/  STL.64 [R1+0x508], R78 ;  /* 0x0005084e01007387 */ /* 0x000fe80000100a00 */
[----:B------:R-:W3:Y:S04]  /*4d960*/  LDL.LU.64 R54, [R1+0x5d8] ;  /* 0x0005d80001367983 */ /* 0x000ee80000300a00 */
[----:B------:R-:W-:Y:S04]  /*4d970*/  STL.64 [R1+0x4e0], R72 ;  /* 0x0004e04801007387 */ /* 0x000fe80000100a00 */
[----:B------:R2:W-:Y:S04]  /*4d980*/  STL.64 [R1+0x4e8], R74 ;  /* 0x0004e84a01007387 */ /* 0x0005e80000100a00 */
[----:B------:R-:W-:Y:S04]  /*4d990*/  LDS R240, [R38+0x200] ;  /* 0x0002000026f07984 */ /* 0x000fe80000000800 */
[----:B------:R-:W-:Y:S01]  /*4d9a0*/  LDS R242, [R38+0x1200] ;  /* 0x0012000026f27984 */ /* 0x000fe20000000800 */
[C---:B--2---:R-:W-:Y:S03]  /*4d9b0*/  HMMA.1688.F32.TF32 R72, R232.reuse, R24, R64 ;  /* 0x00000018e848723c */ /* 0x044fe60000081040 */
[----:B------:R-:W2:Y:S04]  /*4d9c0*/  LDL.LU.64 R64, [R1+0x5c0] ;  /* 0x0005c00001407983 */ /* 0x000ea80000300a00 */
[----:B------:R-:W2:Y:S04]  /*4d9d0*/  LDL.LU.64 R66, [R1+0x5c8] ;  /* 0x0005c80001427983 */ /* 0x000ea80000300a00 */
[----:B------:R-:W-:Y:S01]  /*4d9e0*/  LDS R241, [R39+0x200] ;  /* 0x0002000027f17984 */ /* 0x000fe20000000800 */
[C---:B------:R-:W-:Y:S03]  /*4d9f0*/  HMMA.1688.F32.TF32 R60, R232.reuse, R216, R60 ;  /* 0x000000d8e83c723c */ /* 0x040fe6000008103c */
[----:B------:R-:W1:Y:S08]  /*4da00*/  LDS R243, [R39+0x1200] ;  /* 0x0012000027f37984 */ /* 0x000e700000000800 */
[----:B------:R-:W-:Y:S04]  /*4da10*/  STL.64 [R1+0x650], R72 ;  /* 0x0006504801007387 */ /* 0x000fe80000100a00 */
[----:B------:R4:W-:Y:S02]  /*4da20*/  STL.64 [R1+0x658], R74 ;  /* 0x0006584a01007387 */ /* 0x0009e40000100a00 */
[C---:B----4-:R-:W-:Y:S02]  /*4da30*/  HMMA.1688.F32.TF32 R72, R232.reuse, R4, R56 ;  /* 0x00000004e848723c */ /* 0x050fe40000081038 */
[----:B------:R-:W4:Y:S04]  /*4da40*/  LDL.LU.64 R56, [R1+0x5b0] ;  /* 0x0005b00001387983 */ /* 0x000f280000300a00 */
[----:B------:R-:W4:Y:S11]  /*4da50*/  LDL.LU.64 R58, [R1+0x5b8] ;  /* 0x0005b800013a7983 */ /* 0x000f360000300a00 */
[----:B------:R-:W-:Y:S06]  /*4da60*/  @!UPT UIADD3 URZ, URZ, URZ, URZ ;  /* 0x0000003f3f3ff290 */ /* 0x000fec000fffe03f */
[----:B------:R1:W-:Y:S04]  /*4da70*/  STL.64 [R1+0x640], R72 ;  /* 0x0006404801007387 */ /* 0x0003e80000100a00 */
[----:B------:R1:W-:Y:S04]  /*4da80*/  STL.64 [R1+0x648], R74 ;  /* 0x0006484a01007387 */ /* 0x0003e80000100a00 */
[----:B------:R-:W4:Y:S04]  /*4da90*/  LDL.LU.64 R80, [R1+0x5a0] ;  /* 0x0005a00001507983 */ /* 0x000f280000300a00 */
[----:B------:R-:W4:Y:S04]  /*4daa0*/  LDL.LU.64 R82, [R1+0x5a8] ;  /* 0x0005a80001527983 */ /* 0x000f280000300a00 */
[----:B------:R1:W-:Y:S04]  /*4dab0*/  STL.64 [R1+0x630], R60 ;  /* 0x0006303c01007387 */ /* 0x0003e80000100a00 */
[----:B------:R1:W-:Y:S04]  /*4dac0*/  STL.64 [R1+0x638], R62 ;  /* 0x0006383e01007387 */ /* 0x0003e80000100a00 */
[----:B------:R-:W4:Y:S04]  /*4dad0*/  LDL.LU.64 R76, [R1+0x590] ;  /* 0x00059000014c7983 */ /* 0x000f280000300a00 */
[----:B------:R-:W4:Y:S04]  /*4dae0*/  LDL.LU.64 R78, [R1+0x598] ;  /* 0x00059800014e7983 */ /* 0x000f280000300a00 */
[----:B-1----:R-:W4:Y:S04]  /*4daf0*/  LDL.LU.64 R72, [R1+0x580] ;  /* 0x0005800001487983 */ /* 0x002f280000300a00 */
[----:B------:R-:W4:Y:S04]  /*4db00*/  LDL.LU.64 R74, [R1+0x588] ;  /* 0x00058800014a7983 */ /* 0x000f280000300a00 */
[----:B------:R-:W4:Y:S04]  /*4db10*/  LDL.LU.64 R60, [R1+0x680] ;  /* 0x00068000013c7983 */ /* 0x000f280000300a00 */
[----:B------:R-:W4:Y:S01]  /*4db20*/  LDL.LU.64 R62, [R1+0x688] ;  /* 0x00068800013e7983 */ /* 0x000f220000300a00 */
[C---:B---3--:R-:W-:Y:S03]  /*4db30*/  HMMA.1688.F32.TF32 R84, R232.reuse, R124, R52 ;  /* 0x0000007ce854723c */ /* 0x048fe60000081034 */
[----:B------:R-:W3:Y:S04]  /*4db40*/  LDL.LU.64 R52, [R1+0x670] ;  /* 0x0006700001347983 */ /* 0x000ee80000300a00 */
[----:B------:R-:W3:Y:S11]  /*4db50*/  LDL.LU.64 R54, [R1+0x678] ;  /* 0x0006780001367983 */ /* 0x000ef60000300a00 */
[----:B------:R-:W-:Y:S05]  /*4db60*/  @!UPT UIADD3 URZ, URZ, URZ, URZ ;  /* 0x0000003f3f3ff290 */ /* 0x000fea000fffe03f */
[----:B------:R-:W-:Y:S04]  /*4db70*/  STL.64 [R1+0x620], R84 ;  /* 0x0006205401007387 */ /* 0x000fe80000100a00 */
[----:B------:R2:W-:Y:S02]  /*4db80*/  STL.64 [R1+0x628], R86 ;  /* 0x0006285601007387 */ /* 0x0005e40000100a00 */
[C---:B--2---:R-:W-:Y:S02]  /*4db90*/  HMMA.1688.F32.TF32 R84, R232.reuse, R120, R64 ;  /* 0x00000078e854723c */ /* 0x044fe40000081040 */
[----:B------:R-:W2:Y:S04]  /*4dba0*/  LDL.LU.64 R64, [R1+0x660] ;  /* 0x0006600001407983 */ /* 0x000ea80000300a00 */
[----:B------:R-:W2:Y:S11]  /*4dbb0*/  LDL.LU.64 R66, [R1+0x668] ;  /* 0x0006680001427983 */ /* 0x000eb60000300a00 */
[----:B------:R-:W-:Y:S06]  /*4dbc0*/  @!UPT UIADD3 URZ, URZ, URZ, URZ ;  /* 0x0000003f3f3ff290 */ /* 0x000fec000fffe03f */
[----:B------:R-:W-:Y:S04]  /*4dbd0*/  STL.64 [R1+0x610], R84 ;  /* 0x0006105401007387 */ /* 0x000fe80000100a00 */
[----:B------:R4:W-:Y:S02]  /*4dbe0*/  STL.64 [R1+0x618], R86 ;  /* 0x0006185601007387 */ /* 0x0009e40000100a00 */
[C---:B----4-:R-:W-:Y:S02]  /*4dbf0*/  HMMA.1688.F32.TF32 R84, R232.reuse, R116, R56 ;  /* 0x00000074e854723c */ /* 0x050fe40000081038 */
[----:B------:R-:W4:Y:S04]  /*4dc00*/  LDL.LU.64 R56, [R1+0x6b0] ;  /* 0x0006b00001387983 */ /* 0x000f280000300a00 */
[----:B------:R-:W4:Y:S02]  /*4dc10*/  LDL.LU.64 R58, [R1+0x6b8] ;  /* 0x0006b800013a7983 */ /* 0x000f240000300a00 */
        /* <DEDUP_REMOVED lines=23> */
[----:B------:R-:W3:Y:S04]  /*4dd90*/  LDL.LU.64 R88, [R1+0x6d0] ;  /* 0x0006d00001587983 */ /* 0x000ee80000300a00 */
[----:B------:R-:W3:Y:S01]  /*4dda0*/  LDL.LU.64 R90, [R1+0x6d8] ;  /* 0x0006d800015a7983 */ /* 0x000ee20000300a00 */
[C---:B--2---:R-:W-:Y:S08]  /*4ddb0*/  HMMA.1688.F32.TF32 R64, R232.reuse, R8, R64 ;  /* 0x00000008e840723c */ /* 0x044ff00000081040 */
[C---:B----4-:R-:W-:Y:S11]  /*4ddc0*/  HMMA.1688.F32.TF32 R56, R232.reuse, R12, R56 ;  /* 0x0000000ce838723c */ /* 0x050ff60000081038 */
[----:B------:R-:W-:Y:S04]  /*4ddd0*/  @!UPT UIADD3 URZ, URZ, URZ, URZ ;  /* 0x0000003f3f3ff290 */ /* 0x000fe8000fffe03f */
[----:B------:R2:W-:Y:S04]  /*4dde0*/  STL.64 [R1+0x5a0], R64 ;  /* 0x0005a04001007387 */ /* 0x0005e80000100a00 */
[----:B------:R4:W-:Y:S04]  /*4ddf0*/  STL.64 [R1+0x5a8], R66 ;  /* 0x0005a84201007387 */ /* 0x0009e80000100a00 */
[----:B------:R-:W3:Y:S04]  /*4de00*/  LDL.LU.64 R84, [R1+0xce0] ;  /* 0x000ce00001547983 */ /* 0x000ee80000300a00 */
[----:B------:R-:W3:Y:S04]  /*4de10*/  LDL.LU.64 R86, [R1+0xce8] ;  /* 0x000ce80001567983 */ /* 0x000ee80000300a00 */
[----:B------:R1:W-:Y:S04]  /*4de20*/  STL.64 [R1+0x590], R56 ;  /* 0x0005903801007387 */ /* 0x0003e80000100a00 */
[----:B------:R1:W-:Y:S04]  /*4de30*/  STL.64 [R1+0x598], R58 ;  /* 0x0005983a01007387 */ /* 0x0003e80000100a00 */
[----:B------:R-:W3:Y:S04]  /*4de40*/  LDL.LU.64 R80, [R1+0xcb0] ;  /* 0x000cb00001507983 */ /* 0x000ee80000300a00 */
[----:B------:R-:W3:Y:S04]  /*4de50*/  LDL.LU.64 R82, [R1+0xcb8] ;  /* 0x000cb80001527983 */ /* 0x000ee80000300a00 */
[----:B------:R-:W3:Y:S04]  /*4de60*/  LDL.LU.64 R76, [R1+0xca0] ;  /* 0x000ca000014c7983 */ /* 0x000ee80000300a00 */
[----:B------:R-:W3:Y:S04]  /*4de70*/  LDL.LU.64 R78, [R1+0xca8] ;  /* 0x000ca800014e7983 */ /* 0x000ee80000300a00 */
[----:B-1----:R-:W3:Y:S04]  /*4de80*/  LDL.LU.64 R72, [R1+0xc90] ;  /* 0x000c900001487983 */ /* 0x002ee80000300a00 */
[----:B------:R-:W3:Y:S04]  /*4de90*/  LDL.LU.64 R74, [R1+0xc98] ;  /* 0x000c9800014a7983 */ /* 0x000ee80000300a00 */
[----:B--2---:R-:W2:Y:S04]  /*4dea0*/  LDL.LU.64 R64, [R1+0x990] ;  /* 0x0009900001407983 */ /* 0x004ea80000300a00 */
[----:B----4-:R-:W2:Y:S04]  /*4deb0*/  LDL.LU.64 R66, [R1+0x998] ;  /* 0x0009980001427983 */ /* 0x010ea80000300a00 */
[----:B------:R-:W4:Y:S04]  /*4dec0*/  LDL.LU.64 R56, [R1+0x980] ;  /* 0x0009800001387983 */ /* 0x000f280000300a00 */
[----:B------:R-:W4:Y:S01]  /*4ded0*/  LDL.LU.64 R58, [R1+0x988] ;  /* 0x00098800013a7983 */ /* 0x000f220000300a00 */
[C---:B------:R-:W-:Y:S03]  /*4dee0*/  HMMA.1688.F32.TF32 R100, R232.reuse, R16, R60 ;  /* 0x00000010e864723c */ /* 0x040fe6000008103c */
[----:B------:R-:W4:Y:S04]  /*4def0*/  LDL.LU.64 R60, [R1+0x12e0] ;  /* 0x0012e000013c7983 */ /* 0x000f280000300a00 */
[----:B------:R-:W4:Y:S11]  /*4df00*/  LDL.LU.64 R62, [R1+0x12e8] ;  /* 0x0012e800013e7983 */ /* 0x000f360000300a00 */
[----:B------:R-:W-:Y:S05]  /*4df10*/  @!UPT UIADD3 URZ, URZ, URZ, URZ ;  /* 0x0000003f3f3ff290 */ /* 0x000fea000fffe03f */
[----:B------:R-:W-:Y:S04]  /*4df20*/  STL.64 [R1+0x580], R100 ;  /* 0x0005806401007387 */ /* 0x000fe80000100a00 */
[----:B------:R3:W-:Y:S02]  /*4df30*/  STL.64 [R1+0x588], R102 ;  /* 0x0005886601007387 */ /* 0x0007e40000100a00 */
[C---:B---3--:R-:W-:Y:S02]  /*4df40*/  HMMA.1688.F32.TF32 R100, R232.reuse, R20, R52 ;  /* 0x00000014e864723c */ /* 0x048fe40000081034 */
[----:B------:R-:W3:Y:S04]  /*4df50*/  LDL.LU.64 R52, [R1+0x12d0] ;  /* 0x0012d00001347983 */ /* 0x000ee80000300a00 */
[----:B------:R-:W3:Y:S02]  /*4df60*/  LDL.LU.64 R54, [R1+0x12d8] ;  /* 0x0012d80001367983 */ /* 0x000ee40000300a00 */
[----:B------:R-:W-:Y:S11]  /*4df70*/  HMMA.1688.F32.TF32 R88, R232, R104, R88 ;  /* 0x00000068e858723c */ /* 0x000ff60000081058 */
[----:B------:R-:W-:Y:S04]  /*4df80*/  @!UPT UIADD3 URZ, URZ, URZ, URZ ;  /* 0x0000003f3f3ff290 */ /* 0x000fe8000fffe03f */
[----:B------:R-:W-:Y:S04]  /*4df90*/  STL.64 [R1+0x570], R100 ;  /* 0x0005706401007387 */ /* 0x000fe80000100a00 */
[----:B------:R-:W-:Y:S04]  /*4dfa0*/  STL.64 [R1+0x578], R102 ;  /* 0x0005786601007387 */ /* 0x000fe80000100a00 */
[----:B------:R-:W-:Y:S04]  /*4dfb0*/  LDS R232, [R252+0x280] ;  /* 0x00028000fce87984 */ /* 0x000fe80000000800 */
[----:B------:R-:W-:Y:S04]  /*4dfc0*/  LDS R234, [R252+0x1280] ;  /* 0x00128000fcea7984 */ /* 0x000fe80000000800 */
[----:B------:R-:W-:Y:S04]  /*4dfd0*/  LDS R233, [R3+0x280] ;  /* 0x0002800003e97984 */ /* 0x000fe80000000800 */
[----:B------:R-:W1:Y:S04]  /*4dfe0*/  LDS R235, [R3+0x1280] ;  /* 0x0012800003eb7984 */ /* 0x000e680000000800 */
[----:B------:R-:W-:Y:S04]  /*4dff0*/  STL.64 [R1+0x4f0], R88 ;  /* 0x0004f05801007387 */ /* 0x000fe80000100a00 */
[----:B------:R1:W-:Y:S02]  /*4e000*/  STL.64 [R1+0x4f8], R90 ;  /* 0x0004f85a01007387 */ /* 0x0003e40000100a00 */
[C---:B-1----:R-:W-:Y:S08]  /*4e010*/  HMMA.1688.F32.TF32 R88, R236.reuse, R24, R84 ;  /* 0x00000018ec58723c */ /* 0x042ff00000081054 */
[C---:B------:R-:W-:Y:S08]  /*4e020*/  HMMA.1688.F32.TF32 R84, R236.reuse, R4, R80 ;  /* 0x00000004ec54723c */ /* 0x040ff00000081050 */
[C---:B------:R-:W-:Y:S08]  /*4e030*/  HMMA.1688.F32.TF32 R80, R236.reuse, R216, R76 ;  /* 0x000000d8ec50723c */ /* 0x040ff0000008104c */
[C---:B------:R-:W-:Y:S08]  /*4e040*/  HMMA.1688.F32.TF32 R76, R236.reuse, R124, R72 ;  /* 0x0000007cec4c723c */ /* 0x040ff00000081048 */
[C---:B--2---:R-:W-:Y:S01]  /*4e050*/  HMMA.1688.F32.TF32 R72, R236.reuse, R120, R64 ;  /* 0x00000078ec48723c */ /* 0x044fe20000081040 */
[----:B------:R-:W-:Y:S04]  /*4e060*/  STL.64 [R1+0x560], R88 ;  /* 0x0005605801007387 */ /* 0x000fe80000100a00 */
[----:B------:R-:W-:Y:S04]  /*4e070*/  STL.64 [R1+0x568], R90 ;  /* 0x0005685a01007387 */ /* 0x000fe80000100a00 */
[----:B------:R-:W-:Y:S04]  /*4e080*/  STL.64 [R1+0x660], R84 ;  /* 0x0006605401007387 */ /* 0x000fe80000100a00 */
[----:B------:R-:W-:Y:S01]  /*4e090*/  STL.64 [R1+0x668], R86 ;  /* 0x0006685601007387 */ /* 0x000fe20000100a00 */
[C---:B----4-:R-:W-:Y:S03]  /*4e0a0*/  HMMA.1688.F32.TF32 R64, R236.reuse, R116, R56 ;  /* 0x00000074ec40723c */ /* 0x050fe60000081038 */
[----:B------:R-:W-:Y:S04]  /*4e0b0*/  STL.64 [R1+0x670], R80 ;  /* 0x0006705001007387 */ /* 0x000fe80000100a00 */
[----:B------:R-:W-:Y:S04]  /*4e0c0*/  STL.64 [R1+0x678], R82 ;  /* 0x0006785201007387 */ /* 0x000fe80000100a00 */
[----:B------:R-:W-:Y:S04]  /*4e0d0*/  STL.64 [R1+0x680], R76 ;  /* 0x0006804c01007387 */ /* 0x000fe80000100a00 */
[----:B------:R-:W-:Y:S04]  /*4e0e0*/  STL.64 [R1+0x688], R78 ;  /* 0x0006884e01007387 */ /* 0x000fe80000100a00 */
[----:B------:R-:W2:Y:S04]  /*4e0f0*/  LDL.LU.64 R56, [R1+0x13c0] ;  /* 0x0013c00001387983 */ /* 0x000ea80000300a00 */
[----:B------:R-:W-:Y:S01]  /*4e100*/  STL.64 [R1+0x6a0], R72 ;  /* 0x0006a04801007387 */ /* 0x000fe20000100a00 */
[C---:B------:R-:W-:Y:S03]  /*4e110*/  HMMA.1688.F32.TF32 R60, R236.reuse, R112, R60 ;  /* 0x00000070ec3c723c */ /* 0x040fe6000008103c */
[----:B------:R-:W-:Y:S04]  /*4e120*/  STL.64 [R1+0x6a8], R74 ;  /* 0x0006a84a01007387 */ /* 0x000fe80000100a00 */
[----:B------:R-:W2:Y:S04]  /*4e130*/  LDL.LU.64 R58, [R1+0x13c8] ;  /* 0x0013c800013a7983 */ /* 0x000ea80000300a00 */
[----:B------:R-:W-:Y:S04]  /*4e140*/  STL.64 [R1+0x6b0], R64 ;  /* 0x0006b04001007387 */ /* 0x000fe80000100a00 */
[----:B------:R-:W-:Y:S04]  /*4e150*/  STL.64 [R1+0x6b8], R66 ;  /* 0x0006b84201007387 */ /* 0x000fe80000100a00 */
[----:B------:R-:W2:Y:S04]  /*4e160*/  LDL.LU.64 R136, [R1+0x13b0] ;  /* 0x0013b00001887983 */ /* 0x000ea80000300a00 */
[----:B------:R-:W2:Y:S04]  /*4e170*/  LDL.LU.64 R138, [R1+0x13b8] ;  /* 0x0013b800018a7983 */ /* 0x000ea80000300a00 */
[----:B------:R-:W-:Y:S04]  /*4e180*/  STL.64 [R1+0x6d0], R60 ;  /* 0x0006d03c01007387 */ /* 0x000fe80000100a00 */
[----:B------:R-:W-:Y:S04]  /*4e190*/  STL.64 [R1+0x6d8], R62 ;  /* 0x0006d83e01007387 */ /* 0x000fe80000100a00 */
[----:B------:R-:W2:Y:S04]  /*4e1a0*/  LDL.LU.64 R132, [R1+0x1430] ;  /* 0x0014300001847983 */ /* 0x000ea80000300a00 */
[----:B------:R-:W2:Y:S01]  /*4e1b0*/  LDL.LU.64 R134, [R1+0x1438] ;  /* 0x0014380001867983 */ /* 0x000ea20000300a00 */
[C---:B---3--:R-:W-:Y:S11]  /*4e1c0*/  HMMA.1688.F32.TF32 R52, R236.reuse, R108, R52 ;  /* 0x0000006cec34723c */ /* 0x048ff60000081034 */
[----:B------:R-:W-:Y:S11]  /*4e1d0*/  @!UPT UIADD3 URZ, URZ, URZ, URZ ;  /* 0x0000003f3f3ff290 */ /* 0x000ff6000fffe03f */
[----:B------:R-:W-:Y:S01]  /*4e1e0*/  @!UPT UIADD3 URZ, URZ, URZ, URZ ;  /* 0x0000003f3f3ff290 */ /* 0x000fe2000fffe03f */
[----:B------:R1:W-:Y:S04]  /*4e1f0*/  STL.64 [R1+0x6e0], R52 ;  /* 0x0006e03401007387 */ /* 0x0003e80000100a00 */
[----:B------:R3:W-:Y:S04]  /*4e200*/  STL.64 [R1+0x6e8], R54 ;  /* 0x0006e83601007387 */ /* 0x0007e80000100a00 */
[----:B-1----:R-:W4:Y:S04]  /*4e210*/  LDL.LU.64 R52, [R1+0x1420] ;  /* 0x0014200001347983 */ /* 0x002f280000300a00 */
[----:B---3--:R-:W4:Y:S04]  /*4e220*/  LDL.LU.64 R54, [R1+0x1428] ;  /* 0x0014280001367983 */ /* 0x008f280000300a00 */
[----:B------:R-:W3:Y:S04]  /*4e230*/  LDL.LU.64 R128, [R1+0x14a0] ;  /* 0x0014a00001807983 */ /* 0x000ee80000300a00 */
        /* <DEDUP_REMOVED lines=16> */
[----:B------:R-:W3:Y:S01]  /*4e340*/  LDL.LU.64 R62, [R1+0x7d8] ;  /* 0x0007d800013e7983 */ /* 0x000ee20000300a00 */
[C---:B--2---:R-:W-:Y:S03]  /*4e350*/  HMMA.1688.F32.TF32 R140, R236.reuse, R96, R56 ;  /* 0x00000060ec8c723c */ /* 0x044fe60000081038 */
[----:B------:R-:W2:Y:S04]  /*4e360*/  LDL.LU.64 R56, [R1+0x7e0] ;  /* 0x0007e00001387983 */ /* 0x000ea80000300a00 */
[----:B------:R-:W2:Y:S11]  /*4e370*/  LDL.LU.64 R58, [R1+0x7e8] ;  /* 0x0007e800013a7983 */ /* 0x000eb60000300a00 */
[----:B------:R-:W-:Y:S05]  /*4e380*/  @!UPT UIADD3 URZ, URZ, URZ, URZ ;  /* 0x0000003f3f3ff290 */ /* 0x000fea000fffe03f */
[----:B------:R-:W-:Y:S04]  /*4e390*/  STL.64 [R1+0x6f0], R140 ;  /* 0x0006f08c01007387 */ /* 0x000fe80000100a00 */
[----:B------:R1:W-:Y:S02]  /*4e3a0*/  STL.64 [R1+0x6f8], R142 ;  /* 0x0006f88e01007387 */ /* 0x0003e40000100a00 */
[C---:B-1----:R-:W-:Y:S08]  /*4e3b0*/  HMMA.1688.F32.TF32 R140, R236.reuse, R68, R136 ;  /* 0x00000044ec8c723c */ /* 0x042ff00000081088 */
[C---:B------:R-:W-:Y:S11]  /*4e3c0*/  HMMA.1688.F32.TF32 R136, R236.reuse, R28, R132 ;  /* 0x0000001cec88723c */ /* 0x040ff60000081084 */
[----:B------:R-:W-:Y:S04]  /*4e3d0*/  @!UPT UIADD3 URZ, URZ, URZ, URZ ;  /* 0x0000003f3f3ff290 */ /* 0x000fe8000fffe03f */
[----:B------:R-:W-:Y:S04]  /*4e3e0*/  STL.64 [R1+0x700], R140 ;  /* 0x0007008c01007387 */ /* 0x000fe80000100a00 */
[----:B------:R-:W-:Y:S01]  /*4e3f0*/  STL.64 [R1+0x708], R142 ;  /* 0x0007088e01007387 */ /* 0x000fe20000100a00 */
[C---:B----4-:R-:W-:Y:S03]  /*4e400*/  HMMA.1688.F32.TF32 R132, R236.reuse, R8, R52 ;  /* 0x00000008ec84723c */ /* 0x050fe60000081034 */
[----:B------:R-:W4:Y:S04]  /*4e410*/  LDL.LU.64 R52, [R1+0x7f0] ;  /* 0x0007f00001347983 */ /* 0x000f280000300a00 */
[----:B------:R-:W-:Y:S04]  /*4e420*/  STL.64 [R1+0x710], R136 ;  /* 0x0007108801007387 */ /* 0x000fe80000100a00 */
[----:B------:R-:W-:Y:S04]  /*4e430*/  STL.64 [R1+0x718], R138 ;  /* 0x0007188a01007387 */ /* 0x000fe80000100a00 */
[----:B------:R-:W4:Y:S08]  /*4e440*/  LDL.LU.64 R54, [R1+0x7f8] ;  /* 0x0007f80001367983 */ /* 0x000f300000300a00 */
[----:B------:R-:W-:Y:S04]  /*4e450*/  STL.64 [R1+0x740], R132 ;  /* 0x0007408401007387 */ /* 0x000fe80000100a00 */
[----:B------:R3:W-:Y:S02]  /*4e460*/  STL.64 [R1+0x748], R134 ;  /* 0x0007488601007387 */ /* 0x0007e40000100a00 */
[C---:B---3--:R-:W-:Y:S08]  /*4e470*/  HMMA.1688.F32.TF32 R132, R236.reuse, R12, R128 ;  /* 0x0000000cec84723c */ /* 0x048ff00000081080 */
[C---:B------:R-:W-:Y:S08]  /*4e480*/  HMMA.1688.F32.TF32 R128, R236.reuse, R16, R100 ;  /* 0x00000010ec80723c */ /* 0x040ff00000081064 */
[C---:B------:R-:W-:Y:S08]  /*4e490*/  HMMA.1688.F32.TF32 R100, R236.reuse, R20, R88 ;  /* 0x00000014ec64723c */ /* 0x040ff00000081058 */
[----:B------:R-:W-:Y:S01]  /*4e4a0*/  HMMA.1688.F32.TF32 R88, R236, R104, R84 ;  /* 0x00000068ec58723c */ /* 0x000fe20000081054 */
[----:B------:R-:W-:Y:S04]  /*4e4b0*/  STL.64 [R1+0x750], R132 ;  /* 0x0007508401007387 */ /* 0x000fe80000100a00 */
[----:B------:R-:W-:Y:S03]  /*4e4c0*/  LDS R236, [R252+0x300] ;  /* 0x00030000fcec7984 */ /* 0x000fe60000000800 */
[C---:B------:R-:W-:Y:S01]  /*4e4d0*/  HMMA.1688.F32.TF32 R84, R240.reuse, R24, R80 ;  /* 0x00000018f054723c */ /* 0x040fe20000081050 */
[----:B------:R-:W-:Y:S04]  /*4e4e0*/  LDS R238, [R252+0x1300] ;  /* 0x00130000fcee7984 */ /* 0x000fe80000000800 */
[----:B------:R-:W-:Y:S03]  /*4e4f0*/  LDS R237, [R3+0x300] ;  /* 0x0003000003ed7984 */ /* 0x000fe60000000800 */
[C---:B------:R-:W-:Y:S01]  /*4e500*/  HMMA.1688.F32.TF32 R80, R240.reuse, R4, R76 ;  /* 0x00000004f050723c */ /* 0x040fe2000008104c */
[----:B------:R-:W-:Y:S07]  /*4e510*/  LDS R239, [R3+0x1300] ;  /* 0x0013000003ef7984 */ /* 0x000fee0000000800 */
[C---:B------:R-:W-:Y:S08]  /*4e520*/  HMMA.1688.F32.TF32 R76, R240.reuse, R216, R72 ;  /* 0x000000d8f04c723c */ /* 0x040ff00000081048 */
[C---:B------:R-:W-:Y:S01]  /*4e530*/  HMMA.1688.F32.TF32 R72, R240.reuse, R124, R64 ;  /* 0x0000007cf048723c */ /* 0x040fe20000081040 */
[----:B------:R-:W-:Y:S04]  /*4e540*/  STL.64 [R1+0x758], R134 ;  /* 0x0007588601007387 */ /* 0x000fe80000100a00 */
[----:B------:R1:W-:Y:S04]  /*4e550*/  STL.64 [R1+0x760], R128 ;  /* 0x0007608001007387 */ /* 0x0003e80000100a00 */
[----:B------:R3:W-:Y:S04]  /*4e560*/  STL.64 [R1+0x768], R130 ;  /* 0x0007688201007387 */ /* 0x0007e80000100a00 */
[----:B------:R1:W-:Y:S04]  /*4e570*/  STL.64 [R1+0x780], R100 ;  /* 0x0007806401007387 */ /* 0x0003e80000100a00 */
[----:B------:R1:W-:Y:S04]  /*4e580*/  STL.64 [R1+0x788], R102 ;  /* 0x0007886601007387 */ /* 0x0003e80000100a00 */
[----:B------:R1:W-:Y:S04]  /*4e590*/  STL.64 [R1+0x770], R88 ;  /* 0x0007705801007387 */ /* 0x0003e80000100a00 */
[----:B------:R1:W-:Y:S04]  /*4e5a0*/  STL.64 [R1+0x778], R90 ;  /* 0x0007785a01007387 */ /* 0x0003e80000100a00 */
[----:B------:R-:W-:Y:S04]  /*4e5b0*/  STL.64 [R1+0x790], R84 ;  /* 0x0007905401007387 */ /* 0x000fe80000100a00 */
[----:B------:R-:W-:Y:S04]  /*4e5c0*/  STL.64 [R1+0x798], R86 ;  /* 0x0007985601007387 */ /* 0x000fe80000100a00 */
[----:B------:R-:W-:Y:S01]  /*4e5d0*/  STL.64 [R1+0x7a0], R80 ;  /* 0x0007a05001007387 */ /* 0x000fe20000100a00 */
[C---:B------:R-:W-:Y:S03]  /*4e5e0*/  HMMA.1688.F32.TF32 R60, R240.reuse, R120, R60 ;  /* 0x00000078f03c723c */ /* 0x040fe6000008103c */
[----:B------:R-:W-:Y:S04]  /*4e5f0*/  STL.64 [R1+0x7a8], R82 ;  /* 0x0007a85201007387 */ /* 0x000fe80000100a00 */
[----:B------:R-:W-:Y:S04]  /*4e600*/  STL.64 [R1+0x7b0], R76 ;  /* 0x0007b04c01007387 */ /* 0x000fe80000100a00 */
[----:B------:R-:W-:Y:S04]  /*4e610*/  STL.64 [R1+0x7b8], R78 ;  /* 0x0007b84e01007387 */ /* 0x000fe80000100a00 */
[----:B------:R-:W4:Y:S01]  /*4e620*/  LDL.LU.64 R64, [R1+0x800] ;  /* 0x0008000001407983 */ /* 0x000f220000300a00 */
[C---:B--2---:R-:W-:Y:S03]  /*4e630*/  HMMA.1688.F32.TF32 R56, R240.reuse, R116, R56 ;  /* 0x00000074f038723c */ /* 0x044fe60000081038 */
[----:B------:R-:W-:Y:S04]  /*4e640*/  STL.64 [R1+0x7c0], R72 ;  /* 0x0007c04801007387 */ /* 0x000fe80000100a00 */
[----:B------:R-:W-:Y:S04]  /*4e650*/  STL.64 [R1+0x7c8], R74 ;  /* 0x0007c84a01007387 */ /* 0x000fe80000100a00 */
[----:B------:R-:W2:Y:S04]  /*4e660*/  LDL.LU.64 R66, [R1+0x808] ;  /* 0x0008080001427983 */ /* 0x000ea80000300a00 */
[----:B------:R-:W-:Y:S04]  /*4e670*/  STL.64 [R1+0x7d0], R60 ;  /* 0x0007d03c01007387 */ /* 0x000fe80000100a00 */
[----:B------:R-:W-:Y:S04]  /*4e680*/  STL.64 [R1+0x7d8], R62 ;  /* 0x0007d83e01007387 */ /* 0x000fe80000100a00 */
[----:B-1----:R-:W2:Y:S04]  /*4e690*/  LDL.LU.64 R128, [R1+0x810] ;  /* 0x0008100001807983 */ /* 0x002ea80000300a00 */
[----:B---3--:R-:W2:Y:S04]  /*4e6a0*/  LDL.LU.64 R130, [R1+0x818] ;  /* 0x0008180001827983 */ /* 0x008ea80000300a00 */
[----:B------:R-:W-:Y:S04]  /*4e6b0*/  STL.64 [R1+0x7e0], R56 ;  /* 0x0007e03801007387 */ /* 0x000fe80000100a00 */
[----:B------:R-:W-:Y:S04]  /*4e6c0*/  STL.64 [R1+0x7e8], R58 ;  /* 0x0007e83a01007387 */ /* 0x000fe80000100a00 */
[----:B------:R-:W2:Y:S04]  /*4e6d0*/  LDL.LU.64 R100, [R1+0x840] ;  /* 0x0008400001647983 */ /* 0x000ea80000300a00 */
[----:B------:R-:W2:Y:S04]  /*4e6e0*/  LDL.LU.64 R102, [R1+0x848] ;  /* 0x0008480001667983 */ /* 0x000ea80000300a00 */
[----:B------:R-:W2:Y:S04]  /*4e6f0*/  LDL.LU.64 R88, [R1+0x830] ;  /* 0x0008300001587983 */ /* 0x000ea80000300a00 */
[----:B------:R-:W2:Y:S01]  /*4e700*/  LDL.LU.64 R90, [R1+0x838] ;  /* 0x00083800015a7983 */ /* 0x000ea20000300a00 */
[C---:B----4-:R-:W-:Y:S11]  /*4e710*/  HMMA.1688.F32.TF32 R52, R240.reuse, R112, R52 ;  /* 0x00000070f034723c */ /* 0x050ff60000081034 */
[----:B------:R-:W-:Y:S11]  /*4e720*/  @!UPT UIADD3 URZ, URZ, URZ, URZ ;  /* 0x0000003f3f3ff290 */ /* 0x000ff6000fffe03f */
[----:B------:R-:W-:Y:S01]  /*4e730*/  @!UPT UIADD3 URZ, URZ, URZ, URZ ;  /* 0x0000003f3f3ff290 */ /* 0x000fe2000fffe03f */
[----:B------:R1:W-:Y:S04]  /*4e740*/  STL.64 [R1+0x7f0], R52 ;  /* 0x0007f03401007387 */ /* 0x0003e80000100a00 */
[----:B------:R4:W-:Y:S04]  /*4e750*/  STL.64 [R1+0x7f8], R54 ;  /* 0x0007f83601007387 */ /* 0x0009e80000100a00 */
[----:B-1----:R-:W3:Y:S04]  /*4e760*/  LDL.LU.64 R52, [R1+0x820] ;  /* 0x0008200001347983 */ /* 0x002ee80000300a00 */
[----:B----4-:R-:W3:Y:S04]  /*4e770*/  LDL.LU.64 R54, [R1+0x828] ;  /* 0x0008280001367983 */ /* 0x010ee80000300a00 */
        /* <DEDUP_REMOVED lines=12> */
[C---:B--2---:R-:W-:Y:S03]  /*4e840*/  HMMA.1688.F32.TF32 R132, R240.reuse, R108, R64 ;  /* 0x0000006cf084723c */ /* 0x044fe60000081040 */
[----:B------:R-:W2:Y:S04]  /*4e850*/  LDL.LU.64 R64, [R1+0x8f0] ;  /* 0x0008f00001407983 */ /* 0x000ea80000300a00 */
[----:B------:R-:W2:Y:S11]  /*4e860*/  LDL.LU.64 R66, [R1+0x8f8] ;  /* 0x0008f80001427983 */ /* 0x000eb60000300a00 */
[----:B------:R-:W-:Y:S05]  /*4e870*/  @!UPT UIADD3 URZ, URZ, URZ, URZ ;  /* 0x0000003f3f3ff290 */ /* 0x000fea000fffe03f */
[----:B------:R-:W-:Y:S04]  /*4e880*/  STL.64 [R1+0x800], R132 ;  /* 0x0008008401007387 */ /* 0x000fe80000100a00 */
[----:B------:R1:W-:Y:S02]  /*4e890*/  STL.64 [R1+0x808], R134 ;  /* 0x0008088601007387 */ /* 0x0003e40000100a00 */
[C---:B-1----:R-:W-:Y:S08]  /*4e8a0*/  HMMA.1688.F32.TF32 R132, R240.reuse, R96, R128 ;  /* 0x00000060f084723c */ /* 0x042ff00000081080 */
[C---:B------:R-:W-:Y:S08]  /*4e8b0*/  HMMA.1688.F32.TF32 R128, R240.reuse, R68, R100 ;  /* 0x00000044f080723c */ /* 0x040ff00000081064 */
[C---:B------:R-:W-:Y:S07]  /*4e8c0*/  HMMA.1688.F32.TF32 R100, R240.reuse, R28, R88 ;  /* 0x0000001cf064723c */ /* 0x040fee0000081058 */
[----:B------:R-:W-:Y:S04]  /*4e8d0*/  STL.64 [R1+0x810], R132 ;  /* 0x0008108401007387 */ /* 0x000fe80000100a00 */
[----:B------:R-:W-:Y:S04]  /*4e8e0*/  STL.64 [R1+0x818], R134 ;  /* 0x0008188601007387 */ /* 0x000fe80000100a00 */
[----:B------:R-:W-:Y:S04]  /*4e8f0*/  STL.64 [R1+0x890], R128 ;  /* 0x0008908001007387 */ /* 0x000fe80000100a00 */
[----:B------:R-:W-:Y:S01]  /*4e900*/  STL.64 [R1+0x898], R130 ;  /* 0x0008988201007387 */ /* 0x000fe20000100a00 */
[C---:B---3--:R-:W-:Y:S03]  /*4e910*/  HMMA.1688.F32.TF32 R88, R240.reuse, R8, R52 ;  /* 0x00000008f058723c */ /* 0x048fe60000081034 */
[----:B------:R-:W3:Y:S04]  /*4e920*/  LDL.LU.64 R52, [R1+0x950] ;  /* 0x0009500001347983 */ /* 0x000ee80000300a00 */
[----:B------:R-:W-:Y:S04]  /*4e930*/  STL.64 [R1+0x880], R100 ;  /* 0x0008806401007387 */ /* 0x000fe80000100a00 */
[----:B------:R-:W-:Y:S04]  /*4e940*/  STL.64 [R1+0x888], R102 ;  /* 0x0008886601007387 */ /* 0x000fe80000100a00 */
[----:B------:R-:W3:Y:S08]  /*4e950*/  LDL.LU.64 R54, [R1+0x958] ;  /* 0x0009580001367983 */ /* 0x000ef00000300a00 */
[----:B------:R-:W-:Y:S04]  /*4e960*/  STL.64 [R1+0x870], R88 ;  /* 0x0008705801007387 */ /* 0x000fe80000100a00 */
[----:B------:R4:W-:Y:S02]  /*4e970*/  STL.64 [R1+0x878], R90 ;  /* 0x0008785a01007387 */ /* 0x0009e40000100a00 */
[C---:B----4-:R-:W-:Y:S08]  /*4e980*/  HMMA.1688.F32.TF32 R88, R240.reuse, R12, R84 ;  /* 0x0000000cf058723c */ /* 0x050ff00000081054 */
[C---:B------:R-:W-:Y:S08]  /*4e990*/  HMMA.1688.F32.TF32 R84, R240.reuse, R16, R80 ;  /* 0x00000010f054723c */ /* 0x040ff00000081050 */
[C---:B------:R-:W-:Y:S08]  /*4e9a0*/  HMMA.1688.F32.TF32 R80, R240.reuse, R20, R76 ;  /* 0x00000014f050723c */ /* 0x040ff0000008104c */
[----:B------:R-:W-:Y:S01]  /*4e9b0*/  HMMA.1688.F32.TF32 R76, R240, R104, R60 ;  /* 0x00000068f04c723c */ /* 0x000fe2000008103c */
[----:B------:R-:W-:Y:S04]  /*4e9c0*/  STL.64 [R1+0x860], R88 ;  /* 0x0008605801007387 */ /* 0x000fe80000100a00 */
[----:B------:R-:W-:Y:S04]  /*4e9d0*/  STL.64 [R1+0x868], R90 ;  /* 0x0008685a01007387 */ /* 0x000fe80000100a00 */
[----:B------:R-:W-:Y:S04]  /*4e9e0*/  STL.64 [R1+0x850], R84 ;  /* 0x0008505401007387 */ /* 0x000fe80000100a00 */
[----:B------:R-:W-:Y:S04]  /*4e9f0*/  STL.64 [R1+0x858], R86 ;  /* 0x0008585601007387 */ /* 0x000fe80000100a00 */
[----:B------:R-:W4:Y:S04]  /*4ea00*/  LDL.LU.64 R60, [R1+0x940] ;  /* 0x00094000013c7983 */ /* 0x000f280000300a00 */
[----:B------:R-:W-:Y:S04]  /*4ea10*/  STL.64 [R1+0x840], R80 ;  /* 0x0008405001007387 */ /* 0x000fe80000100a00 */
[----:B------:R-:W-:Y:S04]  /*4ea20*/  STL.64 [R1+0x848], R82 ;  /* 0x0008485201007387 */ /* 0x000fe80000100a00 */
[----:B------:R-:W4:Y:S04]  /*4ea30*/  LDL.LU.64 R62, [R1+0x948] ;  /* 0x00094800013e7983 */ /* 0x000f280000300a00 */
[----:B------:R-:W-:Y:S04]  /*4ea40*/  STL.64 [R1+0x820], R76 ;  /* 0x0008204c01007387 */ /* 0x000fe80000100a00 */
[----:B------:R1:W-:Y:S04]  /*4ea50*/  STL.64 [R1+0x828], R78 ;  /* 0x0008284e01007387 */ /* 0x0003e80000100a00 */
[----:B------:R-:W-:Y:S04]  /*4ea60*/  LDS R240, [R38+0x280] ;  /* 0x0002800026f07984 */ /* 0x000fe80000000800 */
[----:B------:R-:W-:Y:S01]  /*4ea70*/  LDS R242, [R38+0x1280] ;  /* 0x0012800026f27984 */ /* 0x000fe20000000800 */
[C---:B-1----:R-:W-:Y:S03]  /*4ea80*/  HMMA.1688.F32.TF32 R76, R232.reuse, R24, R72 ;  /* 0x00000018e84c723c */ /* 0x042fe60000081048 */
[----:B------:R-:W-:Y:S04]  /*4ea90*/  LDS R241, [R39+0x280] ;  /* 0x0002800027f17984 */ /* 0x000fe80000000800 */
[----:B------:R-:W1:Y:S01]  /*4eaa0*/  LDS R243, [R39+0x1280] ;  /* 0x0012800027f37984 */ /* 0x000e620000000800 */
[C---:B------:R-:W-:Y:S03]  /*4eab0*/  HMMA.1688.F32.TF32 R72, R232.reuse, R4, R56 ;  /* 0x00000004e848723c */ /* 0x040fe60000081038 */
[----:B------:R-:W4:Y:S05]  /*4eac0*/  LDL.LU.64 R56, [R1+0x930] ;  /* 0x0009300001387983 */ /* 0x000f2a0000300a00 */
[C---:B--2---:R-:W-:Y:S07]  /*4ead0*/  HMMA.1688.F32.TF32 R64, R232.reuse, R216, R64 ;  /* 0x000000d8e840723c */ /* 0x044fee0000081040 */
[----:B------:R-:W-:Y:S04]  /*4eae0*/  STL.64 [R1+0x990], R76 ;  /* 0x0009904c01007387 */ /* 0x000fe80000100a00 */
        /* <DEDUP_REMOVED lines=15> */
[----:B---3--:R-:W3:Y:S04]  /*4ebe0*/  LDL.LU.64 R52, [R1+0x12b0] ;  /* 0x0012b00001347983 */ /* 0x008ee80000300a00 */
[----:B-1----:R-:W3:Y:S04]  /*4ebf0*/  LDL.LU.64 R54, [R1+0x12b8] ;  /* 0x0012b80001367983 */ /* 0x002ee80000300a00 */
[----:B------:R-:W3:Y:S04]  /*4ec00*/  LDL.LU.64 R80, [R1+0x12c0] ;  /* 0x0012c00001507983 */ /* 0x000ee80000300a00 */
[----:B------:R-:W3:Y:S01]  /*4ec10*/  LDL.LU.64 R82, [R1+0x12c8] ;  /* 0x0012c80001527983 */ /* 0x000ee20000300a00 */
[C---:B----4-:R-:W-:Y:S11]  /*4ec20*/  HMMA.1688.F32.TF32 R60, R232.reuse, R120, R60 ;  /* 0x00000078e83c723c */ /* 0x050ff6000008103c */
[----:B------:R-:W-:Y:S11]  /*4ec30*/  @!UPT UIADD3 URZ, URZ, URZ, URZ ;  /* 0x0000003f3f3ff290 */ /* 0x000ff6000fffe03f */
[----:B------:R-:W-:Y:S01]  /*4ec40*/  @!UPT UIADD3 URZ, URZ, URZ, URZ ;  /* 0x0000003f3f3ff290 */ /* 0x000fe2000fffe03f */
[----:B------:R1:W-:Y:S04]  /*4ec50*/  STL.64 [R1+0x950], R60 ;  /* 0x0009503c01007387 */ /* 0x0003e80000100a00 */
[----:B------:R4:W-:Y:S04]  /*4ec60*/  STL.64 [R1+0x958], R62 ;  /* 0x0009583e01007387 */ /* 0x0009e80000100a00 */
[----:B------:R-:W3:Y:S04]  /*4ec70*/  LDL.LU.64 R76, [R1+0x1300] ;  /* 0x00130000014c7983 */ /* 0x000ee80000300a00 */
[----:B------:R-:W3:Y:S04]  /*4ec80*/  LDL.LU.64 R78, [R1+0x1308] ;  /* 0x00130800014e7983 */ /* 0x000ee80000300a00 */
[----:B------:R-:W3:Y:S04]  /*4ec90*/  LDL.LU.64 R72, [R1+0x12f0] ;  /* 0x0012f00001487983 */ /* 0x000ee80000300a00 */
[----:B------:R-:W3:Y:S04]  /*4eca0*/  LDL.LU.64 R74, [R1+0x12f8] ;  /* 0x0012f800014a7983 */ /* 0x000ee80000300a00 */
[----:B------:R-:W3:Y:S01]  /*4ecb0*/  LDL.LU.64 R64, [R1+0x1340] ;  /* 0x0013400001407983 */ /* 0x000ee20000300a00 */
[C---:B--2---:R-:W-:Y:S03]  /*4ecc0*/  HMMA.1688.F32.TF32 R100, R232.reuse, R116, R56 ;  /* 0x00000074e864723c */ /* 0x044fe60000081038 */
[----:B------:R-:W2:Y:S04]  /*4ecd0*/  LDL.LU.64 R66, [R1+0x1348] ;  /* 0x0013480001427983 */ /* 0x000ea80000300a00 */
[----:B-1----:R-:W2:Y:S04]  /*4ece0*/  LDL.LU.64 R60, [R1+0x1330] ;  /* 0x00133000013c7983 */ /* 0x002ea80000300a00 */
[----:B----4-:R-:W4:Y:S04]  /*4ecf0*/  LDL.LU.64 R62, [R1+0x1338] ;  /* 0x00133800013e7983 */ /* 0x010f280000300a00 */
[----:B------:R-:W4:Y:S04]  /*4ed00*/  LDL.LU.64 R56, [R1+0x1480] ;  /* 0x0014800001387983 */ /* 0x000f280000300a00 */
[----:B------:R-:W4:Y:S04]  /*4ed10*/  LDL.LU.64 R58, [R1+0x1488] ;  /* 0x00148800013a7983 */ /* 0x000f280000300a00 */
[----:B------:R-:W-:Y:S04]  /*4ed20*/  STL.64 [R1+0x940], R100 ;  /* 0x0009406401007387 */ /* 0x000fe80000100a00 */
[----:B------:R1:W-:Y:S02]  /*4ed30*/  STL.64 [R1+0x948], R102 ;  /* 0x0009486601007387 */ /* 0x0003e40000100a00 */
[C---:B-1----:R-:W-:Y:S08]  /*4ed40*/  HMMA.1688.F32.TF32 R100, R232.reuse, R112, R88 ;  /* 0x00000070e864723c */ /* 0x042ff00000081058 */
[C---:B------:R-:W-:Y:S11]  /*4ed50*/  HMMA.1688.F32.TF32 R88, R232.reuse, R108, R84 ;  /* 0x0000006ce858723c */ /* 0x040ff60000081054 */
[----:B------:R-:W-:Y:S04]  /*4ed60*/  @!UPT UIADD3 URZ, URZ, URZ, URZ ;  /* 0x0000003f3f3ff290 */ /* 0x000fe8000fffe03f */
[----:B------:R1:W-:Y:S04]  /*4ed70*/  STL.64 [R1+0x930], R100 ;  /* 0x0009306401007387 */ /* 0x0003e80000100a00 */
[----:B------:R1:W-:Y:S01]  /*4ed80*/  STL.64 [R1+0x938], R102 ;  /* 0x0009386601007387 */ /* 0x0003e20000100a00 */
[C---:B---3--:R-:W-:Y:S03]  /*4ed90*/  HMMA.1688.F32.TF32 R84, R232.reuse, R96, R52 ;  /* 0x00000060e854723c */ /* 0x048fe60000081034 */
[----:B------:R-:W3:Y:S04]  /*4eda0*/  LDL.LU.64 R52, [R1+0x1470] ;  /* 0x0014700001347983 */ /* 0x000ee80000300a00 */
[----:B------:R1:W-:Y:S04]  /*4edb0*/  STL.64 [R1+0x920], R88 ;  /* 0x0009205801007387 */ /* 0x0003e80000100a00 */
[----:B------:R1:W-:Y:S04]  /*4edc0*/  STL.64 [R1+0x928], R90 ;  /* 0x0009285a01007387 */ /* 0x0003e80000100a00 */
[----:B------:R-:W3:Y:S01]  /*4edd0*/  LDL.LU.64 R54, [R1+0x1478] ;  /* 0x0014780001367983 */ /* 0x000ee20000300a00 */
[C---:B------:R-:W-:Y:S07]  /*4ede0*/  HMMA.1688.F32.TF32 R80, R232.reuse, R68, R80 ;  /* 0x00000044e850723c */ /* 0x040fee0000081050 */
[----:B------:R1:W-:Y:S04]  /*4edf0*/  STL.64 [R1+0x910], R84 ;  /* 0x0009105401007387 */ /* 0x0003e80000100a00 */
[----:B------:R1:W-:Y:S11]  /*4ee00*/  STL.64 [R1+0x918], R86 ;  /* 0x0009185601007387 */ /* 0x0003f60000100a00 */
[----:B------:R-:W-:Y:S01]  /*4ee10*/  @!UPT UIADD3 URZ, URZ, URZ, URZ ;  /* 0x0000003f3f3ff290 */ /* 0x000fe2000fffe03f */
[----:B------:R1:W-:Y:S04]  /*4ee20*/  STL.64 [R1+0x900], R80 ;  /* 0x0009005001007387 */ /* 0x0003e80000100a00 */
[----:B------:R1:W-:Y:S01]  /*4ee30*/  STL.64 [R1+0x908], R82 ;  /* 0x0009085201007387 */ /* 0x0003e20000100a00 */
[C---:B------:R-:W-:Y:S08]  /*4ee40*/  HMMA.1688.F32.TF32 R76, R232.reuse, R28, R76 ;  /* 0x0000001ce84c723c */ /* 0x040ff0000008104c */
[C---:B------:R-:W-:Y:S08]  /*4ee50*/  HMMA.1688.F32.TF32 R72, R232.reuse, R8, R72 ;  /* 0x00000008e848723c */ /* 0x040ff00000081048 */
[C---:B--2---:R-:W-:Y:S08]  /*4ee60*/  HMMA.1688.F32.TF32 R64, R232.reuse, R12, R64 ;  /* 0x0000000ce840723c */ /* 0x044ff00000081040 */
[C---:B----4-:R-:W-:Y:S08]  /*4ee70*/  HMMA.1688.F32.TF32 R60, R232.reuse, R16, R60 ;  /* 0x00000010e83c723c */ /* 0x050ff0000008103c */
[C---:B------:R-:W-:Y:S01]  /*4ee80*/  HMMA.1688.F32.TF32 R56, R232.reuse, R20, R56 ;  /* 0x00000014e838723c */ /* 0x040fe20000081038 */
[----:B------:R2:W-:Y:S04]  /*4ee90*/  STL.64 [R1+0x8f0], R76 ;  /* 0x0008f04c01007387 */ /* 0x0005e80000100a00 */
[----:B------:R3:W-:Y:S04]  /*4eea0*/  STL.64 [R1+0x8f8], R78 ;  /* 0x0008f84e01007387 */ /* 0x0007e80000100a00 */
[----:B------:R1:W-:Y:S04]  /*4eeb0*/  STL.64 [R1+0x8e0], R72 ;  /* 0x0008e04801007387 */ /* 0x0003e80000100a00 */
[----:B------:R1:W-:Y:S04]  /*4eec0*/  STL.64 [R1+0x8e8], R74 ;  /* 0x0008e84a01007387 */ /* 0x0003e80000100a00 */
[----:B------:R-:W3:Y:S04]  /*4eed0*/  LDL.LU.64 R128, [R1+0x8a0] ;  /* 0x0008a00001807983 */ /* 0x000ee80000300a00 */
[----:B------:R1:W-:Y:S04]  /*4eee0*/  STL.64 [R1+0x8d0], R64 ;  /* 0x0008d04001007387 */ /* 0x0003e80000100a00 */
[----:B------:R1:W-:Y:S04]  /*4eef0*/  STL.64 [R1+0x8d8], R66 ;  /* 0x0008d84201007387 */ /* 0x0003e80000100a00 */
[----:B------:R-:W3:Y:S04]  /*4ef00*/  LDL.LU.64 R130, [R1+0x8a8] ;  /* 0x0008a80001827983 */ /* 0x000ee80000300a00 */
[----:B------:R2:W-:Y:S04]  /*4ef10*/  STL.64 [R1+0x8c0], R60 ;  /* 0x0008c03c01007387 */ /* 0x0005e80000100a00 */
[----:B------:R2:W-:Y:S04]  /*4ef20*/  STL.64 [R1+0x8c8], R62 ;  /* 0x0008c83e01007387 */ /* 0x0005e80000100a00 */
[----:B-1----:R-:W3:Y:S04]  /*4ef30*/  LDL.LU.64 R100, [R1+0x9a0] ;  /* 0x0009a00001647983 */ /* 0x002ee80000300a00 */
[----:B------:R-:W3:Y:S04]  /*4ef40*/  LDL.LU.64 R102, [R1+0x9a8] ;  /* 0x0009a80001667983 */ /* 0x000ee80000300a00 */
[----:B------:R-:W-:Y:S04]  /*4ef50*/  STL.64 [R1+0x8b0], R56 ;  /* 0x0008b03801007387 */ /* 0x000fe80000100a00 */
[----:B------:R-:W-:Y:S04]  /*4ef60*/  STL.64 [R1+0x8b8], R58 ;  /* 0x0008b83a01007387 */ /* 0x000fe80000100a00 */
[----:B------:R-:W3:Y:S04]  /*4ef70*/  LDL.LU.64 R88, [R1+0x9b0] ;  /* 0x0009b00001587983 */ /* 0x000ee80000300a00 */
[----:B------:R-:W3:Y:S04]  /*4ef80*/  LDL.LU.64 R90, [R1+0x9b8] ;  /* 0x0009b800015a7983 */ /* 0x000ee80000300a00 */
[----:B------:R-:W3:Y:S04]  /*4ef90*/  LDL.LU.64 R84, [R1+0x9c0] ;  /* 0x0009c00001547983 */ /* 0x000ee80000300a00 */
[----:B------:R-:W3:Y:S02]  /*4efa0*/  LDL.LU.64 R86, [R1+0x9c8] ;  /* 0x0009c80001567983 */ /* 0x000ee40000300a00 */
[----:B---3--:R-:W-:Y:S02]  /*4efb0*/  HMMA.1688.F32.TF32 R52, R232, R104, R52 ;  /* 0x00000068e834723c */ /* 0x008fe40000081034 */
[----:B------:R-:W-:Y:S04]  /*4efc0*/  LDS R232, [R38+0x300] ;  /* 0x0003000026e87984 */ /* 0x000fe80000000800 */
[----:B------:R-:W-:Y:S04]  /*4efd0*/  LDS R234, [R38+0x1300] ;  /* 0x0013000026ea7984 */ /* 0x000fe80000000800 */
[----:B------:R-:W-:Y:S04]  /*4efe0*/  LDS R233, [R39+0x300] ;  /* 0x0003000027e97984 */ /* 0x000fe80000000800 */
[----:B------:R-:W1:Y:S09]  /*4eff0*/  LDS R235, [R39+0x1300] ;  /* 0x0013000027eb7984 */ /* 0x000e720000000800 */
[----:B------:R3:W-:Y:S04]  /*4f000*/  STL.64 [R1+0x830], R52 ;  /* 0x0008303401007387 */ /* 0x0007e80000100a00 */
[----:B------:R1:W-:Y:S04]  /*4f010*/  STL.64 [R1+0x838], R54 ;  /* 0x0008383601007387 */ /* 0x0003e80000100a00 */
[----:B------:R-:W4:Y:S04]  /*4f020*/  LDL.LU.64 R80, [R1+0x9d0] ;  /* 0x0009d00001507983 */ /* 0x000f280000300a00 */
[----:B------:R-:W4:Y:S04]  /*4f030*/  LDL.LU.64 R82, [R1+0x9d8] ;  /* 0x0009d80001527983 */ /* 0x000f280000300a00 */
[----:B--2---:R-:W2:Y:S04]  /*4f040*/  LDL.LU.64 R76, [R1+0x9e0] ;  /* 0x0009e000014c7983 */ /* 0x004ea80000300a00 */
[----:B---3--:R-:W2:Y:S04]  /*4f050*/  LDL.LU.64 R78, [R1+0x9e8] ;  /* 0x0009e800014e7983 */ /* 0x008ea80000300a00 */
[----:B------:R-:W3:Y:S04]  /*4f060*/  LDL.LU.64 R72, [R1+0x9f0] ;  /* 0x0009f00001487983 */ /* 0x000ee80000300a00 */
[----:B------:R-:W3:Y:S04]  /*4f070*/  LDL.LU.64 R74, [R1+0x9f8] ;  /* 0x0009f800014a7983 */ /* 0x000ee80000300a00 */
[----:B------:R-:W3:Y:S04]  /*4f080*/  LDL.LU.64 R64, [R1+0xa00] ;  /* 0x000a000001407983 */ /* 0x000ee80000300a00 */
[----:B------:R-:W3:Y:S04]  /*4f090*/  LDL.LU.64 R66, [R1+0xa08] ;  /* 0x000a080001427983 */ /* 0x000ee80000300a00 */
[----:B------:R-:W3:Y:S04]  /*4f0a0*/  LDL.LU.64 R60, [R1+0xa10] ;  /* 0x000a1000013c7983 */ /* 0x000ee80000300a00 */
[----:B------:R-:W3:Y:S04]  /*4f0b0*/  LDL.LU.64 R62, [R1+0xa18] ;  /* 0x000a1800013e7983 */ /* 0x000ee80000300a00 */
[----:B------:R-:W3:Y:S04]  /*4f0c0*/  LDL.LU.64 R52, [R1+0xa20] ;  /* 0x000a200001347983 */ /* 0x000ee80000300a00 */
[----:B-1----:R-:W3:Y:S04]  /*4f0d0*/  LDL.LU.64 R54, [R1+0xa28] ;  /* 0x000a280001367983 */ /* 0x002ee80000300a00 */
[----:B------:R-:W3:Y:S04]  /*4f0e0*/  LDL.LU.64 R56, [R1+0xa30] ;  /* 0x000a300001387983 */ /* 0x000ee80000300a00 */
[----:B------:R-:W3:Y:S01]  /*4f0f0*/  LDL.LU.64 R58, [R1+0xa38] ;  /* 0x000a3800013a7983 */ /* 0x000ee20000300a00 */
        /* <DEDUP_REMOVED lines=12> */
[C---:B----4-:R-:W-:Y:S08]  /*4f1c0*/  HMMA.1688.F32.TF32 R84, R240.reuse, R120, R80 ;  /* 0x00000078f054723c */ /* 0x050ff00000081050 */
[C---:B--2---:R-:W-:Y:S08]  /*4f1d0*/  HMMA.1688.F32.TF32 R80, R240.reuse, R116, R76 ;  /* 0x00000074f050723c */ /* 0x044ff0000008104c */
[C---:B---3--:R-:W-:Y:S08]  /*4f1e0*/  HMMA.1688.F32.TF32 R76, R240.reuse, R112, R72 ;  /* 0x00000070f04c723c */ /* 0x048ff00000081048 */
[C---:B------:R-:W-:Y:S01]  /*4f1f0*/  HMMA.1688.F32.TF32 R72, R240.reuse, R108, R64 ;  /* 0x0000006cf048723c */ /* 0x040fe20000081040 */
[----:B------:R-:W-:Y:S04]  /*4f200*/  STL.64 [R1+0x9d0], R84 ;  /* 0x0009d05401007387 */ /* 0x000fe80000100a00 */
[----:B------:R-:W-:Y:S04]  /*4f210*/  STL.64 [R1+0x9d8], R86 ;  /* 0x0009d85601007387 */ /* 0x000fe80000100a00 */
[----:B------:R-:W-:Y:S01]  /*4f220*/  STL.64 [R1+0x9e0], R80 ;  /* 0x0009e05001007387 */ /* 0x000fe20000100a00 */
[C---:B------:R-:W-:Y:S03]  /*4f230*/  HMMA.1688.F32.TF32 R64, R240.reuse, R96, R60 ;  /* 0x00000060f040723c */ /* 0x040fe6000008103c */
[----:B------:R-:W-:Y:S04]  /*4f240*/  STL.64 [R1+0x9e8], R82 ;  /* 0x0009e85201007387 */ /* 0x000fe80000100a00 */
        /* <DEDUP_REMOVED lines=14> */
[C---:B-1----:R-:W-:Y:S02]  /*4f330*/  HMMA.1688.F32.TF32 R64, R240.reuse, R28, R56 ;  /* 0x0000001cf040723c */ /* 0x042fe40000081038 */
[----:B------:R-:W4:Y:S04]  /*4f340*/  LDL.LU.64 R56, [R1+0xa90] ;  /* 0x000a900001387983 */ /* 0x000f280000300a00 */
[----:B------:R-:W4:Y:S11]  /*4f350*/  LDL.LU.64 R58, [R1+0xa98] ;  /* 0x000a9800013a7983 */ /* 0x000f360000300a00 */
[----:B------:R-:W-:Y:S06]  /*4f360*/  @!UPT UIADD3 URZ, URZ, URZ, URZ ;  /* 0x0000003f3f3ff290 */ /* 0x000fec000fffe03f */
        /* <DEDUP_REMOVED lines=16> */
[----:B-1----:R-:W4:Y:S04]  /*4f470*/  LDL.LU.64 R64, [R1+0xb60] ;  /* 0x000b600001407983 */ /* 0x002f280000300a00 */
[----:B------:R-:W4:Y:S01]  /*4f480*/  LDL.LU.64 R66, [R1+0xb68] ;  /* 0x000b680001427983 */ /* 0x000f220000300a00 */
[C---:B--2---:R-:W-:Y:S03]  /*4f490*/  HMMA.1688.F32.TF32 R132, R240.reuse, R8, R60 ;  /* 0x00000008f084723c */ /* 0x044fe6000008103c */
[----:B------:R-:W2:Y:S04]  /*4f4a0*/  LDL.LU.64 R60, [R1+0xbe0] ;  /* 0x000be000013c7983 */ /* 0x000ea80000300a00 */
[----:B------:R-:W2:Y:S11]  /*4f4b0*/  LDL.LU.64 R62, [R1+0xbe8] ;  /* 0x000be800013e7983 */ /* 0x000eb60000300a00 */
[----:B------:R-:W-:Y:S05]  /*4f4c0*/  @!UPT UIADD3 URZ, URZ, URZ, URZ ;  /* 0x0000003f3f3ff290 */ /* 0x000fea000fffe03f */
        /* <DEDUP_REMOVED lines=8> */
[C---:B----4-:R-:W-:Y:S02]  /*4f550*/  HMMA.1688.F32.TF32 R132, R240.reuse, R16, R56 ;  /* 0x00000010f084723c */ /* 0x050fe40000081038 */
[----:B------:R-:W3:Y:S04]  /*4f560*/  LDL.LU.64 R56, [R1+0xbf0] ;  /* 0x000bf00001387983 */ /* 0x000ee80000300a00 */
[----:B------:R-:W3:Y:S02]  /*4f570*/  LDL.LU.64 R58, [R1+0xbf8] ;  /* 0x000bf800013a7983 */ /* 0x000ee40000300a00 */
[C---:B------:R-:W-:Y:S08]  /*4f580*/  HMMA.1688.F32.TF32 R128, R240.reuse, R20, R128 ;  /* 0x00000014f080723c */ /* 0x040ff00000081080 */
[----:B------:R-:W-:Y:S08]  /*4f590*/  HMMA.1688.F32.TF32 R100, R240, R104, R100 ;  /* 0x00000068f064723c */ /* 0x000ff00000081064 */
[C---:B------:R-:W-:Y:S08]  /*4f5a0*/  HMMA.1688.F32.TF32 R88, R236.reuse, R24, R88 ;  /* 0x00000018ec58723c */ /* 0x040ff00000081058 */
[C---:B------:R-:W-:Y:S08]  /*4f5b0*/  HMMA.1688.F32.TF32 R84, R236.reuse, R4, R84 ;  /* 0x00000004ec54723c */ /* 0x040ff00000081054 */
[C---:B------:R-:W-:Y:S08]  /*4f5c0*/  HMMA.1688.F32.TF32 R80, R236.reuse, R216, R80 ;  /* 0x000000d8ec50723c */ /* 0x040ff00000081050 */
[C---:B------:R-:W-:Y:S08]  /*4f5d0*/  HMMA.1688.F32.TF32 R76, R236.reuse, R124, R76 ;  /* 0x0000007cec4c723c */ /* 0x040ff0000008104c */
[C---:B------:R-:W-:Y:S01]  /*4f5e0*/  HMMA.1688.F32.TF32 R72, R236.reuse, R120, R72 ;  /* 0x00000078ec48723c */ /* 0x040fe20000081048 */
[----:B------:R-:W-:Y:S07]  /*4f5f0*/  STL.64 [R1+0xa90], R132 ;  /* 0x000a908401007387 */ /* 0x000fee0000100a00 */
[C---:B------:R-:W-:Y:S01]  /*4f600*/  HMMA.1688.F32.TF32 R64, R236.reuse, R116, R64 ;  /* 0x00000074ec40723c */ /* 0x040fe20000081040 */
[----:B------:R-:W-:Y:S04]  /*4f610*/  STL.64 [R1+0xa98], R134 ;  /* 0x000a988601007387 */ /* 0x000fe80000100a00 */
[----:B------:R-:W-:Y:S04]  /*4f620*/  STL.64 [R1+0xab0], R128 ;  /* 0x000ab08001007387 */ /* 0x000fe80000100a00 */
[----:B------:R-:W-:Y:S04]  /*4f630*/  STL.64 [R1+0xab8], R130 ;  /* 0x000ab88201007387 */ /* 0x000fe80000100a00 */
[----:B------:R1:W-:Y:S04]  /*4f640*/  STL.64 [R1+0xaa0], R100 ;  /* 0x000aa06401007387 */ /* 0x0003e80000100a00 */
[----:B------:R1:W-:Y:S04]  /*4f650*/  STL.64 [R1+0xaa8], R102 ;  /* 0x000aa86601007387 */ /* 0x0003e80000100a00 */
[----:B------:R1:W-:Y:S04]  /*4f660*/  STL.64 [R1+0xac0], R88 ;  /* 0x000ac05801007387 */ /* 0x0003e80000100a00 */
[----:B------:R1:W-:Y:S04]  /*4f670*/  STL.64 [R1+0xac8], R90 ;  /* 0x000ac85a01007387 */ /* 0x0003e80000100a00 */
[----:B------:R-:W-:Y:S04]  /*4f680*/  STL.64 [R1+0xae0], R84 ;  /* 0x000ae05401007387 */ /* 0x000fe80000100a00 */
[----:B------:R-:W-:Y:S04]  /*4f690*/  STL.64 [R1+0xae8], R86 ;  /* 0x000ae85601007387 */ /* 0x000fe80000100a00 */
[----:B------:R-:W-:Y:S04]  /*4f6a0*/  STL.64 [R1+0xaf0], R80 ;  /* 0x000af05001007387 */ /* 0x000fe80000100a00 */
[----:B------:R-:W-:Y:S04]  /*4f6b0*/  STL.64 [R1+0xaf8], R82 ;  /* 0x000af85201007387 */ /* 0x000fe80000100a00 */
[----:B------:R-:W-:Y:S04]  /*4f6c0*/  STL.64 [R1+0xb00], R76 ;  /* 0x000b004c01007387 */ /* 0x000fe80000100a00 */
[----:B------:R-:W-:Y:S04]  /*4f6d0*/  STL.64 [R1+0xb08], R78 ;  /* 0x000b084e01007387 */ /* 0x000fe80000100a00 */
[----:B-1----:R-:W4:Y:S04]  /*4f6e0*/  LDL.LU.64 R100, [R1+0xc10] ;  /* 0x000c100001647983 */ /* 0x002f280000300a00 */
[----:B------:R-:W-:Y:S04]  /*4f6f0*/  STL.64 [R1+0xb10], R72 ;  /* 0x000b104801007387 */ /* 0x000fe80000100a00 */
[----:B------:R-:W-:Y:S04]  /*4f700*/  STL.64 [R1+0xb18], R74 ;  /* 0x000b184a01007387 */ /* 0x000fe80000100a00 */
[----:B------:R-:W4:Y:S04]  /*4f710*/  LDL.LU.64 R102, [R1+0xc18] ;  /* 0x000c180001667983 */ /* 0x000f280000300a00 */
[----:B------:R-:W-:Y:S04]  /*4f720*/  STL.64 [R1+0xb60], R64 ;  /* 0x000b604001007387 */ /* 0x000fe80000100a00 */
[----:B------:R-:W-:Y:S04]  /*4f730*/  STL.64 [R1+0xb68], R66 ;  /* 0x000b684201007387 */ /* 0x000fe80000100a00 */
[----:B------:R-:W4:Y:S04]  /*4f740*/  LDL.LU.64 R88, [R1+0xc50] ;  /* 0x000c500001587983 */ /* 0x000f280000300a00 */
[----:B------:R-:W4:Y:S04]  /*4f750*/  LDL.LU.64 R90, [R1+0xc58] ;  /* 0x000c5800015a7983 */ /* 0x000f280000300a00 */
[----:B------:R-:W-:Y:S04]  /*4f760*/  LDS R240, [R252+0x380] ;  /* 0x00038000fcf07984 */ /* 0x000fe80000000800 */
[----:B------:R-:W-:Y:S04]  /*4f770*/  LDS R242, [R252+0x1380] ;  /* 0x00138000fcf27984 */ /* 0x000fe80000000800 */
[----:B------:R-:W-:Y:S04]  /*4f780*/  LDS R241, [R3+0x380] ;  /* 0x0003800003f17984 */ /* 0x000fe80000000800 */
[----:B------:R-:W-:Y:S01]  /*4f790*/  LDS R243, [R3+0x1380] ;  /* 0x0013800003f37984 */ /* 0x000fe20000000800 */
[C---:B--2---:R-:W-:Y:S11]  /*4f7a0*/  HMMA.1688.F32.TF32 R60, R236.reuse, R112, R60 ;  /* 0x00000070ec3c723c */ /* 0x044ff6000008103c */
[----:B------:R-:W-:Y:S11]  /*4f7b0*/  @!UPT UIADD3 URZ, URZ, URZ, URZ ;  /* 0x0000003f3f3ff290 */ /* 0x000ff6000fffe03f */
[----:B------:R-:W-:Y:S01]  /*4f7c0*/  @!UPT UIADD3 URZ, URZ, URZ, URZ ;  /* 0x0000003f3f3ff290 */ /* 0x000fe2000fffe03f */
[----:B------:R-:W-:Y:S04]  /*4f7d0*/  STL.64 [R1+0xb90], R60 ;  /* 0x000b903c01007387 */ /* 0x000fe80000100a00 */
[----:B------:R3:W-:Y:S02]  /*4f7e0*/  STL.64 [R1+0xb98], R62 ;  /* 0x000b983e01007387 */ /* 0x0007e40000100a00 */
[C---:B---3--:R-:W-:Y:S02]  /*4f7f0*/  HMMA.1688.F32.TF32 R60, R236.reuse, R108, R52 ;  /* 0x0000006cec3c723c */ /* 0x048fe40000081034 */
[----:B------:R-:W2:Y:S04]  /*4f800*/  LDL.LU.64 R52, [R1+0xc40] ;  /* 0x000c400001347983 */ /* 0x000ea80000300a00 */
[----:B------:R-:W2:Y:S11]  /*4f810*/  LDL.LU.64 R54, [R1+0xc48] ;  /* 0x000c480001367983 */ /* 0x000eb60000300a00 */
[----:B------:R-:W-:Y:S06]  /*4f820*/  @!UPT UIADD3 URZ, URZ, URZ, URZ ;  /* 0x0000003f3f3ff290 */ /* 0x000fec000fffe03f */
[----:B------:R1:W-:Y:S04]  /*4f830*/  STL.64 [R1+0xbc0], R60 ;  /* 0x000bc03c01007387 */ /* 0x0003e80000100a00 */
[----:B------:R3:W-:Y:S04]  /*4f840*/  STL.64 [R1+0xbc8], R62 ;  /* 0x000bc83e01007387 */ /* 0x0007e80000100a00 */
[----:B------:R-:W2:Y:S04]  /*4f850*/  LDL.LU.64 R84, [R1+0xc80] ;  /* 0x000c800001547983 */ /* 0x000ea80000300a00 */
[----:B------:R-:W2:Y:S01]  /*4f860*/  LDL.LU.64 R86, [R1+0xc88] ;  /* 0x000c880001567983 */ /* 0x000ea20000300a00 */
[C---:B------:R-:W-:Y:S11]  /*4f870*/  HMMA.1688.F32.TF32 R56, R236.reuse, R96, R56 ;  /* 0x00000060ec38723c */ /* 0x040ff60000081038 */
[----:B------:R-:W-:Y:S11]  /*4f880*/  @!UPT UIADD3 URZ, URZ, URZ, URZ ;  /* 0x0000003f3f3ff290 */ /* 0x000ff6000fffe03f */
[----:B------:R-:W-:Y:S01]  /*4f890*/  @!UPT UIADD3 URZ, URZ, URZ, URZ ;  /* 0x0000003f3f3ff290 */ /* 0x000fe2000fffe03f */
[----:B------:R1:W-:Y:S04]  /*4f8a0*/  STL.64 [R1+0xbf0], R56 ;  /* 0x000bf03801007387 */ /* 0x0003e80000100a00 */
[----:B------:R1:W-:Y:S04]  /*4f8b0*/  STL.64 [R1+0xbf8], R58 ;  /* 0x000bf83a01007387 */ /* 0x0003e80000100a00 */
[----:B------:R-:W2:Y:S04]  /*4f8c0*/  LDL.LU.64 R64, [R1+0xcd0] ;  /* 0x000cd00001407983 */ /* 0x000ea80000300a00 */
[----:B------:R-:W2:Y:S04]  /*4f8d0*/  LDL.LU.64 R66, [R1+0xcd8] ;  /* 0x000cd80001427983 */ /* 0x000ea80000300a00 */
[----:B-1----:R-:W2:Y:S04]  /*4f8e0*/  LDL.LU.64 R60, [R1+0x1320] ;  /* 0x00132000013c7983 */ /* 0x002ea80000300a00 */
[----:B---3--:R-:W3:Y:S04]  /*4f8f0*/  LDL.LU.64 R62, [R1+0x1328] ;  /* 0x00132800013e7983 */ /* 0x008ee80000300a00 */
        /* <DEDUP_REMOVED lines=8> */
[C---:B----4-:R-:W-:Y:S08]  /*4f980*/  HMMA.1688.F32.TF32 R128, R236.reuse, R68, R100 ;  /* 0x00000044ec80723c */ /* 0x050ff00000081064 */
[C---:B------:R-:W-:Y:S11]  /*4f990*/  HMMA.1688.F32.TF32 R100, R236.reuse, R28, R88 ;  /* 0x0000001cec64723c */ /* 0x040ff60000081058 */
[----:B------:R-:W-:Y:S04]  /*4f9a0*/  @!UPT UIADD3 URZ, URZ, URZ, URZ ;  /* 0x0000003f3f3ff290 */ /* 0x000fe8000fffe03f */
[----:B------:R-:W-:Y:S04]  /*4f9b0*/  STL.64 [R1+0xcb0], R128 ;  /* 0x000cb08001007387 */ /* 0x000fe80000100a00 */
[----:B------:R-:W-:Y:S01]  /*4f9c0*/  STL.64 [R1+0xcb8], R130 ;  /* 0x000cb88201007387 */ /* 0x000fe20000100a00 */
[C---:B--2---:R-:W-:Y:S03]  /*4f9d0*/  HMMA.1688.F32.TF32 R88, R236.reuse, R8, R52 ;  /* 0x00000008ec58723c */ /* 0x044fe60000081034 */
[----:B------:R-:W2:Y:S04]  /*4f9e0*/  LDL.LU.64 R52, [R1+0xb50] ;  /* 0x000b500001347983 */ /* 0x000ea80000300a00 */
[----:B------:R-:W-:Y:S04]  /*4f9f0*/  STL.64 [R1+0xca0], R100 ;  /* 0x000ca06401007387 */ /* 0x000fe80000100a00 */
[----:B------:R-:W-:Y:S04]  /*4fa00*/  STL.64 [R1+0xca8], R102 ;  /* 0x000ca86601007387 */ /* 0x000fe80000100a00 */
[----:B------:R-:W2:Y:S01]  /*4fa10*/  LDL.LU.64 R54, [R1+0xb58] ;  /* 0x000b580001367983 */ /* 0x000ea20000300a00 */
[----:B------:R-:W-:Y:S07]  /*4fa20*/  HMMA.1688.F32.TF32 R84, R236, R12, R84 ;  /* 0x0000000cec54723c */ /* 0x000fee0000081054 */
[----:B------:R-:W-:Y:S04]  /*4fa30*/  STL.64 [R1+0xc90], R88 ;  /* 0x000c905801007387 */ /* 0x000fe80000100a00 */
[----:B------:R-:W-:Y:S11]  /*4fa40*/  STL.64 [R1+0xc98], R90 ;  /* 0x000c985a01007387 */ /* 0x000ff60000100a00 */
[----:B------:R-:W-:Y:S01]  /*4fa50*/  @!UPT UIADD3 URZ, URZ, URZ, URZ ;  /* 0x0000003f3f3ff290 */ /* 0x000fe2000fffe03f */
[----:B------:R-:W-:Y:S01]  /*4fa60*/  STL.64 [R1+0xc80], R84 ;  /* 0x000c805401007387 */ /* 0x000fe20000100a00 */
[----:B------:R-:W-:-:S03]  /*4fa70*/  IMAD.MOV.U32 R2, RZ, RZ, R87 ;  /* 0x000000ffff027224 */ /* 0x000fc600078e0057 */
[----:B------:R1:W-:Y:S02]  /*4fa80*/  STL [R1+0xc88], R86 ;  /* 0x000c885601007387 */ /* 0x0003e40000100800 */
        /* <DEDUP_REMOVED lines=12> */
[----:B-1----:R-:W-:Y:S02]  /*4fb50*/  HMMA.1688.F32.TF32 R84, R236, R104, R80 ;  /* 0x00000068ec54723c */ /* 0x002fe40000081050 */
[----:B------:R-:W-:Y:S04]  /*4fb60*/  LDS R236, [R38+0x380] ;  /* 0x0003800026ec7984 */ /* 0x000fe80000000800 */
[----:B------:R-:W-:Y:S02]  /*4fb70*/  LDS R238, [R38+0x1380] ;  /* 0x0013800026ee7984 */ /* 0x000fe40000000800 */
[C---:B------:R-:W-:Y:S02]  /*4fb80*/  HMMA.1688.F32.TF32 R80, R232.reuse, R24, R76 ;  /* 0x00000018e850723c */ /* 0x040fe4000008104c */
[----:B------:R-:W-:Y:S04]  /*4fb90*/  LDS R237, [R39+0x380] ;  /* 0x0003800027ed7984 */ /* 0x000fe80000000800 */
[----:B------:R-:W1:Y:S02]  /*4fba0*/  LDS R239, [R39+0x1380] ;  /* 0x0013800027ef7984 */ /* 0x000e640000000800 */
[C---:B------:R-:W-:Y:S07]  /*4fbb0*/  HMMA.1688.F32.TF32 R76, R232.reuse, R4, R72 ;  /* 0x00000004e84c723c */ /* 0x040fee0000081048 */
[----:B------:R-:W-:Y:S01]  /*4fbc0*/  STL.64 [R1+0xc20], R84 ;  /* 0x000c205401007387 */ /* 0x000fe20000100a00 */
[C---:B------:R-:W-:Y:S03]  /*4fbd0*/  HMMA.1688.F32.TF32 R72, R232.reuse, R216, R56 ;  /* 0x000000d8e848723c */ /* 0x040fe60000081038 */
        /* <DEDUP_REMOVED lines=8> */
[----:B------:R2:W-:Y:S02]  /*4fc60*/  STL.64 [R1+0xc58], R74 ;  /* 0x000c584a01007387 */ /* 0x0005e40000100a00 */
[C---:B--2---:R-:W-:Y:S02]  /*4fc70*/  HMMA.1688.F32.TF32 R72, R232.reuse, R124, R52 ;  /* 0x0000007ce848723c */ /* 0x044fe40000081034 */
[----:B------:R-:W2:Y:S04]  /*4fc80*/  LDL.LU.64 R52, [R1+0x730] ;  /* 0x0007300001347983 */ /* 0x000ea80000300a00 */
[----:B------:R-:W2:Y:S11]  /*4fc90*/  LDL.LU.64 R54, [R1+0x738] ;  /* 0x0007380001367983 */ /* 0x000eb60000300a00 */
[----:B------:R-:W-:Y:S06]  /*4fca0*/  @!UPT UIADD3 URZ, URZ, URZ, URZ ;  /* 0x0000003f3f3ff290 */ /* 0x000fec000fffe03f */
[----:B------:R1:W-:Y:S04]  /*4fcb0*/  STL.64 [R1+0xc40], R72 ;  /* 0x000c404801007387 */ /* 0x0003e80000100a00 */
[----:B------:R1:W-:Y:S04]  /*4fcc0*/  STL.64 [R1+0xc48], R74 ;  /* 0x000c484a01007387 */ /* 0x0003e80000100a00 */
[----:B------:R-:W2:Y:S04]  /*4fcd0*/  LDL.LU.64 R84, [R1+0x720] ;  /* 0x0007200001547983 */ /* 0x000ea80000300a00 */
[----:B------:R-:W2:Y:S01]  /*4fce0*/  LDL.LU.64 R86, [R1+0x728] ;  /* 0x0007280001567983 */ /* 0x000ea20000300a00 */
[C---:B----4-:R-:W-:Y:S08]  /*4fcf0*/  HMMA.1688.F32.TF32 R64, R232.reuse, R120, R64 ;  /* 0x00000078e840723c */ /* 0x050ff00000081040 */
[C---:B---3--:R-:W-:Y:S11]  /*4fd00*/  HMMA.1688.F32.TF32 R60, R232.reuse, R116, R60 ;  /* 0x00000074e83c723c */ /* 0x048ff6000008103c */
[----:B------:R-:W-:Y:S04]  /*4fd10*/  @!UPT UIADD3 URZ, URZ, URZ, URZ ;  /* 0x0000003f3f3ff290 */ /* 0x000fe8000fffe03f */
[----:B------:R3:W-:Y:S04]  /*4fd20*/  STL.64 [R1+0xc10], R64 ;  /* 0x000c104001007387 */ /* 0x0007e80000100a00 */
[----:B------:R4:W-:Y:S04]  /*4fd30*/  STL.64 [R1+0xc18], R66 ;  /* 0x000c184201007387 */ /* 0x0009e80000100a00 */
[----:B------:R-:W2:Y:S04]  /*4fd40*/  LDL.LU.64 R80, [R1+0xb40] ;  /* 0x000b400001507983 */ /* 0x000ea80000300a00 */
[----:B------:R-:W2:Y:S04]  /*4fd50*/  LDL.LU.64 R82, [R1+0xb48] ;  /* 0x000b480001527983 */ /* 0x000ea80000300a00 */
[----:B------:R1:W-:Y:S04]  /*4fd60*/  STL.64 [R1+0xbe0], R60 ;  /* 0x000be03c01007387 */ /* 0x0003e80000100a00 */
[----:B------:R1:W-:Y:S04]  /*4fd70*/  STL.64 [R1+0xbe8], R62 ;  /* 0x000be83e01007387 */ /* 0x0003e80000100a00 */
[----:B------:R-:W2:Y:S04]  /*4fd80*/  LDL.LU.64 R76, [R1+0xb30] ;  /* 0x000b3000014c7983 */ /* 0x000ea80000300a00 */
[----:B------:R-:W2:Y:S04]  /*4fd90*/  LDL.LU.64 R78, [R1+0xb38] ;  /* 0x000b3800014e7983 */ /* 0x000ea80000300a00 */
[----:B-1----:R-:W2:Y:S04]  /*4fda0*/  LDL.LU.64 R72, [R1+0xbd0] ;  /* 0x000bd00001487983 */ /* 0x002ea80000300a00 */
[----:B------:R-:W2:Y:S04]  /*4fdb0*/  LDL.LU.64 R74, [R1+0xbd8] ;  /* 0x000bd800014a7983 */ /* 0x000ea80000300a00 */
[----:B---3--:R-:W3:Y:S04]  /*4fdc0*/  LDL.LU.64 R64, [R1+0xba0] ;  /* 0x000ba00001407983 */ /* 0x008ee80000300a00 */
[----:B----4-:R-:W3:Y:S04]  /*4fdd0*/  LDL.LU.64 R66, [R1+0xba8] ;  /* 0x000ba80001427983 */ /* 0x010ee80000300a00 */
        /* <DEDUP_REMOVED lines=8> */
[C---:B--2---:R-:W-:Y:S02]  /*4fe60*/  HMMA.1688.F32.TF32 R88, R232.reuse, R108, R52 ;  /* 0x0000006ce858723c */ /* 0x044fe40000081034 */
[----:B------:R-:W3:Y:S04]  /*4fe70*/  LDL.LU.64 R52, [R1+0x690] ;  /* 0x0006900001347983 */ /* 0x000ee80000300a00 */
[----:B------:R-:W3:Y:S02]  /*4fe80*/  LDL.LU.64 R54, [R1+0x698] ;  /* 0x0006980001367983 */ /* 0x000ee40000300a00 */
[C---:B------:R-:W-:Y:S11]  /*4fe90*/  HMMA.1688.F32.TF32 R84, R232.reuse, R96, R84 ;  /* 0x00000060e854723c */ /* 0x040ff60000081054 */
[----:B------:R-:W-:Y:S04]  /*4fea0*/  @!UPT UIADD3 URZ, URZ, URZ, URZ ;  /* 0x0000003f3f3ff290 */ /* 0x000fe8000fffe03f */
[----:B------:R1:W-:Y:S04]  /*4feb0*/  STL.64 [R1+0xb80], R88 ;  /* 0x000b805801007387 */ /* 0x0003e80000100a00 */
[----:B------:R1:W-:Y:S04]  /*4fec0*/  STL.64 [R1+0xb88], R90 ;  /* 0x000b885a01007387 */ /* 0x0003e80000100a00 */
[----:B------:R1:W-:Y:S04]  /*4fed0*/  STL.64 [R1+0xb50], R84 ;  /* 0x000b505401007387 */ /* 0x0003e80000100a00 */
[----:B------:R1:W-:Y:S04]  /*4fee0*/  STL.64 [R1+0xb58], R86 ;  /* 0x000b585601007387 */ /* 0x0003e80000100a00 */
[----:B------:R-:W3:Y:S04]  /*4fef0*/  LDL.LU R38, [R1+0x5fdc] ;  /* 0x005fdc0001267983 */ /* 0x000ee80000300800 */
[----:B------:R-:W3:Y:S01]  /*4ff00*/  LDL.LU R39, [R1+0x5fd8] ;  /* 0x005fd80001277983 */ /* 0x000ee20000300800 */
[C---:B------:R-:W-:Y:S08]  /*4ff10*/  HMMA.1688.F32.TF32 R80, R232.reuse, R68, R80 ;  /* 0x00000044e850723c */ /* 0x040ff00000081050 */
[C---:B------:R-:W-:Y:S08]  /*4ff20*/  HMMA.1688.F32.TF32 R76, R232.reuse, R28, R76 ;  /* 0x0000001ce84c723c */ /* 0x040ff0000008104c */
[C---:B------:R-:W-:Y:S08]  /*4ff30*/  HMMA.1688.F32.TF32 R72, R232.reuse, R8, R72 ;  /* 0x00000008e848723c */ /* 0x040ff00000081048 */
[C---:B---3--:R-:W-:Y:S08]  /*4ff40*/  HMMA.1688.F32.TF32 R64, R232.reuse, R12, R64 ;  /* 0x0000000ce840723c */ /* 0x048ff00000081040 */
[C---:B----4-:R-:W-:Y:S01]  /*4ff50*/  HMMA.1688.F32.TF32 R60, R232.reuse, R16, R60 ;  /* 0x00000010e83c723c */ /* 0x050fe2000008103c */
[----:B------:R3:W-:Y:S04]  /*4ff60*/  STL.64 [R1+0xb40], R80 ;  /* 0x000b405001007387 */ /* 0x0007e80000100a00 */
[----:B------:R4:W-:Y:S04]  /*4ff70*/  STL.64 [R1+0xb48], R82 ;  /* 0x000b485201007387 */ /* 0x0009e80000100a00 */
[----:B------:R-:W-:Y:S04]  /*4ff80*/  STL [R1+0x5cd0], R0 ;  /* 0x005cd00001007387 */ /* 0x000fe80000100800 */
[----:B------:R1:W-:Y:S04]  /*4ff90*/  STL.64 [R1+0xb30], R76 ;  /* 0x000b304c01007387 */ /* 0x0003e80000100a00 */
[----:B------:R1:W-:Y:S01]  /*4ffa0*/  STL.64 [R1+0xb38], R78 ;  /* 0x000b384e01007387 */ /* 0x0003e20000100a00 */
[C---:B------:R-:W-:Y:S03]  /*4ffb0*/  HMMA.1688.F32.TF32 R56, R232.reuse, R20, R56 ;  /* 0x00000014e838723c */ /* 0x040fe60000081038 */
[----:B------:R1:W-:Y:S04]  /*4ffc0*/  STL.64 [R1+0xb20], R72 ;  /* 0x000b204801007387 */ /* 0x0003e80000100a00 */
[----:B------:R1:W-:Y:S04]  /*4ffd0*/  STL.64 [R1+0xb28], R74 ;  /* 0x000b284a01007387 */ /* 0x0003e80000100a00 */
[----:B------:R-:W2:Y:S04]  /*4ffe0*/  LDL.LU.64 R132, [R1+0xcf0] ;  /* 0x000cf00001847983 */ /* 0x000ea80000300a00 */
[----:B------:R1:W-:Y:S04]  /*4fff0*/  STL.64 [R1+0xa80], R64 ;  /* 0x000a804001007387 */ /* 0x0003e80000100a00 */
[----:B------:R1:W-:Y:S04]  /*50000*/  STL.64 [R1+0xa88], R66 ;  /* 0x000a884201007387 */ /* 0x0003e80000100a00 */
[----:B------:R-:W2:Y:S04]  /*50010*/  LDL.LU.64 R134, [R1+0xcf8] ;  /* 0x000cf80001867983 */ /* 0x000ea80000300a00 */
[----:B------:R1:W-:Y:S04]  /*50020*/  STL.64 [R1+0xa60], R60 ;  /* 0x000a603c01007387 */ /* 0x0003e80000100a00 */
[----:B------:R1:W-:Y:S04]  /*50030*/  STL.64 [R1+0xa68], R62 ;  /* 0x000a683e01007387 */ /* 0x0003e80000100a00 */
[----:B------:R-:W2:Y:S04]  /*50040*/  LDL.LU.64 R128, [R1+0xcc0] ;  /* 0x000cc00001807983 */ /* 0x000ea80000300a00 */
[----:B------:R-:W2:Y:S04]  /*50050*/  LDL.LU.64 R130, [R1+0xcc8] ;  /* 0x000cc80001827983 */ /* 0x000ea80000300a00 */
[----:B------:R1:W-:Y:S04]  /*50060*/  STL.64 [R1+0x730], R56 ;  /* 0x0007303801007387 */ /* 0x0003e80000100a00 */
[----:B------:R1:W-:Y:S04]  /*50070*/  STL.64 [R1+0x738], R58 ;  /* 0x0007383a01007387 */ /* 0x0003e80000100a00 */
[----:B------:R-:W2:Y:S04]  /*50080*/  LDL.LU.64 R100, [R1+0xc30] ;  /* 0x000c300001647983 */ /* 0x000ea80000300a00 */
[----:B------:R-:W2:Y:S01]  /*50090*/  LDL.LU.64 R102, [R1+0xc38] ;  /* 0x000c380001667983 */ /* 0x000ea20000300a00 */
[----:B---3--:R-:W-:Y:S01]  /*500a0*/  HMMA.1688.F32.TF32 R52, R232, R104, R52 ;  /* 0x00000068e834723c */ /* 0x008fe20000081034 */
[----:B------:R-:W-:Y:S01]  /*500b0*/  IMAD.MOV.U32 R244, RZ, RZ, R40 ;  /* 0x000000fffff47224 */ /* 0x000fe200078e0028 */
[----:B------:R-:W-:Y:S01]  /*500c0*/  MOV R246, R42 ;  /* 0x0000002a00f67202 */ /* 0x000fe20000000f00 */
[----:B------:R-:W-:Y:S01]  /*500d0*/  IMAD.MOV.U32 R245, RZ, RZ, R41 ;  /* 0x000000fffff57224 */ /* 0x000fe200078e0029 */
[----:B------:R-:W-:Y:S01]  /*500e0*/  MOV R249, R197 ;  /* 0x000000c500f97202 */ /* 0x000fe20000000f00 */
[----:B------:R-:W-:Y:S01]  /*500f0*/  IMAD.MOV.U32 R247, RZ, RZ, R43 ;  /* 0x000000fffff77224 */ /* 0x000fe200078e002b */
[----:B------:R-:W-:Y:S01]  /*50100*/  LDS R232, [R252+0x2000] ;  /* 0x00200000fce87984 */ /* 0x000fe20000000800 */
[----:B------:R-:W-:-:S02]  /*50110*/  IMAD.MOV.U32 R248, RZ, RZ, R196 ;  /* 0x000000fffff87224 */ /* 0x000fc400078e00c4 */
[----:B------:R-:W-:Y:S02]  /*50120*/  IMAD.MOV.U32 R250, RZ, RZ, R198 ;  /* 0x000000fffffa7224 */ /* 0x000fe400078e00c6 */
[----:B------:R-:W-:Y:S01]  /*50130*/  IMAD.MOV.U32 R251, RZ, RZ, R199 ;  /* 0x000000fffffb7224 */ /* 0x000fe200078e00c7 */
[----:B------:R-:W-:Y:S01]  /*50140*/  HMMA.1688.F32.TF32 R32, R236, R12, R32 ;  /* 0x0000000cec20723c */ /* 0x000fe20000081020 */
[----:B------:R-:W-:Y:S04]  /*50150*/  LDS R234, [R252+0x3000] ;  /* 0x00300000fcea7984 */ /* 0x000fe80000000800 */
[----:B------:R-:W-:Y:S04]  /*50160*/  LDS R233, [R3+0x2000] ;  /* 0x0020000003e97984 */ /* 0x000fe80000000800 */
[----:B------:R-:W3:Y:S04]  /*50170*/  LDS R235, [R3+0x3000] ;  /* 0x0030000003eb7984 */ /* 0x000ee80000000800 */
[----:B------:R3:W-:Y:S04]  /*50180*/  STL.64 [R1+0x690], R52 ;  /* 0x0006903401007387 */ /* 0x0007e80000100a00 */
[----:B------:R3:W-:Y:S04]  /*50190*/  STL.64 [R1+0x698], R54 ;  /* 0x0006983601007387 */ /* 0x0007e80000100a00 */
[----:B-1----:R-:W2:Y:S04]  /*501a0*/  LDL.LU.64 R88, [R1+0xc00] ;  /* 0x000c000001587983 */ /* 0x002ea80000300a00 */
[----:B------:R-:W2:Y:S04]  /*501b0*/  LDL.LU.64 R90, [R1+0xc08] ;  /* 0x000c0800015a7983 */ /* 0x000ea80000300a00 */
[----:B------:R-:W2:Y:S04]  /*501c0*/  LDL.LU.64 R84, [R1+0xd10] ;  /* 0x000d100001547983 */ /* 0x000ea80000300a00 */
[----:B------:R-:W2:Y:S04]  /*501d0*/  LDL.LU.64 R86, [R1+0xd18] ;  /* 0x000d180001567983 */ /* 0x000ea80000300a00 */
[----:B------:R-:W2:Y:S04]  /*501e0*/  LDL.LU.64 R80, [R1+0xd00] ;  /* 0x000d000001507983 */ /* 0x000ea80000300a00 */
[----:B----4-:R-:W4:Y:S04]  /*501f0*/  LDL.LU.64 R82, [R1+0xd08] ;  /* 0x000d080001527983 */ /* 0x010f280000300a00 */
        /* <DEDUP_REMOVED lines=11> */
[----:B------:R-:W3:Y:S01]  /*502b0*/  LDL.LU.64 R54, [R1+0xd48] ;  /* 0x000d480001367983 */ /* 0x000ee20000300a00 */
[C---:B--2---:R-:W-:Y:S08]  /*502c0*/  HMMA.1688.F32.TF32 R132, R240.reuse, R24, R132 ;  /* 0x00000018f084723c */ /* 0x044ff00000081084 */
[C---:B------:R-:W-:Y:S08]  /*502d0*/  HMMA.1688.F32.TF32 R128, R240.reuse, R4, R128 ;  /* 0x00000004f080723c */ /* 0x040ff00000081080 */
[C---:B------:R-:W-:Y:S07]  /*502e0*/  HMMA.1688.F32.TF32 R100, R240.reuse, R216, R100 ;  /* 0x000000d8f064723c */ /* 0x040fee0000081064 */
[----:B------:R1:W-:Y:S04]  /*502f0*/  STL.64 [R1+0x6c0], R132 ;  /* 0x0006c08401007387 */ /* 0x0003e80000100a00 */
[----:B------:R2:W-:Y:S04]  /*50300*/  STL.64 [R1+0x6c8], R134 ;  /* 0x0006c88601007387 */ /* 0x0005e80000100a00 */
[----:B------:R1:W-:Y:S04]  /*50310*/  STL.64 [R1+0x720], R128 ;  /* 0x0007208001007387 */ /* 0x0003e80000100a00 */
[----:B------:R1:W-:Y:S04]  /*50320*/  STL.64 [R1+0x728], R130 ;  /* 0x0007288201007387 */ /* 0x0003e80000100a00 */
[----:B------:R1:W-:Y:S04]  /*50330*/  STL.64 [R1+0xa40], R100 ;  /* 0x000a406401007387 */ /* 0x0003e80000100a00 */
[----:B------:R1:W-:Y:S01]  /*50340*/  STL.64 [R1+0xa48], R102 ;  /* 0x000a486601007387 */ /* 0x0003e20000100a00 */
[C---:B------:R-:W-:Y:S08]  /*50350*/  HMMA.1688.F32.TF32 R88, R240.reuse, R124, R88 ;  /* 0x0000007cf058723c */ /* 0x040ff00000081058 */
[C---:B------:R-:W-:Y:S08]  /*50360*/  HMMA.1688.F32.TF32 R84, R240.reuse, R120, R84 ;  /* 0x00000078f054723c */ /* 0x040ff00000081054 */
[C---:B----4-:R-:W-:Y:S08]  /*50370*/  HMMA.1688.F32.TF32 R80, R240.reuse, R116, R80 ;  /* 0x00000074f050723c */ /* 0x050ff00000081050 */
[C---:B------:R-:W-:Y:S08]  /*50380*/  HMMA.1688.F32.TF32 R76, R240.reuse, R112, R76 ;  /* 0x00000070f04c723c */ /* 0x040ff0000008104c */
[C---:B------:R-:W-:Y:S08]  /*50390*/  HMMA.1688.F32.TF32 R72, R240.reuse, R108, R72 ;  /* 0x0000006cf048723c */ /* 0x040ff00000081048 */
[C---:B------:R-:W-:Y:S08]  /*503a0*/  HMMA.1688.F32.TF32 R64, R240.reuse, R96, R64 ;  /* 0x00000060f040723c */ /* 0x040ff00000081040 */
[C---:B------:R-:W-:Y:S01]  /*503b0*/  HMMA.1688.F32.TF32 R60, R240.reuse, R68, R60 ;  /* 0x00000044f03c723c */ /* 0x040fe2000008103c */
[----:B------:R-:W-:Y:S07]  /*503c0*/  STL.64 [R1+0xb70], R88 ;  /* 0x000b705801007387 */ /* 0x000fee0000100a00 */
[C---:B------:R-:W-:Y:S01]  /*503d0*/  HMMA.1688.F32.TF32 R56, R240.reuse, R28, R56 ;  /* 0x0000001cf038723c */ /* 0x040fe20000081038 */
[----:B------:R-:W-:Y:S07]  /*503e0*/  STL.64 [R1+0xb78], R90 ;  /* 0x000b785a01007387 */ /* 0x000fee0000100a00 */
[----:B---3--:R-:W-:Y:S01]  /*503f0*/  HMMA.1688.F32.TF32 R52, R240, R8, R52 ;  /* 0x00000008f034723c */ /* 0x008fe20000081034 */
[----:B------:R-:W-:Y:S04]  /*50400*/  STL.64 [R1+0xba0], R84 ;  /* 0x000ba05401007387 */ /* 0x000fe80000100a00 */
[----:B------:R-:W-:Y:S04]  /*50410*/  STL.64 [R1+0xba8], R86 ;  /* 0x000ba85601007387 */ /* 0x000fe80000100a00 */
[----:B------:R-:W-:Y:S04]  /*50420*/  STL.64 [R1+0xbd0], R80 ;  /* 0x000bd05001007387 */ /* 0x000fe80000100a00 */
[----:B------:R-:W-:Y:S04]  /*50430*/  STL.64 [R1+0xbd8], R82 ;  /* 0x000bd85201007387 */ /* 0x000fe80000100a00 */
[----:B------:R-:W-:Y:S04]  /*50440*/  STL.64 [R1+0xc30], R72 ;  /* 0x000c304801007387 */ /* 0x000fe80000100a00 */
[----:B------:R-:W-:Y:S04]  /*50450*/  STL.64 [R1+0xc00], R76 ;  /* 0x000c004c01007387 */ /* 0x000fe80000100a00 */
[----:B------:R-:W-:Y:S04]  /*50460*/  STL.64 [R1+0xc08], R78 ;  /* 0x000c084e01007387 */ /* 0x000fe80000100a00 */
[----:B------:R-:W-:Y:S04]  /*50470*/  STL [R1+0xc38], R74 ;  /* 0x000c384a01007387 */ /* 0x000fe80000100800 */
[----:B------:R-:W-:Y:S04]  /*50480*/  STL.64 [R1+0xcc0], R64 ;  /* 0x000cc04001007387 */ /* 0x000fe80000100a00 */
[----:B------:R-:W-:Y:S04]  /*50490*/  STL.64 [R1+0xcc8], R66 ;  /* 0x000cc84201007387 */ /* 0x000fe80000100a00 */
[----:B------:R-:W3:Y:S04]  /*504a0*/  LDL.LU.64 R152, [R1+0x1280] ;  /* 0x0012800001987983 */ /* 0x000ee80000300a00 */
[----:B------:R-:W-:Y:S04]  /*504b0*/  STL.64 [R1+0xcf0], R60 ;  /* 0x000cf03c01007387 */ /* 0x000fe80000100a00 */
[----:B------:R-:W-:Y:S04]  /*504c0*/  STL.64 [R1+0xcf8], R62 ;  /* 0x000cf83e01007387 */ /* 0x000fe80000100a00 */
[----:B------:R-:W3:Y:S04]  /*504d0*/  LDL.LU.64 R154, [R1+0x1288] ;  /* 0x00128800019a7983 */ /* 0x000ee80000300a00 */
[----:B------:R-:W-:Y:S04]  /*504e0*/  STL.64 [R1+0xd00], R56 ;  /* 0x000d003801007387 */ /* 0x000fe80000100a00 */
[----:B------:R-:W-:Y:S04]  /*504f0*/  STL.64 [R1+0xd08], R58 ;  /* 0x000d083a01007387 */ /* 0x000fe80000100a00 */
[----:B------:R-:W4:Y:S04]  /*50500*/  LDL.LU.64 R140, [R1+0x1270] ;  /* 0x00127000018c7983 */ /* 0x000f280000300a00 */
[----:B------:R-:W4:Y:S04]  /*50510*/  LDL.LU.64 R142, [R1+0x1278] ;  /* 0x00127800018e7983 */ /* 0x000f280000300a00 */
[----:B------:R1:W-:Y:S04]  /*50520*/  STL.64 [R1+0xd10], R52 ;  /* 0x000d103401007387 */ /* 0x0003e80000100a00 */
[----:B------:R1:W-:Y:S04]  /*50530*/  STL.64 [R1+0xd18], R54 ;  /* 0x000d183601007387 */ /* 0x0003e80000100a00 */
[----:B------:R-:W4:Y:S04]  /*50540*/  LDL.LU.64 R136, [R1+0x12a0] ;  /* 0x0012a00001887983 */ /* 0x000f280000300a00 */
[----:B------:R-:W4:Y:S04]  /*50550*/  LDL.LU.64 R138, [R1+0x12a8] ;  /* 0x0012a800018a7983 */ /* 0x000f280000300a00 */
[----:B-1----:R-:W4:Y:S04]  /*50560*/  LDL.LU.64 R132, [R1+0x1290] ;  /* 0x0012900001847983 */ /* 0x002f280000300a00 */
[----:B--2---:R-:W2:Y:S04]  /*50570*/  LDL.LU.64 R134, [R1+0x1298] ;  /* 0x0012980001867983 */ /* 0x004ea80000300a00 */
        /* <DEDUP_REMOVED lines=10> */
[----:B------:R-:W2:Y:S01]  /*50620*/  LDL.LU.64 R80, [R1+0x1c0] ;  /* 0x0001c00001507983 */ /* 0x000ea20000300a00 */
[----:B------:R-:W-:-:S03]  /*50630*/  MOV R0, R75 ;  /* 0x0000004b00007202 */ /* 0x000fc60000000f00 */
        /* <DEDUP_REMOVED lines=11> */
[C---:B---3--:R-:W-:Y:S08]  /*506f0*/  HMMA.1688.F32.TF32 R180, R240.reuse, R12, R152 ;  /* 0x0000000cf0b4723c */ /* 0x048ff00000081098 */
[C---:B----4-:R-:W-:Y:S08]  /*50700*/  HMMA.1688.F32.TF32 R152, R240.reuse, R16, R140 ;  /* 0x00000010f098723c */ /* 0x050ff0000008108c */
[C---:B------:R-:W-:Y:S08]  /*50710*/  HMMA.1688.F32.TF32 R140, R240.reuse, R20, R136 ;  /* 0x00000014f08c723c */ /* 0x040ff00000081088 */
[----:B--2---:R-:W-:Y:S08]  /*50720*/  HMMA.1688.F32.TF32 R136, R240, R104, R132 ;  /* 0x00000068f088723c */ /* 0x004ff00000081084 */
[C---:B------:R-:W-:Y:S08]  /*50730*/  HMMA.1688.F32.TF32 R132, R236.reuse, R24, R128 ;  /* 0x00000018ec84723c */ /* 0x040ff00000081080 */
[C---:B------:R-:W-:Y:S01]  /*50740*/  HMMA.1688.F32.TF32 R128, R236.reuse, R4, R100 ;  /* 0x00000004ec80723c */ /* 0x040fe20000081064 */
[----:B------:R-:W-:Y:S04]  /*50750*/  STL.64 [R1+0xd20], R180 ;  /* 0x000d20b401007387 */ /* 0x000fe80000100a00 */
[----:B------:R-:W-:Y:S04]  /*50760*/  STL.64 [R1+0xd28], R182 ;  /* 0x000d28b601007387 */ /* 0x000fe80000100a00 */
[----:B------:R-:W-:Y:S04]  /*50770*/  STL.64 [R1+0xd30], R152 ;  /* 0x000d309801007387 */ /* 0x000fe80000100a00 */
[----:B------:R-:W-:Y:S04]  /*50780*/  STL.64 [R1+0xd38], R154 ;  /* 0x000d389a01007387 */ /* 0x000fe80000100a00 */
[----:B------:R-:W-:Y:S04]  /*50790*/  STL.64 [R1+0xda0], R140 ;  /* 0x000da08c01007387 */ /* 0x000fe80000100a00 */
[----:B------:R-:W-:Y:S01]  /*507a0*/  STL.64 [R1+0xda8], R142 ;  /* 0x000da88e01007387 */ /* 0x000fe20000100a00 */
[C---:B------:R-:W-:Y:S03]  /*507b0*/  HMMA.1688.F32.TF32 R100, R236.reuse, R216, R52 ;  /* 0x000000d8ec64723c */ /* 0x040fe60000081034 */
[----:B------:R-:W-:Y:S04]  /*507c0*/  STL.64 [R1+0xd90], R136 ;  /* 0x000d908801007387 */ /* 0x000fe80000100a00 */
[----:B------:R-:W-:Y:S04]  /*507d0*/  STL.64 [R1+0xd98], R138 ;  /* 0x000d988a01007387 */ /* 0x000fe80000100a00 */
[----:B------:R-:W-:Y:S04]  /*507e0*/  STL.64 [R1+0xd80], R132 ;  /* 0x000d808401007387 */ /* 0x000fe80000100a00 */
[----:B------:R-:W-:Y:S04]  /*507f0*/  STL.64 [R1+0xd88], R134 ;  /* 0x000d888601007387 */ /* 0x000fe80000100a00 */
[----:B------:R-:W2:Y:S04]  /*50800*/  LDL.LU.64 R52, [R1+0x60] ;  /* 0x0000600001347983 */ /* 0x000ea80000300a00 */
[----:B------:R-:W-:Y:S04]  /*50810*/  STL.64 [R1+0xd70], R128 ;  /* 0x000d708001007387 */ /* 0x000fe80000100a00 */
[----:B------:R-:W-:Y:S04]  /*50820*/  STL.64 [R1+0xd78], R130 ;  /* 0x000d788201007387 */ /* 0x000fe80000100a00 */
[----:B------:R-:W2:Y:S01]  /*50830*/  LDL.LU.64 R54, [R1+0x68] ;  /* 0x0000680001367983 */ /* 0x000ea20000300a00 */
[C---:B------:R-:W-:Y:S08]  /*50840*/  HMMA.1688.F32.TF32 R88, R236.reuse, R124, R88 ;  /* 0x0000007cec58723c */ /* 0x040ff00000081058 */
[C---:B------:R-:W-:Y:S08]  /*50850*/  HMMA.1688.F32.TF32 R84, R236.reuse, R120, R84 ;  /* 0x00000078ec54723c */ /* 0x040ff00000081054 */
[C---:B------:R-:W-:Y:S08]  /*50860*/  HMMA.1688.F32.TF32 R80, R236.reuse, R116, R80 ;  /* 0x00000074ec50723c */ /* 0x040ff00000081050 */
[C---:B------:R-:W-:Y:S08]  /*50870*/  HMMA.1688.F32.TF32 R76, R236.reuse, R112, R76 ;  /* 0x00000070ec4c723c */ /* 0x040ff0000008104c */
[C---:B------:R-:W-:Y:S08]  /*50880*/  HMMA.1688.F32.TF32 R72, R236.reuse, R108, R72 ;  /* 0x0000006cec48723c */ /* 0x040ff00000081048 */
[C---:B------:R-:W-:Y:S08]  /*50890*/  HMMA.1688.F32.TF32 R64, R236.reuse, R96, R64 ;  /* 0x00000060ec40723c */ /* 0x040ff00000081040 */
[C---:B------:R-:W-:Y:S01]  /*508a0*/  HMMA.1688.F32.TF32 R60, R236.reuse, R68, R60 ;  /* 0x00000044ec3c723c */ /* 0x040fe2000008103c */
[----:B------:R-:W-:Y:S07]  /*508b0*/  STL.64 [R1+0xd60], R100 ;  /* 0x000d606401007387 */ /* 0x000fee0000100a00 */
[----:B------:R-:W-:Y:S01]  /*508c0*/  HMMA.1688.F32.TF32 R56, R236, R28, R56 ;  /* 0x0000001cec38723c */ /* 0x000fe20000081038 */
        /* <DEDUP_REMOVED lines=15> */
[----:B------:R-:W3:Y:S04]  /*509c0*/  LDL.LU R40, [R1+0x5fd4] ;  /* 0x005fd40001287983 */ /* 0x000ee80000300800 */
[----:B------:R1:W-:Y:S04]  /*509d0*/  STL.64 [R1+0xd0], R56 ;  /* 0x0000d03801007387 */ /* 0x0003e80000100a00 */
[----:B------:R4:W-:Y:S04]  /*509e0*/  STL.64 [R1+0xd8], R58 ;  /* 0x0000d83a01007387 */ /* 0x0009e80000100a00 */
[----:B------:R-:W3:Y:S04]  /*509f0*/  LDL.LU R41, [R1+0x5fd0] ;  /* 0x005fd00001297983 */ /* 0x000ee80000300800 */
[----:B------:R-:W3:Y:S04]  /*50a00*/  LDL.LU R42, [R1+0x5fcc] ;  /* 0x005fcc00012a7983 */ /* 0x000ee80000300800 */
[----:B------:R-:W3:Y:S04]  /*50a10*/  LDL.LU R43, [R1+0x5fc8] ;  /* 0x005fc800012b7983 */ /* 0x000ee80000300800 */
[----:B------:R-:W3:Y:S04]  /*50a20*/  LDL.LU R196, [R1+0x5fc4] ;  /* 0x005fc40001c47983 */ /* 0x000ee80000300800 */
[----:B------:R-:W3:Y:S04]  /*50a30*/  LDL.LU R197, [R1+0x5fc0] ;  /* 0x005fc00001c57983 */ /* 0x000ee80000300800 */
[----:B------:R-:W3:Y:S04]  /*50a40*/  LDL.LU R198, [R1+0x5fbc] ;  /* 0x005fbc0001c67983 */ /* 0x000ee80000300800 */
[----:B------:R-:W3:Y:S01]  /*50a50*/  LDL.LU R199, [R1+0x5fb8] ;  /* 0x005fb80001c77983 */ /* 0x000ee20000300800 */
[----:B-1----:R-:W-:Y:S01]  /*50a60*/  MOV R56, R10 ;  /* 0x0000000a00387202 */ /* 0x002fe20000000f00 */
[----:B------:R-:W-:Y:S01]  /*50a70*/  IMAD.MOV.U32 R57, RZ, RZ, R11 ;  /* 0x000000ffff397224 */ /* 0x000fe200078e000b */
[----:B----4-:R-:W-:Y:S01]  /*50a80*/  MOV R59, R19 ;  /* 0x00000013003b7202 */ /* 0x010fe20000000f00 */
[----:B------:R-:W-:-:S02]  /*50a90*/  IMAD.MOV.U32 R58, RZ, RZ, R18 ;  /* 0x000000ffff3a7224 */ /* 0x000fc400078e0012 */
[----:B------:R-:W-:Y:S02]  /*50aa0*/  IMAD.MOV.U32 R60, RZ, RZ, R14 ;  /* 0x000000ffff3c7224 */ /* 0x000fe400078e000e */
[----:B------:R-:W-:Y:S01]  /*50ab0*/  IMAD.MOV.U32 R61, RZ, RZ, R15 ;  /* 0x000000ffff3d7224 */ /* 0x000fe200078e000f */
[----:B--2---:R-:W-:Y:S11]  /*50ac0*/  HMMA.1688.F32.TF32 R52, R236, R8, R52 ;  /* 0x00000008ec34723c */ /* 0x004ff60000081034 */
[----:B------:R-:W-:Y:S11]  /*50ad0*/  @!UPT UIADD3 URZ, URZ, URZ, URZ ;  /* 0x0000003f3f3ff290 */ /* 0x000ff6000fffe03f */
[----:B------:R-:W-:Y:S02]  /*50ae0*/  @!UPT UIADD3 URZ, URZ, URZ, URZ ;  /* 0x0000003f3f3ff290 */ /* 0x000fe4000fffe03f */
[----:B------:R-:W-:Y:S01]  /*50af0*/  IMAD.MOV.U32 R216, RZ, RZ, R55 ;  /* 0x000000ffffd87224 */ /* 0x000fe200078e0037 */
[----:B------:R-:W-:Y:S01]  /*50b00*/  MOV R217, R54 ;  /* 0x0000003600d97202 */ /* 0x000fe20000000f00 */
[----:B------:R1:W-:Y:S04]  /*50b10*/  STL.64 [R1+0xdb0], R52 ;  /* 0x000db03401007387 */ /* 0x0003e80000100a00 */
[----:B------:R2:W-:Y:S01]  /*50b20*/  STL [R1+0x5cbc], R216 ;  /* 0x005cbcd801007387 */ /* 0x0005e20000100800 */
[----:B------:R-:W-:-:S03]  /*50b30*/  IMAD.MOV.U32 R54, RZ, RZ, R22 ;  /* 0x000000ffff367224 */ /* 0x000fc600078e0016 */
[----:B------:R4:W-:Y:S01]  /*50b40*/  STL [R1+0x5cb8], R217 ;  /* 0x005cb8d901007387 */ /* 0x0009e20000100800 */
[----:B------:R-:W-:Y:S02]  /*50b50*/  IMAD.MOV.U32 R55, RZ, RZ, R23 ;  /* 0x000000ffff377224 */ /* 0x000fe400078e0017 */
[----:B-1----:R-:W-:Y:S01]  /*50b60*/  IMAD.MOV.U32 R52, RZ, RZ, R71 ;  /* 0x000000ffff347224 */ /* 0x002fe200078e0047 */
[----:B------:R-:W-:Y:S01]  /*50b70*/  MOV R53, R70 ;  /* 0x0000004600357202 */ /* 0x000fe20000000f00 */
[----:B--2---:R-:W2:Y:S04]  /*50b80*/  LDL R216, [R1+0xad0] ;  /* 0x000ad00001d87983 */ /* 0x004ea80000100800 */
[----:B----4-:R-:W4:Y:S04]  /*50b90*/  LDL R217, [R1+0xad4] ;  /* 0x000ad40001d97983 */ /* 0x010f280000100800 */
[----:B------:R-:W2:Y:S04]  /*50ba0*/  LDL.LU R71, [R1+0x5fb4] ;  /* 0x005fb40001477983 */ /* 0x000ea80000300800 */
[----:B------:R-:W2:Y:S04]  /*50bb0*/  LDL.LU R70, [R1+0x5fb0] ;  /* 0x005fb00001467983 */ /* 0x000ea80000300800 */
[----:B------:R-:W2:Y:S04]  /*50bc0*/  LDL.LU R22, [R1+0x5fac] ;  /* 0x005fac0001167983 */ /* 0x000ea80000300800 */
[----:B------:R-:W3:Y:S04]  /*50bd0*/  LDL.LU R23, [R1+0x5fa8] ;  /* 0x005fa80001177983 */ /* 0x000ee80000300800 */
[----:B------:R-:W4:Y:S04]  /*50be0*/  LDL.LU R10, [R1+0x5fa4] ;  /* 0x005fa400010a7983 */ /* 0x000f280000300800 */
[----:B------:R-:W4:Y:S04]  /*50bf0*/  LDL.LU R11, [R1+0x5fa0] ;  /* 0x005fa000010b7983 */ /* 0x000f280000300800 */
[----:B------:R-:W4:Y:S04]  /*50c00*/  LDL.LU R18, [R1+0x5f9c] ;  /* 0x005f9c0001127983 */ /* 0x000f280000300800 */
[----:B------:R-:W4:Y:S04]  /*50c10*/  LDL.LU R19, [R1+0x5f98] ;  /* 0x005f980001137983 */ /* 0x000f280000300800 */
[----:B------:R-:W4:Y:S04]  /*50c20*/  LDL.LU R14, [R1+0x5f94] ;  /* 0x005f9400010e7983 */ /* 0x000f280000300800 */
[----:B------:R-:W4:Y:S01]  /*50c30*/  LDL.LU R15, [R1+0x5f90] ;  /* 0x005f9000010f7983 */ /* 0x000f220000300800 */
[----:B------:R-:W-:Y:S01]  /*50c40*/  MOV R62, R31 ;  /* 0x0000001f003e7202 */ /* 0x000fe20000000f00 */
[----:B------:R-:W-:-:S02]  /*50c50*/  IMAD.MOV.U32 R63, RZ, RZ, R30 ;  /* 0x000000ffff3f7224 */ /* 0x000fc400078e001e */
[----:B------:R-:W4:Y:S04]  /*50c60*/  LDL.LU R31, [R1+0x5f8c] ;  /* 0x005f8c00011f7983 */ /* 0x000f280000300800 */
[----:B------:R-:W4:Y:S01]  /*50c70*/  LDL.LU R30, [R1+0x5f88] ;  /* 0x005f8800011e7983 */ /* 0x000f220000300800 */
[----:B------:R-:W-:Y:S01]  /*50c80*/  IMAD.MOV.U32 R121, RZ, RZ, R32 ;  /* 0x000000ffff797224 */ /* 0x000fe200078e0020 */
[----:B------:R-:W-:Y:S01]  /*50c90*/  MOV R120, R33 ;  /* 0x0000002100787202 */ /* 0x000fe20000000f00 */
[----:B------:R-:W-:Y:S02]  /*50ca0*/  IMAD.MOV.U32 R117, RZ, RZ, R34 ;  /* 0x000000ffff757224 */ /* 0x000fe400078e0022 */
[----:B------:R-:W-:Y:S02]  /*50cb0*/  IMAD.MOV.U32 R4, RZ, RZ, R35 ;  /* 0x000000ffff047224 */ /* 0x000fe400078e0023 */
[----:B------:R-:W-:Y:S11]  /*50cc0*/  HMMA.1688.F32.TF32 R32, R236, R16, R36 ;  /* 0x00000010ec20723c */ /* 0x000ff60000081024 */
[----:B------:R-:W-:Y:S11]  /*50cd0*/  @!UPT UIADD3 URZ, URZ, URZ, URZ ;  /* 0x0000003f3f3ff290 */ /* 0x000ff6000fffe03f */
[----:B------:R-:W-:Y:S02]  /*50ce0*/  @!UPT UIADD3 URZ, URZ, URZ, URZ ;  /* 0x0000003f3f3ff290 */ /* 0x000fe4000fffe03f */
[----:B------:R-:W-:Y:S01]  /*50cf0*/  MOV R116, R32 ;  /* 0x0000002000747202 */ /* 0x000fe20000000f00 */
[----:B------:R-:W-:Y:S01]  /*50d00*/  IMAD.MOV.U32 R113, RZ, RZ, R33 ;  /* 0x000000ffff717224 */ /* 0x000fe200078e0021 */
[----:B------:R-:W-:Y:S01]  /*50d10*/  MOV R97, R35 ;  /* 0x0000002300617202 */ /* 0x000fe20000000f00 */
[----:B------:R-:W-:Y:S02]  /*50d20*/  IMAD.MOV.U32 R112, RZ, RZ, R34 ;  /* 0x000000ffff707224 */ /* 0x000fe400078e0022 */
[----:B--2---:R-:W-:Y:S02]  /*50d30*/  IMAD.MOV.U32 R183, RZ, RZ, R22 ;  /* 0x000000ffffb77224 */ /* 0x004fe400078e0016 */
[----:B---3--:R-:W-:Y:S01]  /*50d40*/  IMAD.MOV.U32 R182, RZ, RZ, R23 ;  /* 0x000000ffffb67224 */ /* 0x008fe200078e0017 */
[----:B----4-:R-:W-:Y:S01]  /*50d50*/  MOV R181, R10 ;  /* 0x0000000a00b57202 */ /* 0x010fe20000000f00 */
[----:B------:R-:W-:Y:S02]  /*50d60*/  IMAD.MOV.U32 R180, RZ, RZ, R11 ;  /* 0x000000ffffb47224 */ /* 0x000fe400078e000b */
[----:B------:R-:W2:Y:S04]  /*50d70*/  LDL.LU R11, [R1+0x5f84] ;  /* 0x005f8400010b7983 */ /* 0x000ea80000300800 */
[----:B------:R-:W3:Y:S04]  /*50d80*/  LDL.LU R10, [R1+0x5f80] ;  /* 0x005f8000010a7983 */ /* 0x000ee80000300800 */
[----:B------:R-:W4:Y:S04]  /*50d90*/  LDL.LU R23, [R1+0x5f7c] ;  /* 0x005f7c0001177983 */ /* 0x000f280000300800 */
[----:B------:R-:W3:Y:S04]  /*50da0*/  LDL.LU R22, [R1+0x5f78] ;  /* 0x005f780001167983 */ /* 0x000ee80000300800 */
[----:B------:R-:W3:Y:S01]  /*50db0*/  LDL.LU R208, [R1+0x30] ;  /* 0x0000300001d07983 */ /* 0x000ee20000300800 */
[----:B------:R-:W-:-:S03]  /*50dc0*/  MOV R204, R15 ;  /* 0x0000000f00cc7202 */ /* 0x000fc60000000f00 */
[----:B------:R-:W3:Y:S01]  /*50dd0*/  LDL.LU R209, [R1+0x34] ;  /* 0x0000340001d17983 */ /* 0x000ee20000300800 */
[----:B------:R-:W-:-:S03]  /*50de0*/  IMAD.MOV.U32 R205, RZ, RZ, R14 ;  /* 0x000000ffffcd7224 */ /* 0x000fc600078e000e */
[----:B------:R-:W3:Y:S01]  /*50df0*/  LDL.LU R210, [R1+0x38] ;  /* 0x0000380001d27983 */ /* 0x000ee20000300800 */
[----:B------:R-:W-:-:S03]  /*50e00*/  IMAD.MOV.U32 R206, RZ, RZ, R19 ;  /* 0x000000ffffce7224 */ /* 0x000fc600078e0013 */
[----:B------:R-:W3:Y:S01]  /*50e10*/  LDL.LU R211, [R1+0x3c] ;  /* 0x00003c0001d37983 */ /* 0x000ee20000300800 */
[----:B------:R-:W-:-:S03]  /*50e20*/  MOV R207, R18 ;  /* 0x0000001200cf7202 */ /* 0x000fc60000000f00 */
[----:B------:R-:W3:Y:S04]  /*50e30*/  LDL.LU R15, [R1+0x5f74] ;  /* 0x005f7400010f7983 */ /* 0x000ee80000300800 */
[----:B------:R-:W3:Y:S04]  /*50e40*/  LDL.LU R14, [R1+0x5f70] ;  /* 0x005f7000010e7983 */ /* 0x000ee80000300800 */
[----:B------:R-:W3:Y:S04]  /*50e50*/  LDL.LU R19, [R1+0x5f6c] ;  /* 0x005f6c0001137983 */ /* 0x000ee80000300800 */
[----:B------:R-:W3:Y:S01]  /*50e60*/  LDL.LU R18, [R1+0x5f68] ;  /* 0x005f680001127983 */ /* 0x000ee20000300800 */
[C---:B------:R-:W-:Y:S11]  /*50e70*/  HMMA.1688.F32.TF32 R32, R236.reuse, R20, R40 ;  /* 0x00000014ec20723c */ /* 0x040ff60000081028 */
[----:B------:R-:W-:Y:S11]  /*50e80*/  @!UPT UIADD3 URZ, URZ, URZ, URZ ;  /* 0x0000003f3f3ff290 */ /* 0x000ff6000fffe03f */
[----:B------:R-:W-:Y:S02]  /*50e90*/  @!UPT UIADD3 URZ, URZ, URZ, URZ ;  /* 0x0000003f3f3ff290 */ /* 0x000fe4000fffe03f */
[----:B------:R-:W-:Y:S01]  /*50ea0*/  IMAD.MOV.U32 R96, RZ, RZ, R32 ;  /* 0x000000ffff607224 */ /* 0x000fe200078e0020 */
[----:B------:R-:W-:Y:S01]  /*50eb0*/  MOV R8, R34 ;  /* 0x0000002200087202 */ /* 0x000fe20000000f00 */
[----:B------:R-:W-:Y:S02]  /*50ec0*/  IMAD.MOV.U32 R9, RZ, RZ, R33 ;  /* 0x000000ffff097224 */ /* 0x000fe400078e0021 */
[----:B------:R-:W-:Y:S02]  /*50ed0*/  IMAD.MOV.U32 R5, RZ, RZ, R35 ;  /* 0x000000ffff057224 */ /* 0x000fe400078e0023 */
[----:B------:R-:W-:Y:S11]  /*50ee0*/  HMMA.1688.F32.TF32 R32, R236, R104, R196 ;  /* 0x00000068ec20723c */ /* 0x000ff600000810c4 */
[----:B------:R-:W-:Y:S11]  /*50ef0*/  @!UPT UIADD3 URZ, URZ, URZ, URZ ;  /* 0x0000003f3f3ff290 */ /* 0x000ff6000fffe03f */
[----:B------:R-:W-:Y:S02]  /*50f00*/  @!UPT UIADD3 URZ, URZ, URZ, URZ ;  /* 0x0000003f3f3ff290 */ /* 0x000fe4000fffe03f */
[----:B------:R-:W-:Y:S01]  /*50f10*/  IMAD.MOV.U32 R69, RZ, RZ, R32 ;  /* 0x000000ffff457224 */ /* 0x000fe200078e0020 */
[----:B------:R-:W-:Y:S01]  /*50f20*/  MOV R68, R33 ;  /* 0x0000002100447202 */ /* 0x000fe20000000f00 */
[----:B------:R-:W-:Y:S02]  /*50f30*/  IMAD.MOV.U32 R29, RZ, RZ, R34 ;  /* 0x000000ffff1d7224 */ /* 0x000fe400078e0022 */
[----:B------:R-:W-:Y:S02]  /*50f40*/  IMAD.MOV.U32 R28, RZ, RZ, R35 ;  /* 0x000000ffff1c7224 */ /* 0x000fe400078e0023 */
[C---:B------:R-:W-:Y:S01]  /*50f50*/  HMMA.1688.F32.TF32 R32, R232.reuse, R26, R244 ;  /* 0x0000001ae820723c */ /* 0x040fe200000810f4 */
[----:B------:R-:W-:Y:S01]  /*50f60*/  MOV R190, R30 ;  /* 0x0000001e00be7202 */ /* 0x000fe20000000f00 */
[----:B------:R-:W-:Y:S01]  /*50f70*/  IMAD.MOV.U32 R191, RZ, RZ, R31 ;  /* 0x000000ffffbf7224 */ /* 0x000fe200078e001f */
[----:B------:R-:W-:Y:S01]  /*50f80*/  MOV R73, R71 ;  /* 0x0000004700497202 */ /* 0x000fe20000000f00 */
[----:B------:R-:W-:Y:S11]  /*50f90*/  IMAD.MOV.U32 R72, RZ, RZ, R70 ;  /* 0x000000ffff487224 */ /* 0x000ff600078e0046 */
[----:B------:R-:W-:Y:S09]  /*50fa0*/  @!UPT UIADD3 URZ, URZ, URZ, URZ ;  /* 0x0000003f3f3ff290 */ /* 0x000ff2000fffe03f */
[----:B------:R-:W-:Y:S01]  /*50fb0*/  MOV R17, R32 ;  /* 0x0000002000117202 */ /* 0x000fe20000000f00 */
[----:B------:R-:W-:Y:S01]  /*50fc0*/  IMAD.MOV.U32 R16, RZ, RZ, R33 ;  /* 0x000000ffff107224 */ /* 0x000fe200078e0021 */
[----:B------:R-:W-:Y:S01]  /*50fd0*/  MOV R12, R35 ;  /* 0x00000023000c7202 */ /* 0x000fe20000000f00 */
[----:B------:R-:W-:Y:S02]  /*50fe0*/  IMAD.MOV.U32 R13, RZ, RZ, R34 ;  /* 0x000000ffff0d7224 */ /* 0x000fe400078e0022 */
[----:B------:R-:W-:Y:S01]  /*50ff0*/  HMMA.1688.F32.TF32 R32, R232, R6, R248 ;  /* 0x00000006e820723c */ /* 0x000fe200000810f8 */
[----:B------:R-:W3:Y:S04]  /*51000*/  LDL.LU R248, [R1+0xe0] ;  /* 0x0000e00001f87983 */ /* 0x000ee80000300800 */
[----:B------:R-:W3:Y:S04]  /*51010*/  LDL.LU R249, [R1+0xe4] ;  /* 0x0000e40001f97983 */ /* 0x000ee80000300800 */
[----:B------:R-:W3:Y:S04]  /*51020*/  LDL.LU R250, [R1+0xe8] ;  /* 0x0000e80001fa7983 */ /* 0x000ee80000300800 */
[----:B------:R-:W3:Y:S04]  /*51030*/  LDL.LU R251, [R1+0xec] ;  /* 0x0000ec0001fb7983 */ /* 0x000ee80000300800 */
[----:B------:R-:W3:Y:S04]  /*51040*/  LDL.LU R128, [R1+0xb0] ;  /* 0x0000b00001807983 */ /* 0x000ee80000300800 */
[----:B------:R-:W3:Y:S01]  /*51050*/  LDL.LU R129, [R1+0xb4] ;  /* 0x0000b40001817983 */ /* 0x000ee20000300800 */
[----:B------:R-:W-:Y:S01]  /*51060*/  IMAD.MOV.U32 R74, RZ, RZ, R110 ;  /* 0x000000ffff4a7224 */ /* 0x000fe200078e006e */
[----:B------:R-:W-:Y:S01]  /*51070*/  MOV R64, R114 ;  /* 0x0000007200407202 */ /* 0x000fe20000000f00 */
[----:B------:R-:W-:-:S02]  /*51080*/  IMAD.MOV.U32 R75, RZ, RZ, R111 ;  /* 0x000000ffff4b7224 */ /* 0x000fc400078e006f */
[----:B------:R-:W-:Y:S01]  /*51090*/  IMAD.MOV.U32 R65, RZ, RZ, R218 ;  /* 0x000000ffff417224 */ /* 0x000fe200078e00da */
[----:B------:R-:W-:Y:S01]  /*510a0*/  MOV R67, R118 ;  /* 0x0000007600437202 */ /* 0x000fe20000000f00 */
[----:B------:R-:W-:Y:S02]  /*510b0*/  IMAD.MOV.U32 R66, RZ, RZ, R219 ;  /* 0x000000ffff427224 */ /* 0x000fe400078e00db */
[----:B------:R-:W-:Y:S01]  /*510c0*/  IMAD.MOV.U32 R244, RZ, RZ, R122 ;  /* 0x000000fffff47224 */ /* 0x000fe200078e007a */
[----:B------:R-:W-:Y:S01]  /*510d0*/  MOV R246, R127 ;  /* 0x0000007f00f67202 */ /* 0x000fe20000000f00 */
[----:B------:R-:W-:Y:S02]  /*510e0*/  IMAD.MOV.U32 R245, RZ, RZ, R126 ;  /* 0x000000fffff57224 */ /* 0x000fe400078e007e */
[----:B--2---:R-:W-:Y:S02]  /*510f0*/  IMAD.MOV.U32 R189, RZ, RZ, R11 ;  /* 0x000000ffffbd7224 */ /* 0x004fe400078e000b */
[----:B----4-:R-:W-:-:S02]  /*51100*/  IMAD.MOV.U32 R131, RZ, RZ, R23 ;  /* 0x000000ffff837224 */ /* 0x010fc400078e0017 */
[----:B---3--:R-:W-:Y:S02]  /*51110*/  IMAD.MOV.U32 R130, RZ, RZ, R22 ;  /* 0x000000ffff827224 */ /* 0x008fe400078e0016 */
[----:B------:R-:W2:Y:S04]  /*51120*/  LDL.LU R22, [R1+0x5f64] ;  /* 0x005f640001167983 */ /* 0x000ea80000300800 */
[----:B------:R-:W2:Y:S01]  /*51130*/  LDL.LU R23, [R1+0x5f60] ;  /* 0x005f600001177983 */ /* 0x000ea20000300800 */
[----:B------:R-:W-:Y:S01]  /*51140*/  IMAD.MOV.U32 R188, RZ, RZ, R10 ;  /* 0x000000ffffbc7224 */ /* 0x000fe200078e000a */
[----:B------:R-:W-:Y:S01]  /*51150*/  MOV R143, R15 ;  /* 0x0000000f008f7202 */ /* 0x000fe20000000f00 */
[----:B------:R-:W-:Y:S02]  /*51160*/  IMAD.MOV.U32 R142, RZ, RZ, R14 ;  /* 0x000000ffff8e7224 */ /* 0x000fe400078e000e */
[----:B------:R-:W-:Y:S01]  /*51170*/  IMAD.MOV.U32 R141, RZ, RZ, R19 ;  /* 0x000000ffff8d7224 */ /* 0x000fe200078e0013 */
[----:B------:R-:W-:-:S02]  /*51180*/  MOV R140, R18 ;  /* 0x00000012008c7202 */ /* 0x000fc40000000f00 */
[----:B------:R-:W3:Y:S04]  /*51190*/  LDL.LU R18, [R1+0x5f5c] ;  /* 0x005f5c0001127983 */ /* 0x000ee80000300800 */
[----:B------:R-:W3:Y:S04]  /*511a0*/  LDL.LU R19, [R1+0x5f58] ;  /* 0x005f580001137983 */ /* 0x000ee80000300800 */
[----:B------:R-:W4:Y:S04]  /*511b0*/  LDL.LU R14, [R1+0x5f54] ;  /* 0x005f5400010e7983 */ /* 0x000f280000300800 */
[----:B------:R-:W4:Y:S04]  /*511c0*/  LDL.LU R15, [R1+0x5f50] ;  /* 0x005f5000010f7983 */ /* 0x000f280000300800 */
[----:B------:R-:W2:Y:S04]  /*511d0*/  LDL.LU R10, [R1+0x5f4c] ;  /* 0x005f4c00010a7983 */ /* 0x000ea80000300800 */
        /* <DEDUP_REMOVED lines=13> */
[----:B------:R-:W2:Y:S01]  /*512b0*/  LDL.LU R127, [R1+0x5f14] ;  /* 0x005f1400017f7983 */ /* 0x000ea20000300800 */
[----:B------:R-:W-:-:S03]  /*512c0*/  IMAD.MOV.U32 R247, RZ, RZ, R123 ;  /* 0x000000fffff77224 */ /* 0x000fc600078e007b */
[----:B------:R-:W3:Y:S01]  /*512d0*/  LDL.LU R123, [R1+0x5f10] ;  /* 0x005f1000017b7983 */ /* 0x000ee20000300800 */
[----:B--2---:R-:W-:Y:S07]  /*512e0*/  HMMA.1688.F32.TF32 R36, R232, R126, R248 ;  /* 0x0000007ee824723c */ /* 0x004fee00000810f8 */
[----:B------:R-:W-:Y:S02]  /*512f0*/  MOV R248, R119 ;  /* 0x0000007700f87202 */ /* 0x000fe40000000f00 */
[----:B------:R-:W2:Y:S01]  /*51300*/  LDL.LU R119, [R1+0x5f0c] ;  /* 0x005f0c0001777983 */ /* 0x000ea20000300800 */
[----:B------:R-:W-:Y:S01]  /*51310*/  IMAD.MOV.U32 R249, RZ, RZ, R115 ;  /* 0x000000fffff97224 */ /* 0x000fe200078e0073 */
[----:B------:R-:W-:Y:S01]  /*51320*/  MOV R251, R99 ;  /* 0x0000006300fb7202 */ /* 0x000fe20000000f00 */
[----:B------:R-:W-:-:S11]  /*51330*/  IMAD.MOV.U32 R250, RZ, RZ, R98 ;  /* 0x000000fffffa7224 */ /* 0x000fd600078e0062 */
[----:B------:R-:W-:Y:S04]  /*51340*/  STL.64 [R1+0xf10], R36 ;  /* 0x000f102401007387 */ /* 0x000fe80000100a00 */
[----:B------:R3:W-:Y:S04]  /*51350*/  STL.64 [R1+0xf18], R38 ;  /* 0x000f182601007387 */ /* 0x0007e80000100a00 */
[----:B------:R-:W2:Y:S04]  /*51360*/  LDL.LU R115, [R1+0x5f08] ;  /* 0x005f080001737983 */ /* 0x000ea80000300800 */
[----:B------:R-:W2:Y:S04]  /*51370*/  LDL.LU R98, [R1+0x5f04] ;  /* 0x005f040001627983 */ /* 0x000ea80000300800 */
[----:B------:R-:W2:Y:S01]  /*51380*/  LDL.LU R99, [R1+0x5f00] ;  /* 0x005f000001637983 */ /* 0x000ea20000300800 */
[C---:B---3--:R-:W-:Y:S08]  /*51390*/  HMMA.1688.F32.TF32 R36, R232.reuse, R122, R140 ;  /* 0x0000007ae824723c */ /* 0x048ff0000008108c */
[C---:B------:R-:W-:Y:S11]  /*513a0*/  HMMA.1688.F32.TF32 R76, R232.reuse, R110, R204 ;  /* 0x0000006ee84c723c */ /* 0x040ff600000810cc */
[----:B------:R-:W-:Y:S04]  /*513b0*/  @!UPT UIADD3 URZ, URZ, URZ, URZ ;  /* 0x0000003f3f3ff290 */ /* 0x000fe8000fffe03f */
[----:B------:R1:W-:Y:S01]  /*513c0*/  STL.64 [R1+0xf00], R36 ;  /* 0x000f002401007387 */ /* 0x0003e20000100a00 */
[----:B------:R-:W-:Y:S02]  /*513d0*/  IMAD.MOV.U32 R125, RZ, RZ, R38 ;  /* 0x000000ffff7d7224 */ /* 0x000fe400078e0026 */
[----:B------:R-:W-:Y:S01]  /*513e0*/  IMAD.MOV.U32 R124, RZ, RZ, R39 ;  /* 0x000000ffff7c7224 */ /* 0x000fe200078e0027 */
[C---:B------:R-:W-:Y:S08]  /*513f0*/  HMMA.1688.F32.TF32 R64, R232.reuse, R30, R64 ;  /* 0x0000001ee840723c */ /* 0x040ff00000081040 */
[C---:B----4-:R-:W-:Y:S08]  /*51400*/  HMMA.1688.F32.TF32 R56, R232.reuse, R14, R56 ;  /* 0x0000000ee838723c */ /* 0x050ff00000081038 */
[----:B------:R-:W-:Y:S01]  /*51410*/  HMMA.1688.F32.TF32 R52, R232, R18, R52 ;  /* 0x00000012e834723c */ /* 0x000fe20000081034 */
[----:B------:R-:W-:Y:S01]  /*51420*/  MOV R237, R106 ;  /* 0x0000006a00ed7202 */ /* 0x000fe20000000f00 */
[----:B------:R-:W-:-:S06]  /*51430*/  IMAD.MOV.U32 R238, RZ, RZ, R107 ;  /* 0x000000ffffee7224 */ /* 0x000fcc00078e006b */
[C---:B--2---:R-:W-:Y:S08]  /*51440*/  HMMA.1688.F32.TF32 R40, R232.reuse, R118, R128 ;  /* 0x00000076e828723c */ /* 0x044ff00000081080 */
[C---:B-1----:R-:W-:Y:S11]  /*51450*/  HMMA.1688.F32.TF32 R36, R232.reuse, R114, R188 ;  /* 0x00000072e824723c */ /* 0x042ff600000810bc */
[----:B------:R-:W-:Y:S04]  /*51460*/  @!UPT UIADD3 URZ, URZ, URZ, URZ ;  /* 0x0000003f3f3ff290 */ /* 0x000fe8000fffe03f */
[----:B------:R-:W-:Y:S04]  /*51470*/  STL.64 [R1+0xef0], R40 ;  /* 0x000ef02801007387 */ /* 0x000fe80000100a00 */
[----:B------:R1:W-:Y:S02]  /*51480*/  STL.64 [R1+0xef8], R42 ;  /* 0x000ef82a01007387 */ /* 0x0003e40000100a00 */
[----:B-1----:R-:W-:Y:S02]  /*51490*/  HMMA.1688.F32.TF32 R40, R232, R98, R180 ;  /* 0x00000062e828723c */ /* 0x002fe400000810b4 */
[----:B------:R-:W-:Y:S04]  /*514a0*/  STL.64 [R1+0xee0], R36 ;  /* 0x000ee02401007387 */ /* 0x000fe80000100a00 */
[----:B------:R-:W-:Y:S04]  /*514b0*/  STL.64 [R1+0xee8], R38 ;  /* 0x000ee82601007387 */ /* 0x000fe80000100a00 */
[----:B------:R-:W-:Y:S04]  /*514c0*/  STL.64 [R1+0xed0], R76 ;  /* 0x000ed04c01007387 */ /* 0x000fe80000100a00 */
[----:B------:R-:W-:Y:S01]  /*514d0*/  STL.64 [R1+0xed8], R78 ;  /* 0x000ed84e01007387 */ /* 0x000fe20000100a00 */
[----:B------:R-:W-:Y:S01]  /*514e0*/  IMAD.MOV.U32 R25, RZ, RZ, R32 ;  /* 0x000000ffff197224 */ /* 0x000fe200078e0020 */
[----:B------:R-:W-:Y:S01]  /*514f0*/  MOV R21, R34 ;  /* 0x0000002200157202 */ /* 0x000fe20000000f00 */
[----:B------:R-:W-:Y:S01]  /*51500*/  IMAD.MOV.U32 R24, RZ, RZ, R33 ;  /* 0x000000ffff187224 */ /* 0x000fe200078e0021 */
[----:B------:R-:W-:Y:S05]  /*51510*/  LDS R36, [R252+0x2080] ;  /* 0x00208000fc247984 */ /* 0x000fea0000000800 */
[----:B------:R-:W-:Y:S04]  /*51520*/  STL.64 [R1+0xec0], R40 ;  /* 0x000ec02801007387 */ /* 0x000fe80000100a00 */
[----:B------:R1:W-:Y:S01]  /*51530*/  STL.64 [R1+0xec8], R42 ;  /* 0x000ec82a01007387 */ /* 0x0003e20000100a00 */
[----:B------:R-:W-:-:S03]  /*51540*/  IMAD.MOV.U32 R20, RZ, RZ, R35 ;  /* 0x000000ffff147224 */ /* 0x000fc600078e0023 */
[----:B------:R-:W-:Y:S04]  /*51550*/  LDS R38, [R252+0x3080] ;  /* 0x00308000fc267984 */ /* 0x000fe80000000800 */
[----:B------:R-:W-:Y:S01]  /*51560*/  LDS R37, [R3+0x2080] ;  /* 0x0020800003257984 */ /* 0x000fe20000000800 */
[C---:B-1----:R-:W-:Y:S03]  /*51570*/  HMMA.1688.F32.TF32 R40, R232.reuse, R70, R72 ;  /* 0x00000046e828723c */ /* 0x042fe60000081048 */
[----:B------:R-:W1:Y:S11]  /*51580*/  LDS R39, [R3+0x3080] ;  /* 0x0030800003277984 */ /* 0x000e760000000800 */
[----:B------:R-:W-:Y:S09]  /*51590*/  @!UPT UIADD3 URZ, URZ, URZ, URZ ;  /* 0x0000003f3f3ff290 */ /* 0x000ff2000fffe03f */
[----:B------:R-:W-:Y:S04]  /*515a0*/  STL.64 [R1+0x1510], R40 ;  /* 0x0015102801007387 */ /* 0x000fe80000100a00 */
[----:B------:R2:W-:Y:S02]  /*515b0*/  STL.64 [R1+0x1518], R42 ;  /* 0x0015182a01007387 */ /* 0x0005e40000100a00 */
[C---:B--2---:R-:W-:Y:S02]  /*515c0*/  HMMA.1688.F32.TF32 R40, R232.reuse, R10, R60 ;  /* 0x0000000ae828723c */ /* 0x044fe4000008103c */
[----:B------:R-:W-:Y:S04]  /*515d0*/  STL.64 [R1+0x1500], R64 ;  /* 0x0015004001007387 */ /* 0x000fe80000100a00 */
[----:B------:R-:W-:Y:S11]  /*515e0*/  STL.64 [R1+0x1508], R66 ;  /* 0x0015084201007387 */ /* 0x000ff60000100a00 */
[----:B------:R-:W-:Y:S06]  /*515f0*/  @!UPT UIADD3 URZ, URZ, URZ, URZ ;  /* 0x0000003f3f3ff290 */ /* 0x000fec000fffe03f */
[----:B------:R-:W-:Y:S04]  /*51600*/  STL.64 [R1+0x14f0], R40 ;  /* 0x0014f02801007387 */ /* 0x000fe80000100a00 */
[----:B------:R2:W-:Y:S02]  /*51610*/  STL.64 [R1+0x14f8], R42 ;  /* 0x0014f82a01007387 */ /* 0x0005e40000100a00 */
[C---:B--2---:R-:W-:Y:S02]  /*51620*/  HMMA.1688.F32.TF32 R40, R232.reuse, R22, R244 ;  /* 0x00000016e828723c */ /* 0x044fe400000810f4 */
[----:B------:R-:W-:Y:S04]  /*51630*/  STL.64 [R1+0x14e0], R56 ;  /* 0x0014e03801007387 */ /* 0x000fe80000100a00 */
[----:B------:R-:W-:Y:S04]  /*51640*/  STL.64 [R1+0x14e8], R58 ;  /* 0x0014e83a01007387 */ /* 0x000fe80000100a00 */
[----:B------:R-:W1:Y:S04]  /*51650*/  LDL.LU R196, [R1+0x10] ;  /* 0x0000100001c47983 */ /* 0x000e680000300800 */
[----:B------:R-:W-:Y:S04]  /*51660*/  STL.64 [R1+0x14d0], R52 ;  /* 0x0014d03401007387 */ /* 0x000fe80000100a00 */
[----:B------:R-:W-:Y:S05]  /*51670*/  STL.64 [R1+0x14d8], R54 ;  /* 0x0014d83601007387 */ /* 0x000fea0000100a00 */
[----:B------:R-:W-:Y:S04]  /*51680*/  STL.64 [R1+0x14c0], R40 ;  /* 0x0014c02801007387 */ /* 0x000fe80000100a00 */
[----:B------:R2:W-:Y:S04]  /*51690*/  STL.64 [R1+0x14c8], R42 ;  /* 0x0014c82a01007387 */ /* 0x0005e80000100a00 */
[----:B------:R-:W1:Y:S04]  /*516a0*/  LDL.LU R197, [R1+0x14] ;  /* 0x0000140001c57983 */ /* 0x000e680000300800 */
[----:B------:R-:W1:Y:S04]  /*516b0*/  LDL.LU R198, [R1+0x18] ;  /* 0x0000180001c67983 */ /* 0x000e680000300800 */
[----:B------:R-:W1:Y:S04]  /*516c0*/  LDL.LU R199, [R1+0x1c] ;  /* 0x00001c0001c77983 */ /* 0x000e680000300800 */
[----:B------:R-:W3:Y:S04]  /*516d0*/  LDL.LU R236, [R1+0x170] ;  /* 0x0001700001ec7983 */ /* 0x000ee80000300800 */
[----:B------:R-:W2:Y:S04]  /*516e0*/  LDL.LU R106, [R1+0x5efc] ;  /* 0x005efc00016a7983 */ /* 0x000ea80000300800 */
[----:B------:R-:W2:Y:S04]  /*516f0*/  LDL.LU R107, [R1+0x5ef8] ;  /* 0x005ef800016b7983 */ /* 0x000ea80000300800 */
[----:B------:R-:W3:Y:S04]  /*51700*/  LDL.LU R239, [R1+0x17c] ;  /* 0x00017c0001ef7983 */ /* 0x000ee80000300800 */
[----:B------:R-:W4:Y:S04]  /*51710*/  LDL.LU R240, [R1] ;  /* 0x0000000001f07983 */ /* 0x000f280000300800 */
[----:B------:R-:W4:Y:S04]  /*51720*/  LDL.LU R241, [R1+0x4] ;  /* 0x0000040001f17983 */ /* 0x000f280000300800 */
[----:B------:R-:W4:Y:S04]  /*51730*/  LDL.LU R242, [R1+0x8] ;  /* 0x0000080001f27983 */ /* 0x000f280000300800 */
[----:B------:R-:W4:Y:S01]  /*51740*/  LDL.LU R243, [R1+0xc] ;  /* 0x00000c0001f37983 */ /* 0x000f220000300800 */
[C---:B------:R-:W-:Y:S08]  /*51750*/  HMMA.1688.F32.TF32 R32, R232.reuse, R218, R208 ;  /* 0x000000dae820723c */ /* 0x040ff000000810d0 */
[----:B--2---:R-:W-:Y:S01]  /*51760*/  HMMA.1688.F32.TF32 R40, R232, R106, R248 ;  /* 0x0000006ae828723c */ /* 0x004fe200000810f8 */
[----:B------:R-:W2:Y:S11]  /*51770*/  LDL.LU R248, [R1+0x1b0] ;  /* 0x0001b00001f87983 */ /* 0x000eb60000300800 */
[----:B------:R-:W-:Y:S11]  /*51780*/  @!UPT UIADD3 URZ, URZ, URZ, URZ ;  /* 0x0000003f3f3ff290 */ /* 0x000ff6000fffe03f */
[----:B------:R-:W-:Y:S04]  /*51790*/  STL.64 [R1+0xeb0], R40 ;  /* 0x000eb02801007387 */ /* 0x000fe80000100a00 */
[----:B------:R-:W-:Y:S04]  /*517a0*/  STL.64 [R1+0xeb8], R42 ;  /* 0x000eb82a01007387 */ /* 0x000fe80000100a00 */
        /* <DEDUP_REMOVED lines=22> */
[----:B------:R-:W3:Y:S04]  /*51910*/  LDL.LU R207, [R1+0x25c] ;  /* 0x00025c0001cf7983 */ /* 0x000ee80000300800 */
[----:B------:R-:W3:Y:S04]  /*51920*/  LDL.LU R188, [R1+0x260] ;  /* 0x0002600001bc7983 */ /* 0x000ee80000300800 */
        /* <DEDUP_REMOVED lines=59> */
[----:B------:R-:W-:Y:S01]  /*51ce0*/  IMAD.MOV.U32 R109, RZ, RZ, R32 ;  /* 0x000000ffff6d7224 */ /* 0x000fe200078e0020 */
[----:B------:R-:W-:Y:S01]  /*51cf0*/  MOV R108, R33 ;  /* 0x00000021006c7202 */ /* 0x000fe20000000f00 */
[----:B------:R-:W-:Y:S01]  /*51d00*/  IMAD.MOV.U32 R105, RZ, RZ, R34 ;  /* 0x000000ffff697224 */ /* 0x000fe200078e0022 */
[----:B------:R-:W-:Y:S01]  /*51d10*/  LDS R32, [R216+0x2000] ;  /* 0x00200000d8207984 */ /* 0x000fe20000000800 */
[----:B------:R-:W-:-:S03]  /*51d20*/  IMAD.MOV.U32 R104, RZ, RZ, R35 ;  /* 0x000000ffff687224 */ /* 0x000fc600078e0023 */
[----:B------:R-:W-:Y:S04]  /*51d30*/  LDS R34, [R216+0x3000] ;  /* 0x00300000d8227984 */ /* 0x000fe80000000800 */
[----:B------:R-:W-:Y:S04]  /*51d40*/  LDS R33, [R217+0x2000] ;  /* 0x00200000d9217984 */ /* 0x000fe80000000800 */
[----:B------:R-:W2:Y:S04]  /*51d50*/  LDS R35, [R217+0x3000] ;  /* 0x00300000d9237984 */ /* 0x000ea80000000800 */
[----:B------:R-:W4:Y:S04]  /*51d60*/  LDL.LU R232, [R1+0x190] ;  /* 0x0001900001e87983 */ /* 0x000f280000300800 */
[----:B------:R-:W4:Y:S04]  /*51d70*/  LDL.LU R233, [R1+0x194] ;  /* 0x0001940001e97983 */ /* 0x000f280000300800 */
[----:B------:R-:W4:Y:S04]  /*51d80*/  LDL.LU R234, [R1+0x198] ;  /* 0x0001980001ea7983 */ /* 0x000f280000300800 */
[----:B------:R-:W4:Y:S01]  /*51d90*/  LDL.LU R235, [R1+0x19c] ;  /* 0x00019c0001eb7983 */ /* 0x000f220000300800 */
[----:B-1----:R-:W-:Y:S03]  /*51da0*/  HMMA.1688.F32.TF32 R196, R36, R98, R196 ;  /* 0x0000006224c4723c */ /* 0x002fe600000810c4 */
[----:B------:R-:W-:Y:S04]  /*51db0*/  LDS R40, [R216+0x2080] ;  /* 0x00208000d8287984 */ /* 0x000fe80000000800 */
[----:B------:R-:W-:Y:S04]  /*51dc0*/  LDS R42, [R216+0x3080] ;  /* 0x00308000d82a7984 */ /* 0x000fe80000000800 */
[----:B------:R-:W-:Y:S04]  /*51dd0*/  LDS R41, [R217+0x2080] ;  /* 0x00208000d9297984 */ /* 0x000fe80000000800 */
[----:B------:R-:W1:Y:S01]  /*51de0*/  LDS R43, [R217+0x3080] ;  /* 0x00308000d92b7984 */ /* 0x000e620000000800 */
[C---:B--2---:R-:W-:Y:S08]  /*51df0*/  HMMA.1688.F32.TF32 R180, R32.reuse, R18, R180 ;  /* 0x0000001220b4723c */ /* 0x044ff000000810b4 */
[C---:B---3--:R-:W-:Y:S08]  /*51e00*/  HMMA.1688.F32.TF32 R204, R32.reuse, R14, R204 ;  /* 0x0000000e20cc723c */ /* 0x048ff000000810cc */
[C---:B----4-:R-:W-:Y:S08]  /*51e10*/  HMMA.1688.F32.TF32 R188, R32.reuse, R10, R188 ;  /* 0x0000000a20bc723c */ /* 0x050ff000000810bc */
[C---:B------:R-:W-:Y:S08]  /*51e20*/  HMMA.1688.F32.TF32 R140, R32.reuse, R70, R140 ;  /* 0x00000046208c723c */ /* 0x040ff0000008108c */
[C---:B------:R-:W-:Y:S08]  /*51e30*/  HMMA.1688.F32.TF32 R208, R32.reuse, R98, R208 ;  /* 0x0000006220d0723c */ /* 0x040ff000000810d0 */
[C---:B------:R-:W-:Y:S08]  /*51e40*/  HMMA.1688.F32.TF32 R84, R32.reuse, R110, R84 ;  /* 0x0000006e2054723c */ /* 0x040ff00000081054 */
[C---:B------:R-:W-:Y:S08]  /*51e50*/  HMMA.1688.F32.TF32 R100, R32.reuse, R118, R100 ;  /* 0x000000762064723c */ /* 0x040ff00000081064 */
[C---:B------:R-:W-:Y:S08]  /*51e60*/  HMMA.1688.F32.TF32 R76, R32.reuse, R122, R76 ;  /* 0x0000007a204c723c */ /* 0x040ff0000008104c */
[C---:B------:R-:W-:Y:S08]  /*51e70*/  HMMA.1688.F32.TF32 R80, R32.reuse, R126, R80 ;  /* 0x0000007e2050723c */ /* 0x040ff00000081050 */
[C---:B------:R-:W-:Y:S08]  /*51e80*/  HMMA.1688.F32.TF32 R136, R32.reuse, R6, R136 ;  /* 0x000000062088723c */ /* 0x040ff00000081088 */
[C---:B------:R-:W-:Y:S08]  /*51e90*/  HMMA.1688.F32.TF32 R88, R32.reuse, R26, R88 ;  /* 0x0000001a2058723c */ /* 0x040ff00000081058 */
[C---:B------:R-:W-:Y:S11]  /*51ea0*/  HMMA.1688.F32.TF32 R132, R32.reuse, R218, R132 ;  /* 0x000000da2084723c */ /* 0x040ff60000081084 */
[----:B------:R-:W-:Y:S04]  /*51eb0*/  @!UPT UIADD3 URZ, URZ, URZ, URZ ;  /* 0x0000003f3f3ff290 */ /* 0x000fe8000fffe03f */
[----:B------:R-:W-:Y:S04]  /*51ec0*/  STL.64 [R1+0x14b0], R88 ;  /* 0x0014b05801007387 */ /* 0x000fe80000100a00 */
[----:B------:R2:W-:Y:S01]  /*51ed0*/  STL.64 [R1+0x14b8], R90 ;  /* 0x0014b85a01007387 */ /* 0x0005e20000100a00 */
[C---:B------:R-:W-:Y:S03]  /*51ee0*/  HMMA.1688.F32.TF32 R152, R32.reuse, R114, R152 ;  /* 0x000000722098723c */ /* 0x040fe60000081098 */
[----:B--2---:R-:W2:Y:S04]  /*51ef0*/  LDL.LU.64 R90, [R1+0x5ef0] ;  /* 0x005ef000015a7983 */ /* 0x004ea80000300a00 */
[----:B------:R-:W2:Y:S04]  /*51f00*/  LDL.LU.64 R88, [R1+0x5ee8] ;  /* 0x005ee80001587983 */ /* 0x000ea80000300a00 */
[----:B------:R-:W-:Y:S04]  /*51f10*/  STL.64 [R1+0x14a0], R136 ;  /* 0x0014a08801007387 */ /* 0x000fe80000100a00 */
[----:B------:R3:W-:Y:S01]  /*51f20*/  STL.64 [R1+0x14a8], R138 ;  /* 0x0014a88a01007387 */ /* 0x0007e20000100a00 */
[C---:B------:R-:W-:Y:S03]  /*51f30*/  HMMA.1688.F32.TF32 R128, R32.reuse, R30, R128 ;  /* 0x0000001e2080723c */ /* 0x040fe60000081080 */
[----:B---3--:R-:W3:Y:S04]  /*51f40*/  LDL.LU.64 R138, [R1+0x5ee0] ;  /* 0x005ee000018a7983 */ /* 0x008ee80000300a00 */
[----:B------:R-:W3:Y:S04]  /*51f50*/  LDL.LU.64 R136, [R1+0x5ed8] ;  /* 0x005ed80001887983 */ /* 0x000ee80000300a00 */
[----:B------:R-:W-:Y:S04]  /*51f60*/  STL.64 [R1+0x1490], R132 ;  /* 0x0014908401007387 */ /* 0x000fe80000100a00 */
[----:B------:R4:W-:Y:S04]  /*51f70*/  STL.64 [R1+0x1498], R134 ;  /* 0x0014988601007387 */ /* 0x0009e80000100a00 */
[----:B----4-:R-:W4:Y:S04]  /*51f80*/  LDL.LU.64 R134, [R1+0x5ed0] ;  /* 0x005ed00001867983 */ /* 0x010f280000300a00 */
[----:B------:R-:W4:Y:S04]  /*51f90*/  LDL.LU.64 R132, [R1+0x5ec8] ;  /* 0x005ec80001847983 */ /* 0x000f280000300a00 */
[----:B------:R-:W-:Y:S04]  /*51fa0*/  STL.64 [R1+0x1480], R80 ;  /* 0x0014805001007387 */ /* 0x000fe80000100a00 */
[----:B------:R1:W-:Y:S04]  /*51fb0*/  STL.64 [R1+0x1488], R82 ;  /* 0x0014885201007387 */ /* 0x0003e80000100a00 */
[----:B-1----:R-:W2:Y:S04]  /*51fc0*/  LDL.LU.64 R82, [R1+0x5ec0] ;  /* 0x005ec00001527983 */ /* 0x002ea80000300a00 */
[----:B------:R-:W2:Y:S04]  /*51fd0*/  LDL.LU.64 R80, [R1+0x5eb8] ;  /* 0x005eb80001507983 */ /* 0x000ea80000300a00 */
[----:B------:R-:W-:Y:S04]  /*51fe0*/  STL.64 [R1+0x1470], R76 ;  /* 0x0014704c01007387 */ /* 0x000fe80000100a00 */
[----:B------:R1:W-:Y:S04]  /*51ff0*/  STL.64 [R1+0x1478], R78 ;  /* 0x0014784e01007387 */ /* 0x0003e80000100a00 */
[----:B-1----:R-:W2:Y:S04]  /*52000*/  LDL.LU.64 R78, [R1+0x5eb0] ;  /* 0x005eb000014e7983 */ /* 0x002ea80000300a00 */
[----:B------:R-:W2:Y:S04]  /*52010*/  LDL.LU.64 R76, [R1+0x5ea8] ;  /* 0x005ea800014c7983 */ /* 0x000ea80000300a00 */
[----:B------:R-:W-:Y:S04]  /*52020*/  STL.64 [R1+0x1460], R100 ;  /* 0x0014606401007387 */ /* 0x000fe80000100a00 */
[----:B------:R1:W-:Y:S01]  /*52030*/  STL.64 [R1+0x1468], R102 ;  /* 0x0014686601007387 */ /* 0x0003e20000100a00 */
[C---:B------:R-:W-:Y:S03]  /*52040*/  HMMA.1688.F32.TF32 R72, R32.reuse, R22, R72 ;  /* 0x000000162048723c */ /* 0x040fe60000081048 */
        /* <DEDUP_REMOVED lines=8> */
[----:B------:R-:W-:Y:S03]  /*520d0*/  HMMA.1688.F32.TF32 R32, R32, R106, R64 ;  /* 0x0000006a2020723c */ /* 0x000fe60000081040 */
[----:B-1----:R-:W2:Y:S04]  /*520e0*/  LDL.LU.64 R86, [R1+0x5e80] ;  /* 0x005e800001567983 */ /* 0x002ea80000300a00 */
[----:B------:R-:W2:Y:S04]  /*520f0*/  LDL.LU.64 R84, [R1+0x5e78] ;  /* 0x005e780001547983 */ /* 0x000ea80000300a00 */
        /* <DEDUP_REMOVED lines=28> */
[----:B------:R-:W2:Y:S04]  /*522c0*/  LDL.LU.64 R66, [R1+0x5e00] ;  /* 0x005e000001427983 */ /* 0x000ea80000300a00 */
[----:B------:R-:W2:Y:S04]  /*522d0*/  LDL.LU.64 R64, [R1+0x5df8] ;  /* 0x005df80001407983 */ /* 0x000ea80000300a00 */
[----:B------:R1:W-:Y:S04]  /*522e0*/  STL.64 [R1+0xea0], R32 ;  /* 0x000ea02001007387 */ /* 0x0003e80000100a00 */
[----:B------:R3:W-:Y:S04]  /*522f0*/  STL.64 [R1+0xea8], R34 ;  /* 0x000ea82201007387 */ /* 0x0007e80000100a00 */
[----:B-1----:R-:W2:Y:S04]  /*52300*/  LDL.LU R32, [R1+0x1a0] ;  /* 0x0001a00001207983 */ /* 0x002ea80000300800 */
[----:B------:R-:W2:Y:S04]  /*52310*/  LDL.LU R33, [R1+0x1a4] ;  /* 0x0001a40001217983 */ /* 0x000ea80000300800 */
[----:B---3--:R-:W2:Y:S04]  /*52320*/  LDL.LU R34, [R1+0x1a8] ;  /* 0x0001a80001227983 */ /* 0x008ea80000300800 */
[----:B------:R-:W2:Y:S01]  /*52330*/  LDL.LU R35, [R1+0x1ac] ;  /* 0x0001ac0001237983 */ /* 0x000ea20000300800 */
[C---:B------:R-:W-:Y:S08]  /*52340*/  HMMA.1688.F32.TF32 R60, R36.reuse, R26, R60 ;  /* 0x0000001a243c723c */ /* 0x040ff0000008103c */
[C---:B------:R-:W-:Y:S08]  /*52350*/  HMMA.1688.F32.TF32 R56, R36.reuse, R6, R56 ;  /* 0x000000062438723c */ /* 0x040ff00000081038 */
[C---:B------:R-:W-:Y:S08]  /*52360*/  HMMA.1688.F32.TF32 R52, R36.reuse, R218, R52 ;  /* 0x000000da2434723c */ /* 0x040ff00000081034 */
[C---:B------:R-:W-:Y:S01]  /*52370*/  HMMA.1688.F32.TF32 R244, R36.reuse, R126, R244 ;  /* 0x0000007e24f4723c */ /* 0x040fe200000810f4 */
[----:B------:R-:W-:Y:S07]  /*52380*/  STL.64 [R1+0xe90], R60 ;  /* 0x000e903c01007387 */ /* 0x000fee0000100a00 */
[C---:B------:R-:W-:Y:S01]  /*52390*/  HMMA.1688.F32.TF32 R248, R36.reuse, R122, R248 ;  /* 0x0000007a24f8723c */ /* 0x040fe200000810f8 */
[----:B------:R1:W-:Y:S04]  /*523a0*/  STL.64 [R1+0xe98], R62 ;  /* 0x000e983e01007387 */ /* 0x0003e80000100a00 */
[----:B-1----:R-:W3:Y:S04]  /*523b0*/  LDL.LU.64 R62, [R1+0x5df0] ;  /* 0x005df000013e7983 */ /* 0x002ee80000300a00 */
[----:B------:R-:W3:Y:S04]  /*523c0*/  LDL.LU.64 R60, [R1+0x5de8] ;  /* 0x005de800013c7983 */ /* 0x000ee80000300a00 */
[----:B------:R-:W-:Y:S04]  /*523d0*/  STL.64 [R1+0xe80], R56 ;  /* 0x000e803801007387 */ /* 0x000fe80000100a00 */
        /* <DEDUP_REMOVED lines=9> */
[----:B-1----:R-:W4:Y:S04]  /*52470*/  LDL.LU.64 R246, [R1+0x5dc0] ;  /* 0x005dc00001f67983 */ /* 0x002f280000300a00 */
[----:B------:R-:W4:Y:S04]  /*52480*/  LDL.LU.64 R244, [R1+0x5db8] ;  /* 0x005db80001f47983 */ /* 0x000f280000300a00 */
[----:B------:R-:W-:Y:S04]  /*52490*/  STL.64 [R1+0xe50], R248 ;  /* 0x000e50f801007387 */ /* 0x000fe80000100a00 */
[----:B------:R1:W-:Y:S04]  /*524a0*/  STL.64 [R1+0xe58], R250 ;  /* 0x000e58fa01007387 */ /* 0x0003e80000100a00 */
[----:B-1----:R-:W4:Y:S04]  /*524b0*/  LDL.LU.64 R250, [R1+0x5db0] ;  /* 0x005db00001fa7983 */ /* 0x002f280000300a00 */
[----:B------:R-:W4:Y:S01]  /*524c0*/  LDL.LU.64 R248, [R1+0x5da8] ;  /* 0x005da80001f87983 */ /* 0x000f220000300a00 */
[C---:B--2---:R-:W-:Y:S11]  /*524d0*/  HMMA.1688.F32.TF32 R32, R36.reuse, R118, R32 ;  /* 0x000000762420723c */ /* 0x044ff60000081020 */
[----:B------:R-:W-:Y:S11]  /*524e0*/  @!UPT UIADD3 URZ, URZ, URZ, URZ ;  /* 0x0000003f3f3ff290 */ /* 0x000ff6000fffe03f */
[----:B------:R-:W-:Y:S01]  /*524f0*/  @!UPT UIADD3 URZ, URZ, URZ, URZ ;  /* 0x0000003f3f3ff290 */ /* 0x000fe2000fffe03f */
[----:B------:R-:W-:Y:S04]  /*52500*/  STL.64 [R1+0xe40], R32 ;  /* 0x000e402001007387 */ /* 0x000fe80000100a00 */
[----:B------:R1:W-:Y:S02]  /*52510*/  STL.64 [R1+0xe48], R34 ;  /* 0x000e482201007387 */ /* 0x0003e40000100a00 */
[C---:B-1----:R-:W-:Y:S08]  /*52520*/  HMMA.1688.F32.TF32 R32, R36.reuse, R114, R232 ;  /* 0x000000722420723c */ /* 0x042ff000000810e8 */
[C---:B------:R-:W-:Y:S11]  /*52530*/  HMMA.1688.F32.TF32 R232, R36.reuse, R110, R236 ;  /* 0x0000006e24e8723c */ /* 0x040ff600000810ec */
[----:B------:R-:W-:Y:S04]  /*52540*/  @!UPT UIADD3 URZ, URZ, URZ, URZ ;  /* 0x0000003f3f3ff290 */ /* 0x000fe8000fffe03f */
[----:B------:R-:W-:Y:S04]  /*52550*/  STL.64 [R1+0xe30], R32 ;  /* 0x000e302001007387 */ /* 0x000fe80000100a00 */
[----:B------:R1:W-:Y:S02]  /*52560*/  STL.64 [R1+0xe38], R34 ;  /* 0x000e382201007387 */ /* 0x0003e40000100a00 */
[C---:B-1----:R-:W-:Y:S02]  /*52570*/  HMMA.1688.F32.TF32 R32, R36.reuse, R70, R240 ;  /* 0x000000462420723c */ /* 0x042fe400000810f0 */
[----:B------:R-:W-:Y:S04]  /*52580*/  STL.64 [R1+0x330], R232 ;  /* 0x000330e801007387 */ /* 0x000fe80000100a00 */
[----:B------:R-:W-:Y:S04]  /*52590*/  STL.64 [R1+0x338], R234 ;  /* 0x000338ea01007387 */ /* 0x000fe80000100a00 */
[----:B------:R-:W-:Y:S04]  /*525a0*/  STL.64 [R1+0x320], R196 ;  /* 0x000320c401007387 */ /* 0x000fe80000100a00 */
[----:B------:R-:W-:Y:S09]  /*525b0*/  STL.64 [R1+0x328], R198 ;  /* 0x000328c601007387 */ /* 0x000ff20000100a00 */
[----:B------:R-:W-:Y:S04]  /*525c0*/  STL.64 [R1+0x310], R32 ;  /* 0x0003102001007387 */ /* 0x000fe80000100a00 */
[----:B------:R3:W-:Y:S02]  /*525d0*/  STL.64 [R1+0x318], R34 ;  /* 0x0003182201007387 */ /* 0x0007e40000100a00 */
[C---:B---3--:R-:W-:Y:S08]  /*525e0*/  HMMA.1688.F32.TF32 R32, R36.reuse, R14, R52 ;  /* 0x0000000e2420723c */ /* 0x048ff00000081034 */
[C---:B----4-:R-:W-:Y:S08]  /*525f0*/  HMMA.1688.F32.TF32 R196, R36.reuse, R10, R244 ;  /* 0x0000000a24c4723c */ /* 0x050ff000000810f4 */
[C---:B------:R-:W-:Y:S08]  /*52600*/  HMMA.1688.F32.TF32 R232, R36.reuse, R30, R248 ;  /* 0x0000001e24e8723c */ /* 0x040ff000000810f8 */
[C---:B------:R-:W-:Y:S08]  /*52610*/  HMMA.1688.F32.TF32 R56, R36.reuse, R18, R56 ;  /* 0x000000122438723c */ /* 0x040ff00000081038 */
[C---:B------:R-:W-:Y:S07]  /*52620*/  HMMA.1688.F32.TF32 R52, R36.reuse, R22, R60 ;  /* 0x000000162434723c */ /* 0x040fee000008103c */
[----:B------:R-:W-:Y:S04]  /*52630*/  STL.64 [R1+0x2f0], R232 ;  /* 0x0002f0e801007387 */ /* 0x000fe80000100a00 */
[----:B------:R-:W-:Y:S04]  /*52640*/  STL.64 [R1+0x2f8], R234 ;  /* 0x0002f8ea01007387 */ /* 0x000fe80000100a00 */
[----:B------:R-:W-:Y:S04]  /*52650*/  STL.64 [R1+0x2e0], R196 ;  /* 0x0002e0c401007387 */ /* 0x000fe80000100a00 */
[----:B------:R-:W-:Y:S04]  /*52660*/  STL.64 [R1+0x2e8], R198 ;  /* 0x0002e8c601007387 */ /* 0x000fe80000100a00 */
[----:B------:R-:W-:Y:S04]  /*52670*/  STL.64 [R1+0x260], R32 ;  /* 0x0002602001007387 */ /* 0x000fe80000100a00 */
[----:B------:R1:W-:Y:S02]  /*52680*/  STL.64 [R1+0x268], R34 ;  /* 0x0002682201007387 */ /* 0x0003e40000100a00 */
[----:B-1----:R-:W-:Y:S02]  /*52690*/  HMMA.1688.F32.TF32 R32, R36, R106, R64 ;  /* 0x0000006a2420723c */ /* 0x002fe40000081040 */
[----:B------:R-:W-:Y:S04]  /*526a0*/  STL.64 [R1+0x250], R56 ;  /* 0x0002503801007387 */ /* 0x000fe80000100a00 */
[----:B------:R-:W-:Y:S02]  /*526b0*/  STL.64 [R1+0x258], R58 ;  /* 0x0002583a01007387 */ /* 0x000fe40000100a00 */
[C---:B------:R-:W-:Y:S02]  /*526c0*/  HMMA.1688.F32.TF32 R36, R40.reuse, R26, R72 ;  /* 0x0000001a2824723c */ /* 0x040fe40000081048 */
[----:B------:R-:W-:Y:S04]  /*526d0*/  STL.64 [R1+0x190], R52 ;  /* 0x0001903401007387 */ /* 0x000fe80000100a00 */
[----:B------:R1:W-:Y:S09]  /*526e0*/  STL.64 [R1+0x198], R54 ;  /* 0x0001983601007387 */ /* 0x0003f20000100a00 */
[----:B------:R-:W-:Y:S01]  /*526f0*/  STL.64 [R1+0xf0], R32 ;  /* 0x0000f02001007387 */ /* 0x000fe20000100a00 */
[C---:B-1----:R-:W-:Y:S03]  /*52700*/  HMMA.1688.F32.TF32 R52, R40.reuse, R6, R180 ;  /* 0x000000062834723c */ /* 0x042fe600000810b4 */
[----:B------:R1:W-:Y:S05]  /*52710*/  STL.64 [R1+0xf8], R34 ;  /* 0x0000f82201007387 */ /* 0x0003ea0000100a00 */
[C---:B-1----:R-:W-:Y:S01]  /*52720*/  HMMA.1688.F32.TF32 R32, R40.reuse, R218, R204 ;  /* 0x000000da2820723c */ /* 0x042fe200000810cc */
[----:B------:R-:W-:Y:S04]  /*52730*/  STL.64 [R1+0xe0], R36 ;  /* 0x0000e02401007387 */ /* 0x000fe80000100a00 */
[----:B------:R-:W-:Y:S10]  /*52740*/  STL.64 [R1+0xe8], R38 ;  /* 0x0000e82601007387 */ /* 0x000ff40000100a00 */
[----:B------:R-:W-:Y:S04]  /*52750*/  STL.64 [R1+0xc0], R52 ;  /* 0x0000c03401007387 */ /* 0x000fe80000100a00 */
[----:B------:R1:W-:Y:S01]  /*52760*/  STL.64 [R1+0xc8], R54 ;  /* 0x0000c83601007387 */ /* 0x0003e20000100a00 */
[C---:B------:R-:W-:Y:S03]  /*52770*/  HMMA.1688.F32.TF32 R56, R40.reuse, R122, R128 ;  /* 0x0000007a2838723c */ /* 0x040fe60000081080 */
[----:B------:R-:W-:Y:S04]  /*52780*/  LDS R36, [R252+0x2100] ;  /* 0x00210000fc247984 */ /* 0x000fe80000000800 */
[----:B------:R-:W-:Y:S04]  /*52790*/  LDS R38, [R252+0x3100] ;  /* 0x00310000fc267984 */ /* 0x000fe80000000800 */
[----:B------:R-:W-:Y:S04]  /*527a0*/  STL.64 [R1+0xb0], R32 ;  /* 0x0000b02001007387 */ /* 0x000fe80000100a00 */
[----:B------:R2:W-:Y:S01]  /*527b0*/  STL.64 [R1+0xb8], R34 ;  /* 0x0000b82201007387 */ /* 0x0005e20000100a00 */
[C---:B-1----:R-:W-:Y:S03]  /*527c0*/  HMMA.1688.F32.TF32 R52, R40.reuse, R118, R140 ;  /* 0x000000762834723c */ /* 0x042fe6000008108c */
[----:B------:R-:W-:Y:S04]  /*527d0*/  LDS R37, [R3+0x2100] ;  /* 0x0021000003257984 */ /* 0x000fe80000000800 */
[----:B------:R-:W1:Y:S01]  /*527e0*/  LDS R39, [R3+0x3100] ;  /* 0x0031000003277984 */ /* 0x000e620000000800 */
[C---:B--2---:R-:W-:Y:S11]  /*527f0*/  HMMA.1688.F32.TF32 R32, R40.reuse, R126, R188 ;  /* 0x0000007e2820723c */ /* 0x044ff600000810bc */
[----:B------:R-:W-:Y:S11]  /*52800*/  @!UPT UIADD3 URZ, URZ, URZ, URZ ;  /* 0x0000003f3f3ff290 */ /* 0x000ff6000fffe03f */
[----:B------:R-:W-:Y:S01]  /*52810*/  @!UPT UIADD3 URZ, URZ, URZ, URZ ;  /* 0x0000003f3f3ff290 */ /* 0x000fe2000fffe03f */
[----:B------:R-:W-:Y:S04]  /*52820*/  STL.64 [R1+0x170], R32 ;  /* 0x0001702001007387 */ /* 0x000fe80000100a00 */
[----:B------:R2:W-:Y:S04]  /*52830*/  STL.64 [R1+0x178], R34 ;  /* 0x0001782201007387 */ /* 0x0005e80000100a00 */
[----:B------:R-:W-:Y:S04]  /*52840*/  STL.64 [R1+0x160], R56 ;  /* 0x0001603801007387 */ /* 0x000fe80000100a00 */
[----:B------:R3:W-:Y:S01]  /*52850*/  STL.64 [R1+0x168], R58 ;  /* 0x0001683a01007387 */ /* 0x0007e20000100a00 */
[C---:B--2---:R-:W-:Y:S03]  /*52860*/  HMMA.1688.F32.TF32 R32, R40.reuse, R114, R208 ;  /* 0x000000722820723c */ /* 0x044fe600000810d0 */
[----:B------:R-:W-:Y:S04]  /*52870*/  STL.64 [R1+0x140], R52 ;  /* 0x0001403401007387 */ /* 0x000fe80000100a00 */
[----:B------:R2:W-:Y:S01]  /*52880*/  STL.64 [R1+0x148], R54 ;  /* 0x0001483601007387 */ /* 0x0005e20000100a00 */
[C---:B---3--:R-:W-:Y:S08]  /*52890*/  HMMA.1688.F32.TF32 R56, R40.reuse, R110, R84 ;  /* 0x0000006e2838723c */ /* 0x048ff00000081054 */
[C---:B--2---:R-:W-:Y:S07]  /*528a0*/  HMMA.1688.F32.TF32 R52, R40.reuse, R98, R152 ;  /* 0x000000622834723c */ /* 0x044fee0000081098 */
[----:B------:R-:W-:Y:S04]  /*528b0*/  STL.64 [R1+0x130], R32 ;  /* 0x0001302001007387 */ /* 0x000fe80000100a00 */
[----:B------:R-:W-:Y:S04]  /*528c0*/  STL.64 [R1+0x138], R34 ;  /* 0x0001382201007387 */ /* 0x000fe80000100a00 */
[----:B------:R-:W-:Y:S04]  /*528d0*/  STL.64 [R1+0x120], R56 ;  /* 0x0001203801007387 */ /* 0x000fe80000100a00 */
[----:B------:R-:W-:Y:S01]  /*528e0*/  STL.64 [R1+0x128], R58 ;  /* 0x0001283a01007387 */ /* 0x000fe20000100a00 */
[C---:B------:R-:W-:Y:S01]  /*528f0*/  HMMA.1688.F32.TF32 R60, R40.reuse, R14, R132 ;  /* 0x0000000e283c723c */ /* 0x040fe20000081084 */
[----:B------:R-:W-:Y:S01]  /*52900*/  IMAD.MOV.U32 R232, RZ, RZ, R175 ;  /* 0x000000ffffe87224 */ /* 0x000fe200078e00af */
[----:B------:R-:W-:Y:S01]  /*52910*/  MOV R233, R174 ;  /* 0x000000ae00e97202 */ /* 0x000fe20000000f00 */
[----:B------:R-:W-:Y:S01]  /*52920*/  IMAD.MOV.U32 R234, RZ, RZ, R173 ;  /* 0x000000ffffea7224 */ /* 0x000fe200078e00ad */
[----:B------:R-:W-:Y:S04]  /*52930*/  STL.64 [R1+0x110], R52 ;  /* 0x0001103401007387 */ /* 0x000fe80000100a00 */
[----:B------:R2:W-:Y:S01]  /*52940*/  STL.64 [R1+0x118], R54 ;  /* 0x0001183601007387 */ /* 0x0005e20000100a00 */
[----:B------:R-:W-:Y:S01]  /*52950*/  IMAD.MOV.U32 R235, RZ, RZ, R172 ;  /* 0x000000ffffeb7224 */ /* 0x000fe200078e00ac */
[----:B------:R-:W-:Y:S01]  /*52960*/  MOV R244, R163 ;  /* 0x000000a300f47202 */ /* 0x000fe20000000f00 */
        /* <DEDUP_REMOVED lines=9> */
[----:B--2---:R-:W-:Y:S01]  /*52a00*/  HMMA.1688.F32.TF32 R52, R40, R70, R100 ;  /* 0x000000462834723c */ /* 0x004fe20000081064 */
[----:B------:R-:W-:Y:S01]  /*52a10*/  IMAD.MOV.U32 R250, RZ, RZ, R166 ;  /* 0x000000fffffa7224 */ /* 0x000fe200078e00a6 */
[----:B------:R-:W-:Y:S01]  /*52a20*/  MOV R236, R45 ;  /* 0x0000002d00ec7202 */ /* 0x000fe20000000f00 */
[----:B------:R-:W-:-:S02]  /*52a30*/  IMAD.MOV.U32 R251, RZ, RZ, R44 ;  /* 0x000000fffffb7224 */ /* 0x000fc400078e002c */
[----:B------:R-:W-:Y:S01]  /*52a40*/  IMAD.MOV.U32 R237, RZ, RZ, R46 ;  /* 0x000000ffffed7224 */ /* 0x000fe200078e002e */
[----:B------:R-:W-:Y:S01]  /*52a50*/  MOV R239, R184 ;  /* 0x000000b800ef7202 */ /* 0x000fe20000000f00 */
[----:B------:R-:W-:Y:S01]  /*52a60*/  IMAD.MOV.U32 R238, RZ, RZ, R47 ;  /* 0x000000ffffee7224 */ /* 0x000fe200078e002f */
[----:B------:R-:W-:Y:S01]  /*52a70*/  HMMA.1688.F32.TF32 R56, R40, R30, R76 ;  /* 0x0000001e2838723c */ /* 0x000fe2000008104c */
[----:B------:R-:W-:Y:S01]  /*52a80*/  IMAD.MOV.U32 R196, RZ, RZ, R185 ;  /* 0x000000ffffc47224 */ /* 0x000fe200078e00b9 */
[----:B------:R-:W-:Y:S01]  /*52a90*/  MOV R198, R187 ;  /* 0x000000bb00c67202 */ /* 0x000fe20000000f00 */
[----:B------:R-:W-:Y:S01]  /*52aa0*/  IMAD.MOV.U32 R197, RZ, RZ, R186 ;  /* 0x000000ffffc57224 */ /* 0x000fe200078e00ba */
[----:B------:R-:W-:Y:S01]  /*52ab0*/  MOV R241, R202 ;  /* 0x000000ca00f17202 */ /* 0x000fe20000000f00 */
[----:B------:R-:W-:Y:S01]  /*52ac0*/  IMAD.MOV.U32 R199, RZ, RZ, R167 ;  /* 0x000000ffffc77224 */ /* 0x000fe200078e00a7 */
[----:B------:R-:W-:Y:S01]  /*52ad0*/  LDS R32, [R216+0x2100] ;  /* 0x00210000d8207984 */ /* 0x000fe20000000800 */
[----:B------:R-:W-:-:S02]  /*52ae0*/  IMAD.MOV.U32 R240, RZ, RZ, R195 ;  /* 0x000000fffff07224 */ /* 0x000fc400078e00c3 */
[----:B------:R-:W-:Y:S01]  /*52af0*/  IMAD.MOV.U32 R242, RZ, RZ, R203 ;  /* 0x000000fffff27224 */ /* 0x000fe200078e00cb */
[----:B------:R-:W-:Y:S01]  /*52b00*/  LDS R34, [R216+0x3100] ;  /* 0x00310000d8227984 */ /* 0x000fe20000000800 */
[----:B------:R-:W-:-:S03]  /*52b10*/  IMAD.MOV.U32 R243, RZ, RZ, R159 ;  /* 0x000000fffff37224 */ /* 0x000fc600078e009f */
[----:B------:R-:W-:Y:S04]  /*52b20*/  LDS R33, [R217+0x2100] ;  /* 0x00210000d9217984 */ /* 0x000fe80000000800 */
[----:B------:R-:W-:Y:S04]  /*52b30*/  STL.64 [R1+0x13c0], R52 ;  /* 0x0013c03401007387 */ /* 0x000fe80000100a00 */
[----:B------:R2:W-:Y:S04]  /*52b40*/  STL.64 [R1+0x13c8], R54 ;  /* 0x0013c83601007387 */ /* 0x0005e80000100a00 */
[----:B------:R-:W3:Y:S04]  /*52b50*/  LDS R35, [R217+0x3100] ;  /* 0x00310000d9237984 */ /* 0x000ee80000000800 */
[----:B------:R-:W-:Y:S01]  /*52b60*/  LDS R76, [R252+0x2180] ;  /* 0x00218000fc4c7984 */ /* 0x000fe20000000800 */
[C---:B--2---:R-:W-:Y:S03]  /*52b70*/  HMMA.1688.F32.TF32 R52, R40.reuse, R10, R80 ;  /* 0x0000000a2834723c */ /* 0x044fe60000081050 */
[----:B------:R-:W-:Y:S04]  /*52b80*/  STL.64 [R1+0x13b0], R56 ;  /* 0x0013b03801007387 */ /* 0x000fe80000100a00 */
[----:B------:R2:W-:Y:S04]  /*52b90*/  STL.64 [R1+0x13b8], R58 ;  /* 0x0013b83a01007387 */ /* 0x0005e80000100a00 */
[----:B------:R-:W-:Y:S04]  /*52ba0*/  LDS R78, [R252+0x3180] ;  /* 0x00318000fc4e7984 */ /* 0x000fe80000000800 */
[----:B------:R-:W-:Y:S01]  /*52bb0*/  LDS R77, [R3+0x2180] ;  /* 0x00218000034d7984 */ /* 0x000fe20000000800 */
[C---:B--2---:R-:W-:Y:S03]  /*52bc0*/  HMMA.1688.F32.TF32 R56, R40.reuse, R18, R136 ;  /* 0x000000122838723c */ /* 0x044fe60000081088 */
[----:B------:R-:W2:Y:S04]  /*52bd0*/  LDS R79, [R3+0x3180] ;  /* 0x00318000034f7984 */ /* 0x000ea80000000800 */
[----:B------:R-:W-:Y:S04]  /*52be0*/  LDS R100, [R216+0x2200] ;  /* 0x00220000d8647984 */ /* 0x000fe80000000800 */
[----:B------:R-:W-:Y:S04]  /*52bf0*/  STL.64 [R1+0x13a0], R52 ;  /* 0x0013a03401007387 */ /* 0x000fe80000100a00 */
[----:B------:R4:W-:Y:S04]  /*52c00*/  STL.64 [R1+0x13a8], R54 ;  /* 0x0013a83601007387 */ /* 0x0009e80000100a00 */
[----:B------:R-:W-:Y:S04]  /*52c10*/  LDS R102, [R216+0x3200] ;  /* 0x00320000d8667984 */ /* 0x000fe80000000800 */
[----:B------:R-:W-:Y:S01]  /*52c20*/  LDS R101, [R217+0x2200] ;  /* 0x00220000d9657984 */ /* 0x000fe20000000800 */
[C---:B----4-:R-:W-:Y:S03]  /*52c30*/  HMMA.1688.F32.TF32 R52, R40.reuse, R22, R88 ;  /* 0x000000162834723c */ /* 0x050fe60000081058 */
[----:B------:R-:W-:Y:S05]  /*52c40*/  LDS R103, [R217+0x3200] ;  /* 0x00320000d9677984 */ /* 0x000fea0000000800 */
        /* <DEDUP_REMOVED lines=9> */
[C---:B-1----:R-:W-:Y:S08]  /*52ce0*/  HMMA.1688.F32.TF32 R40, R36.reuse, R26, R228 ;  /* 0x0000001a2428723c */ /* 0x042ff000000810e4 */
[C---:B------:R-:W-:Y:S08]  /*52cf0*/  HMMA.1688.F32.TF32 R52, R36.reuse, R6, R48 ;  /* 0x000000062434723c */ /* 0x040ff00000081030 */
[C---:B------:R-:W-:Y:S07]  /*52d00*/  HMMA.1688.F32.TF32 R48, R36.reuse, R218, R144 ;  /* 0x000000da2430723c */ /* 0x040fee0000081090 */
[----:B------:R-:W-:Y:S04]  /*52d10*/  STL.64 [R1+0x1360], R40 ;  /* 0x0013602801007387 */ /* 0x000fe80000100a00 */
[----:B------:R1:W-:Y:S02]  /*52d20*/  STL.64 [R1+0x1368], R42 ;  /* 0x0013682a01007387 */ /* 0x0003e40000100a00 */
[C---:B-1----:R-:W-:Y:S02]  /*52d30*/  HMMA.1688.F32.TF32 R40, R36.reuse, R126, R148 ;  /* 0x0000007e2428723c */ /* 0x042fe40000081094 */
[----:B------:R-:W-:Y:S04]  /*52d40*/  STL.64 [R1+0x1350], R52 ;  /* 0x0013503401007387 */ /* 0x000fe80000100a00 */
[----:B------:R1:W-:Y:S04]  /*52d50*/  STL.64 [R1+0x1358], R54 ;  /* 0x0013583601007387 */ /* 0x0003e80000100a00 */
[----:B------:R-:W-:Y:S04]  /*52d60*/  STL.64 [R1+0x1340], R48 ;  /* 0x0013403001007387 */ /* 0x000fe80000100a00 */
[----:B------:R4:W-:Y:S01]  /*52d70*/  STL.64 [R1+0x1348], R50 ;  /* 0x0013483201007387 */ /* 0x0009e20000100a00 */
[C---:B-1----:R-:W-:Y:S08]  /*52d80*/  HMMA.1688.F32.TF32 R52, R36.reuse, R122, R220 ;  /* 0x0000007a2434723c */ /* 0x042ff000000810dc */
[----:B------:R-:W-:Y:S01]  /*52d90*/  STL.64 [R1+0x1330], R40 ;  /* 0x0013302801007387 */ /* 0x000fe20000100a00 */
[C---:B----4-:R-:W-:Y:S03]  /*52da0*/  HMMA.1688.F32.TF32 R48, R36.reuse, R118, R224 ;  /* 0x000000762430723c */ /* 0x050fe600000810e0 */
[----:B------:R1:W-:Y:S05]  /*52db0*/  STL.64 [R1+0x1338], R42 ;  /* 0x0013382a01007387 */ /* 0x0003ea0000100a00 */
[----:B-1----:R-:W-:Y:S06]  /*52dc0*/  HMMA.1688.F32.TF32 R40, R36, R114, R212 ;  /* 0x000000722428723c */ /* 0x002fec00000810d4 */
[----:B------:R1:W-:Y:S04]  /*52dd0*/  STL.64 [R1+0x1320], R52 ;  /* 0x0013203401007387 */ /* 0x0003e80000100a00 */
[----:B------:R4:W-:Y:S05]  /*52de0*/  STL.64 [R1+0x1328], R54 ;  /* 0x0013283601007387 */ /* 0x0009ea0000100a00 */
[----:B------:R-:W-:Y:S04]  /*52df0*/  STL.64 [R1+0x1310], R48 ;  /* 0x0013103001007387 */ /* 0x000fe80000100a00 */
[----:B------:R-:W-:Y:S04]  /*52e00*/  STL.64 [R1+0x1318], R50 ;  /* 0x0013183201007387 */ /* 0x000fe80000100a00 */
[----:B------:R-:W2:Y:S04]  /*52e10*/  LDL.LU R175, [R1+0x5da0] ;  /* 0x005da00001af7983 */ /* 0x000ea80000300800 */
[----:B------:R-:W-:Y:S04]  /*52e20*/  STL.64 [R1+0x1300], R40 ;  /* 0x0013002801007387 */ /* 0x000fe80000100a00 */
[----:B------:R1:W-:Y:S04]  /*52e30*/  STL.64 [R1+0x1308], R42 ;  /* 0x0013082a01007387 */ /* 0x0003e80000100a00 */
[----:B------:R-:W3:Y:S04]  /*52e40*/  LDL.LU R174, [R1+0x5d9c] ;  /* 0x005d9c0001ae7983 */ /* 0x000ee80000300800 */
[----:B------:R-:W3:Y:S04]  /*52e50*/  LDL.LU R173, [R1+0x5d98] ;  /* 0x005d980001ad7983 */ /* 0x000ee80000300800 */
[----:B------:R-:W3:Y:S01]  /*52e60*/  LDL.LU R172, [R1+0x5d94] ;  /* 0x005d940001ac7983 */ /* 0x000ee20000300800 */
[----:B-1----:R-:W-:-:S03]  /*52e70*/  IMAD.MOV.U32 R52, RZ, RZ, R200 ;  /* 0x000000ffff347224 */ /* 0x002fc600078e00c8 */
[----:B------:R-:W3:Y:S01]  /*52e80*/  LDL.LU R163, [R1+0x5d90] ;  /* 0x005d900001a37983 */ /* 0x000ee20000300800 */
[----:B------:R-:W-:-:S03]  /*52e90*/  IMAD.MOV.U32 R53, RZ, RZ, R158 ;  /* 0x000000ffff357224 */ /* 0x000fc600078e009e */
[----:B------:R-:W3:Y:S01]  /*52ea0*/  LDL.LU R162, [R1+0x5d8c] ;  /* 0x005d8c0001a27983 */ /* 0x000ee20000300800 */
[----:B----4-:R-:W-:-:S03]  /*52eb0*/  MOV R54, R157 ;  /* 0x0000009d00367202 */ /* 0x010fc60000000f00 */
[----:B------:R-:W4:Y:S01]  /*52ec0*/  LDL.LU R161, [R1+0x5d88] ;  /* 0x005d880001a17983 */ /* 0x000f220000300800 */
[----:B------:R-:W-:-:S03]  /*52ed0*/  IMAD.MOV.U32 R55, RZ, RZ, R156 ;  /* 0x000000ffff377224 */ /* 0x000fc600078e009c */
        /* <DEDUP_REMOVED lines=8> */
[----:B------:R-:W4:Y:S01]  /*52f60*/  LDL.LU R168, [R1+0x5d70] ;  /* 0x005d700001a87983 */ /* 0x000f220000300800 */
[----:B------:R-:W-:-:S03]  /*52f70*/  IMAD.MOV.U32 R59, RZ, RZ, R171 ;  /* 0x000000ffff3b7224 */ /* 0x000fc600078e00ab */
        /* <DEDUP_REMOVED lines=9> */
[----:B------:R-:W-:-:S02]  /*53010*/  IMAD.MOV.U32 R61, RZ, RZ, R192 ;  /* 0x000000ffff3d7224 */ /* 0x000fc400078e00c0 */
[----:B------:R-:W-:Y:S02]  /*53020*/  IMAD.MOV.U32 R63, RZ, RZ, R194 ;  /* 0x000000ffff3f7224 */ /* 0x000fe400078e00c2 */
[----:B--2---:R-:W-:Y:S01]  /*53030*/  IMAD.MOV.U32 R75, RZ, RZ, R175 ;  /* 0x000000ffff4b7224 */ /* 0x004fe200078e00af */
[----:B---3--:R-:W-:Y:S01]  /*53040*/  MOV R74, R174 ;  /* 0x000000ae004a7202 */ /* 0x008fe20000000f00 */
[----:B------:R-:W-:Y:S02]  /*53050*/  IMAD.MOV.U32 R73, RZ, RZ, R173 ;  /* 0x000000ffff497224 */ /* 0x000fe400078e00ad */
[----:B------:R-:W-:Y:S02]  /*53060*/  IMAD.MOV.U32 R72, RZ, RZ, R172 ;  /* 0x000000ffff487224 */ /* 0x000fe400078e00ac */
[----:B------:R-:W2:Y:S04]  /*53070*/  LDL.LU R172, [R1+0x5d50] ;  /* 0x005d500001ac7983 */ /* 0x000ea80000300800 */
[----:B------:R-:W2:Y:S04]  /*53080*/  LDL.LU R173, [R1+0x5d4c] ;  /* 0x005d4c0001ad7983 */ /* 0x000ea80000300800 */
[----:B------:R-:W2:Y:S01]  /*53090*/  LDL.LU R174, [R1+0x5d48] ;  /* 0x005d480001ae7983 */ /* 0x000ea20000300800 */
[----:B------:R-:W-:Y:S01]  /*530a0*/  IMAD.MOV.U32 R182, RZ, RZ, R162 ;  /* 0x000000ffffb67224 */ /* 0x000fe200078e00a2 */
[----:B----4-:R-:W-:-:S02]  /*530b0*/  MOV R181, R161 ;  /* 0x000000a100b57202 */ /* 0x010fc40000000f00 */
[----:B------:R-:W2:Y:S01]  /*530c0*/  LDL.LU R175, [R1+0x5d44] ;  /* 0x005d440001af7983 */ /* 0x000ea20000300800 */
[----:B------:R-:W-:-:S03]  /*530d0*/  IMAD.MOV.U32 R180, RZ, RZ, R160 ;  /* 0x000000ffffb47224 */ /* 0x000fc600078e00a0 */
[----:B------:R-:W3:Y:S01]  /*530e0*/  LDL.LU R160, [R1+0x5d40] ;  /* 0x005d400001a07983 */ /* 0x000ee20000300800 */
[----:B------:R-:W-:-:S03]  /*530f0*/  IMAD.MOV.U32 R183, RZ, RZ, R163 ;  /* 0x000000ffffb77224 */ /* 0x000fc600078e00a3 */
[----:B------:R-:W3:Y:S04]  /*53100*/  LDL.LU R161, [R1+0x5d3c] ;  /* 0x005d3c0001a17983 */ /* 0x000ee80000300800 */
[----:B------:R-:W3:Y:S01]  /*53110*/  LDL.LU R162, [R1+0x5d38] ;  /* 0x005d380001a27983 */ /* 0x000ee20000300800 */
[----:B------:R-:W-:Y:S02]  /*53120*/  IMAD.MOV.U32 R206, RZ, RZ, R158 ;  /* 0x000000ffffce7224 */ /* 0x000fe400078e009e */
[----:B------:R-:W-:Y:S01]  /*53130*/  IMAD.MOV.U32 R205, RZ, RZ, R157 ;  /* 0x000000ffffcd7224 */ /* 0x000fe200078e009d */
[----:B------:R-:W3:Y:S01]  /*53140*/  LDL.LU R163, [R1+0x5d34] ;  /* 0x005d340001a37983 */ /* 0x000ee20000300800 */
[----:B------:R-:W-:-:S03]  /*53150*/  MOV R204, R156 ;  /* 0x0000009c00cc7202 */ /* 0x000fc60000000f00 */
[----:B------:R-:W4:Y:S01]  /*53160*/  LDL.LU R156, [R1+0x5d30] ;  /* 0x005d3000019c7983 */ /* 0x000f220000300800 */
[----:B------:R-:W-:-:S03]  /*53170*/  MOV R207, R200 ;  /* 0x000000c800cf7202 */ /* 0x000fc60000000f00 */
        /* <DEDUP_REMOVED lines=16> */
[----:B------:R-:W3:Y:S04]  /*53280*/  LDL.LU R186, [R1+0x5cec] ;  /* 0x005cec0001ba7983 */ /* 0x000ee80000300800 */
[----:B------:R-:W3:Y:S04]  /*53290*/  LDL.LU R187, [R1+0x5ce8] ;  /* 0x005ce80001bb7983 */ /* 0x000ee80000300800 */
[----:B------:R-:W4:Y:S04]  /*532a0*/  LDL.LU R167, [R1+0x5ce4] ;  /* 0x005ce40001a77983 */ /* 0x000f280000300800 */
[----:B------:R-:W4:Y:S04]  /*532b0*/  LDL.LU R195, [R1+0x5ce0] ;  /* 0x005ce00001c37983 */ /* 0x000f280000300800 */
[----:B------:R-:W4:Y:S04]  /*532c0*/  LDL.LU R202, [R1+0x5cdc] ;  /* 0x005cdc0001ca7983 */ /* 0x000f280000300800 */
[----:B------:R-:W4:Y:S04]  /*532d0*/  LDL.LU R203, [R1+0x5cd8] ;  /* 0x005cd80001cb7983 */ /* 0x000f280000300800 */
[----:B------:R-:W4:Y:S01]  /*532e0*/  LDL.LU R159, [R1+0x5cd4] ;  /* 0x005cd400019f7983 */ /* 0x000f220000300800 */
[C---:B------:R-:W-:Y:S08]  /*532f0*/  HMMA.1688.F32.TF32 R248, R32.reuse, R70, R248 ;  /* 0x0000004620f8723c */ /* 0x040ff000000810f8 */
[----:B------:R-:W-:Y:S08]  /*53300*/  HMMA.1688.F32.TF32 R228, R32, R14, R196 ;  /* 0x0000000e20e4723c */ /* 0x000ff000000810c4 */
[C---:B--2---:R-:W-:Y:S08]  /*53310*/  HMMA.1688.F32.TF32 R40, R36.reuse, R98, R44 ;  /* 0x000000622428723c */ /* 0x044ff0000008102c */
[C---:B---3--:R-:W-:Y:S08]  /*53320*/  HMMA.1688.F32.TF32 R80, R36.reuse, R110, R184 ;  /* 0x0000006e2450723c */ /* 0x048ff000000810b8 */
[C---:B----4-:R-:W-:Y:S08]  /*53330*/  HMMA.1688.F32.TF32 R48, R36.reuse, R70, R164 ;  /* 0x000000462430723c */ /* 0x050ff000000810a4 */
[----:B------:R-:W-:Y:S07]  /*53340*/  HMMA.1688.F32.TF32 R44, R36, R30, R192 ;  /* 0x0000001e242c723c */ /* 0x000fee00000810c0 */
[----:B------:R-:W-:Y:S04]  /*53350*/  STL.64 [R1+0x12f0], R80 ;  /* 0x0012f05001007387 */ /* 0x000fe80000100a00 */
[----:B------:R-:W-:Y:S04]  /*53360*/  STL.64 [R1+0x12f8], R82 ;  /* 0x0012f85201007387 */ /* 0x000fe80000100a00 */
[----:B------:R-:W-:Y:S04]  /*53370*/  STL.64 [R1+0x12e0], R40 ;  /* 0x0012e02801007387 */ /* 0x000fe80000100a00 */
[----:B------:R1:W-:Y:S01]  /*53380*/  STL.64 [R1+0x12e8], R42 ;  /* 0x0012e82a01007387 */ /* 0x0003e20000100a00 */
[----:B------:R-:W-:Y:S03]  /*53390*/  HMMA.1688.F32.TF32 R224, R32, R18, R240 ;  /* 0x0000001220e0723c */ /* 0x000fe600000810f0 */
[----:B------:R-:W-:Y:S04]  /*533a0*/  LDS R80, [R216+0x2180] ;  /* 0x00218000d8507984 */ /* 0x000fe80000000800 */
[----:B------:R-:W-:Y:S01]  /*533b0*/  LDS R82, [R216+0x3180] ;  /* 0x00318000d8527984 */ /* 0x000fe20000000800 */
[C---:B-1----:R-:W-:Y:S03]  /*533c0*/  HMMA.1688.F32.TF32 R40, R36.reuse, R10, R200 ;  /* 0x0000000a2428723c */ /* 0x042fe600000810c8 */
[----:B------:R-:W-:Y:S04]  /*533d0*/  STL.64 [R1+0x12d0], R48 ;  /* 0x0012d03001007387 */ /* 0x000fe80000100a00 */
[----:B------:R1:W-:Y:S04]  /*533e0*/  STL.64 [R1+0x12d8], R50 ;  /* 0x0012d83201007387 */ /* 0x0003e80000100a00 */
[----:B------:R-:W-:Y:S04]  /*533f0*/  STL.64 [R1+0x12c0], R44 ;  /* 0x0012c02c01007387 */ /* 0x000fe80000100a00 */
[----:B------:R2:W-:Y:S01]  /*53400*/  STL.64 [R1+0x12c8], R46 ;  /* 0x0012c82e01007387 */ /* 0x0005e20000100a00 */
[C---:B-1----:R-:W-:Y:S03]  /*53410*/  HMMA.1688.F32.TF32 R48, R36.reuse, R14, R156 ;  /* 0x0000000e2430723c */ /* 0x042fe6000008109c */
[----:B------:R-:W-:Y:S04]  /*53420*/  LDS R81, [R217+0x2180] ;  /* 0x00218000d9517984 */ /* 0x000fe80000000800 */
[----:B------:R-:W1:Y:S01]  /*53430*/  LDS R83, [R217+0x3180] ;  /* 0x00318000d9537984 */ /* 0x000e620000000800 */
[C---:B--2---:R-:W-:Y:S03]  /*53440*/  HMMA.1688.F32.TF32 R44, R36.reuse, R18, R160 ;  /* 0x00000012242c723c */ /* 0x044fe600000810a0 */
[----:B------:R-:W-:Y:S04]  /*53450*/  STL.64 [R1+0x12b0], R40 ;  /* 0x0012b02801007387 */ /* 0x000fe80000100a00 */
[----:B------:R2:W-:Y:S02]  /*53460*/  STL.64 [R1+0x12b8], R42 ;  /* 0x0012b82a01007387 */ /* 0x0005e40000100a00 */
[C---:B--2---:R-:W-:Y:S08]  /*53470*/  HMMA.1688.F32.TF32 R40, R36.reuse, R22, R172 ;  /* 0x000000162428723c */ /* 0x044ff000000810ac */
[----:B------:R-:W-:Y:S01]  /*53480*/  HMMA.1688.F32.TF32 R36, R36, R106, R176 ;  /* 0x0000006a2424723c */ /* 0x000fe200000810b0 */
[----:B------:R-:W-:Y:S04]  /*53490*/  STL.64 [R1+0x12a0], R48 ;  /* 0x0012a03001007387 */ /* 0x000fe80000100a00 */
[----:B------:R-:W-:Y:S04]  /*534a0*/  STL.64 [R1+0x12a8], R50 ;  /* 0x0012a83201007387 */ /* 0x000fe80000100a00 */
[----:B------:R-:W-:Y:S04]  /*534b0*/  STL.64 [R1+0x1290], R44 ;  /* 0x0012902c01007387 */ /* 0x000fe80000100a00 */
[----:B------:R2:W-:Y:S04]  /*534c0*/  STL.64 [R1+0x1298], R46 ;  /* 0x0012982e01007387 */ /* 0x0005e80000100a00 */
[----:B------:R-:W-:Y:S04]  /*534d0*/  STL.64 [R1+0x1280], R40 ;  /* 0x0012802801007387 */ /* 0x000fe80000100a00 */
[----:B------:R3:W-:Y:S01]  /*534e0*/  STL.64 [R1+0x1288], R42 ;  /* 0x0012882a01007387 */ /* 0x0007e20000100a00 */
[C---:B--2---:R-:W-:Y:S03]  /*534f0*/  HMMA.1688.F32.TF32 R44, R32.reuse, R26, R168 ;  /* 0x0000001a202c723c */ /* 0x044fe600000810a8 */
[----:B------:R-:W-:Y:S04]  /*53500*/  STL.64 [R1+0x90], R36 ;  /* 0x0000902401007387 */ /* 0x000fe80000100a00 */
[----:B------:R2:W-:Y:S01]  /*53510*/  STL.64 [R1+0x98], R38 ;  /* 0x0000982601007387 */ /* 0x0005e20000100a00 */
[C---:B---3--:R-:W-:Y:S03]  /*53520*/  HMMA.1688.F32.TF32 R40, R32.reuse, R6, R204 ;  /* 0x000000062028723c */ /* 0x048fe600000810cc */
[----:B------:R-:W-:Y:S04]  /*53530*/  LDS R176, [R252+0x2200] ;  /* 0x00220000fcb07984 */ /* 0x000fe80000000800 */
[----:B------:R-:W-:Y:S01]  /*53540*/  LDS R178, [R252+0x3200] ;  /* 0x00320000fcb27984 */ /* 0x000fe20000000800 */
[C---:B--2---:R-:W-:Y:S03]  /*53550*/  HMMA.1688.F32.TF32 R36, R32.reuse, R218, R180 ;  /* 0x000000da2024723c */ /* 0x044fe600000810b4 */
[----:B------:R-:W-:Y:S04]  /*53560*/  LDS R177, [R3+0x2200] ;  /* 0x0022000003b17984 */ /* 0x000fe80000000800 */
[----:B------:R-:W2:Y:S04]  /*53570*/  LDS R179, [R3+0x3200] ;  /* 0x0032000003b37984 */ /* 0x000ea80000000800 */
[----:B------:R-:W-:Y:S04]  /*53580*/  STL.64 [R1+0x80], R44 ;  /* 0x0000802c01007387 */ /* 0x000fe80000100a00 */
[----:B------:R3:W-:Y:S04]  /*53590*/  STL.64 [R1+0x88], R46 ;  /* 0x0000882e01007387 */ /* 0x0007e80000100a00 */
[----:B------:R-:W-:Y:S04]  /*535a0*/  STL.64 [R1+0x70], R40 ;  /* 0x0000702801007387 */ /* 0x000fe80000100a00 */
[----:B------:R4:W-:Y:S01]  /*535b0*/  STL.64 [R1+0x78], R42 ;  /* 0x0000782a01007387 */ /* 0x0009e20000100a00 */
[C---:B---3--:R-:W-:Y:S03]  /*535c0*/  HMMA.1688.F32.TF32 R44, R32.reuse, R126, R72 ;  /* 0x0000007e202c723c */ /* 0x048fe60000081048 */
[----:B------:R-:W-:Y:S04]  /*535d0*/  STL.64 [R1+0x60], R36 ;  /* 0x0000602401007387 */ /* 0x000fe80000100a00 */
[----:B------:R3:W-:Y:S01]  /*535e0*/  STL.64 [R1+0x68], R38 ;  /* 0x0000682601007387 */ /* 0x0007e20000100a00 */
[C---:B----4-:R-:W-:Y:S08]  /*535f0*/  HMMA.1688.F32.TF32 R40, R32.reuse, R122, R64 ;  /* 0x0000007a2028723c */ /* 0x050ff00000081040 */
[C---:B---3--:R-:W-:Y:S07]  /*53600*/  HMMA.1688.F32.TF32 R36, R32.reuse, R118, R60 ;  /* 0x000000762024723c */ /* 0x048fee000008103c */
        /* <DEDUP_REMOVED lines=8> */
[C---:B---3--:R-:W-:Y:S08]  /*53690*/  HMMA.1688.F32.TF32 R36, R32.reuse, R98, R244 ;  /* 0x000000622024723c */ /* 0x048ff000000810f4 */
[C---:B------:R-:W-:Y:S08]  /*536a0*/  HMMA.1688.F32.TF32 R244, R32.reuse, R30, R232 ;  /* 0x0000001e20f4723c */ /* 0x040ff000000810e8 */
[C---:B------:R-:W-:Y:S01]  /*536b0*/  HMMA.1688.F32.TF32 R232, R32.reuse, R10, R236 ;  /* 0x0000000a20e8723c */ /* 0x040fe200000810ec */
[----:B------:R-:W-:Y:S04]  /*536c0*/  STL.64 [R1+0x20], R44 ;  /* 0x0000202c01007387 */ /* 0x000fe80000100a00 */
[----:B------:R-:W-:Y:S04]  /*536d0*/  STL.64 [R1+0x28], R46 ;  /* 0x0000282e01007387 */ /* 0x000fe80000100a00 */
[----:B------:R-:W-:Y:S04]  /*536e0*/  STL.64 [R1+0x10], R40 ;  /* 0x0000102801007387 */ /* 0x000fe80000100a00 */
[----:B------:R-:W-:Y:S04]  /*536f0*/  STL.64 [R1+0x18], R42 ;  /* 0x0000182a01007387 */ /* 0x000fe80000100a00 */
[----:B------:R-:W-:Y:S04]  /*53700*/  STL.64 [R1+0x5b60], R250 ;  /* 0x005b60fa01007387 */ /* 0x000fe80000100a00 */
[----:B------:R-:W-:Y:S04]  /*53710*/  STL.64 [R1], R36 ;  /* 0x0000002401007387 */ /* 0x000fe80000100a00 */
[----:B------:R3:W-:Y:S04]  /*53720*/  STL.64 [R1+0x8], R38 ;  /* 0x0000082601007387 */ /* 0x0007e80000100a00 */
[----:B------:R-:W-:Y:S04]  /*53730*/  STL.64 [R1+0x5b58], R248 ;  /* 0x005b58f801007387 */ /* 0x000fe80000100a00 */
[----:B------:R-:W-:Y:S04]  /*53740*/  STL.64 [R1+0x5b70], R246 ;  /* 0x005b70f601007387 */ /* 0x000fe80000100a00 */
[----:B------:R-:W-:Y:S04]  /*53750*/  STL.64 [R1+0x5b68], R244 ;  /* 0x005b68f401007387 */ /* 0x000fe80000100a00 */
[----:B------:R-:W-:Y:S04]  /*53760*/  STL.64 [R1+0x5b80], R234 ;  /* 0x005b80ea01007387 */ /* 0x000fe80000100a00 */
[----:B------:R-:W-:Y:S04]  /*53770*/  STL.64 [R1+0x5b78], R232 ;  /* 0x005b78e801007387 */ /* 0x000fe80000100a00 */
[----:B------:R-:W-:Y:S04]  /*53780*/  STL.64 [R1+0x5b90], R230 ;  /* 0x005b90e601007387 */ /* 0x000fe80000100a00 */
[----:B------:R-:W-:Y:S04]  /*53790*/  STL.64 [R1+0x5b88], R228 ;  /* 0x005b88e401007387 */ /* 0x000fe80000100a00 */
[----:B------:R-:W4:Y:S04]  /*537a0*/  LDL.LU R72, [R1+0x430] ;  /* 0x0004300001487983 */ /* 0x000f280000300800 */
[----:B------:R-:W4:Y:S04]  /*537b0*/  LDL.LU R73, [R1+0x434] ;  /* 0x0004340001497983 */ /* 0x000f280000300800 */
[----:B------:R-:W4:Y:S04]  /*537c0*/  LDL.LU R74, [R1+0x438] ;  /* 0x00043800014a7983 */ /* 0x000f280000300800 */
[----:B------:R-:W4:Y:S04]  /*537d0*/  LDL.LU R75, [R1+0x43c] ;  /* 0x00043c00014b7983 */ /* 0x000f280000300800 */
        /* <DEDUP_REMOVED lines=32> */
[----:B------:R-:W-:Y:S04]  /*539e0*/  STL.64 [R1+0x5ba0], R226 ;  /* 0x005ba0e201007387 */ /* 0x000fe80000100a00 */
[----:B------:R-:W-:Y:S01]  /*539f0*/  STL.64 [R1+0x5b98], R224 ;  /* 0x005b98e001007387 */ /* 0x000fe20000100a00 */
[C---:B--2---:R-:W-:Y:S08]  /*53a00*/  HMMA.1688.F32.TF32 R220, R32.reuse, R22, R180 ;  /* 0x0000001620dc723c */ /* 0x044ff000000810b4 */
[----:B----4-:R-:W-:Y:S08]  /*53a10*/  HMMA.1688.F32.TF32 R32, R32, R106, R72 ;  /* 0x0000006a2020723c */ /* 0x010ff00000081048 */
[C---:B---3--:R-:W-:Y:S08]  /*53a20*/  HMMA.1688.F32.TF32 R36, R76.reuse, R26, R64 ;  /* 0x0000001a4c24723c */ /* 0x048ff00000081040 */
[C---:B------:R-:W-:Y:S01]  /*53a30*/  HMMA.1688.F32.TF32 R40, R76.reuse, R6, R60 ;  /* 0x000000064c28723c */ /* 0x040fe2000008103c */
[----:B------:R-:W-:Y:S07]  /*53a40*/  STL.64 [R1+0x5bb0], R222 ;  /* 0x005bb0de01007387 */ /* 0x000fee0000100a00 */
[C---:B------:R-:W-:Y:S01]  /*53a50*/  HMMA.1688.F32.TF32 R44, R76.reuse, R218, R56 ;  /* 0x000000da4c2c723c */ /* 0x040fe20000081038 */
[----:B------:R-:W-:Y:S07]  /*53a60*/  STL.64 [R1+0x5ba8], R220 ;  /* 0x005ba8dc01007387 */ /* 0x000fee0000100a00 */
[C---:B------:R-:W-:Y:S01]  /*53a70*/  HMMA.1688.F32.TF32 R48, R76.reuse, R126, R52 ;  /* 0x0000007e4c30723c */ /* 0x040fe20000081034 */
[----:B------:R-:W-:Y:S07]  /*53a80*/  STL.64 [R1+0x5bc0], R34 ;  /* 0x005bc02201007387 */ /* 0x000fee0000100a00 */
[C---:B------:R-:W-:Y:S01]  /*53a90*/  HMMA.1688.F32.TF32 R52, R76.reuse, R122, R236 ;  /* 0x0000007a4c34723c */ /* 0x040fe200000810ec */
[----:B------:R2:W-:Y:S07]  /*53aa0*/  STL.64 [R1+0x5bb8], R32 ;  /* 0x005bb82001007387 */ /* 0x0005ee0000100a00 */
[C---:B------:R-:W-:Y:S01]  /*53ab0*/  HMMA.1688.F32.TF32 R56, R76.reuse, R118, R196 ;  /* 0x000000764c38723c */ /* 0x040fe200000810c4 */
        /* <DEDUP_REMOVED lines=27> */
[----:B------:R-:W3:Y:S01]  /*53c70*/  LDL.LU R207, [R1+0x50c] ;  /* 0x00050c0001cf7983 */ /* 0x000ee20000300800 */
[C---:B------:R-:W-:Y:S03]  /*53c80*/  HMMA.1688.F32.TF32 R60, R76.reuse, R114, R240 ;  /* 0x000000724c3c723c */ /* 0x040fe600000810f0 */
        /* <DEDUP_REMOVED lines=23> */
[C---:B----4-:R-:W-:Y:S11]  /*53e00*/  HMMA.1688.F32.TF32 R72, R76.reuse, R98, R196 ;  /* 0x000000624c48723c */ /* 0x050ff600000810c4 */
[----:B------:R-:W-:Y:S04]  /*53e10*/  @!UPT UIADD3 URZ, URZ, URZ, URZ ;  /* 0x0000003f3f3ff290 */ /* 0x000fe8000fffe03f */
[----:B------:R-:W-:Y:S04]  /*53e20*/  STL.64 [R1+0x5c40], R66 ;  /* 0x005c404201007387 */ /* 0x000fe80000100a00 */
[----:B------:R-:W-:Y:S04]  /*53e30*/  STL.64 [R1+0x5c38], R64 ;  /* 0x005c384001007387 */ /* 0x000fe80000100a00 */
[----:B------:R-:W1:Y:S04]  /*53e40*/  LDL.LU R196, [R1+0x650] ;  /* 0x0006500001c47983 */ /* 0x000e680000300800 */
[----:B------:R-:W1:Y:S04]  /*53e50*/  LDL.LU R197, [R1+0x654] ;  /* 0x0006540001c57983 */ /* 0x000e680000300800 */
[----:B------:R-:W1:Y:S04]  /*53e60*/  LDL.LU R198, [R1+0x658] ;  /* 0x0006580001c67983 */ /* 0x000e680000300800 */
[----:B------:R-:W1:Y:S04]  /*53e70*/  LDL.LU R199, [R1+0x65c] ;  /* 0x00065c0001c77983 */ /* 0x000e680000300800 */
[----:B------:R-:W2:Y:S04]  /*53e80*/  LDL.LU R180, [R1+0x640] ;  /* 0x0006400001b47983 */ /* 0x000ea80000300800 */
[----:B------:R-:W2:Y:S04]  /*53e90*/  LDL.LU R181, [R1+0x644] ;  /* 0x0006440001b57983 */ /* 0x000ea80000300800 */
[----:B------:R-:W2:Y:S04]  /*53ea0*/  LDL.LU R182, [R1+0x648] ;  /* 0x0006480001b67983 */ /* 0x000ea80000300800 */
[----:B------:R-:W2:Y:S01]  /*53eb0*/  LDL.LU R183, [R1+0x64c] ;  /* 0x00064c0001b77983 */ /* 0x000ea20000300800 */
[C---:B---3--:R-:W-:Y:S03]  /*53ec0*/  HMMA.1688.F32.TF32 R32, R76.reuse, R70, R240 ;  /* 0x000000464c20723c */ /* 0x048fe600000810f0 */
[----:B------:R-:W-:Y:S04]  /*53ed0*/  STL [R1+0x5af4], R72 ;  /* 0x005af44801007387 */ /* 0x000fe80000100800 */
[----:B------:R-:W-:Y:S04]  /*53ee0*/  STL [R1+0x5af0], R73 ;  /* 0x005af04901007387 */ /* 0x000fe80000100800 */
[----:B------:R-:W-:Y:S04]  /*53ef0*/  STL [R1+0x5aec], R74 ;  /* 0x005aec4a01007387 */ /* 0x000fe80000100800 */
[----:B------:R-:W-:Y:S04]  /*53f00*/  STL [R1+0x5ae8], R75 ;  /* 0x005ae84b01007387 */ /* 0x000fe80000100800 */
[----:B------:R-:W3:Y:S04]  /*53f10*/  LDL.LU R240, [R1+0x630] ;  /* 0x0006300001f07983 */ /* 0x000ee80000300800 */
[----:B------:R-:W-:Y:S04]  /*53f20*/  STL.64 [R1+0x1270], R32 ;  /* 0x0012702001007387 */ /* 0x000fe80000100a00 */
[----:B------:R4:W-:Y:S04]  /*53f30*/  STL.64 [R1+0x1278], R34 ;  /* 0x0012782201007387 */ /* 0x0009e80000100a00 */
[----:B------:R-:W3:Y:S04]  /*53f40*/  LDL.LU R241, [R1+0x634] ;  /* 0x0006340001f17983 */ /* 0x000ee80000300800 */
[----:B------:R-:W3:Y:S04]  /*53f50*/  LDL.LU R242, [R1+0x638] ;  /* 0x0006380001f27983 */ /* 0x000ee80000300800 */
[----:B------:R-:W3:Y:S01]  /*53f60*/  LDL.LU R243, [R1+0x63c] ;  /* 0x00063c0001f37983 */ /* 0x000ee20000300800 */
[C---:B------:R-:W-:Y:S08]  /*53f70*/  HMMA.1688.F32.TF32 R36, R76.reuse, R30, R208 ;  /* 0x0000001e4c24723c */ /* 0x040ff000000810d0 */
[C---:B----4-:R-:W-:Y:S08]  /*53f80*/  HMMA.1688.F32.TF32 R32, R76.reuse, R10, R140 ;  /* 0x0000000a4c20723c */ /* 0x050ff0000008108c */
[C---:B------:R-:W-:Y:S07]  /*53f90*/  HMMA.1688.F32.TF32 R40, R76.reuse, R14, R128 ;  /* 0x0000000e4c28723c */ /* 0x040fee0000081080 */
[----:B------:R-:W-:Y:S04]  /*53fa0*/  STL.64 [R1+0x1260], R36 ;  /* 0x0012602401007387 */ /* 0x000fe80000100a00 */
[----:B------:R4:W-:Y:S04]  /*53fb0*/  STL.64 [R1+0x1268], R38 ;  /* 0x0012682601007387 */ /* 0x0009e80000100a00 */
[----:B------:R-:W-:Y:S04]  /*53fc0*/  STL.64 [R1+0x1250], R32 ;  /* 0x0012502001007387 */ /* 0x000fe80000100a00 */
[----:B------:R4:W-:Y:S02]  /*53fd0*/  STL.64 [R1+0x1258], R34 ;  /* 0x0012582201007387 */ /* 0x0009e40000100a00 */
[C---:B----4-:R-:W-:Y:S08]  /*53fe0*/  HMMA.1688.F32.TF32 R36, R76.reuse, R18, R188 ;  /* 0x000000124c24723c */ /* 0x050ff000000810bc */
[C---:B------:R-:W-:Y:S01]  /*53ff0*/  HMMA.1688.F32.TF32 R32, R76.reuse, R22, R204 ;  /* 0x000000164c20723c */ /* 0x040fe200000810cc */
[----:B------:R-:W-:Y:S04]  /*54000*/  STL.64 [R1+0x1240], R40 ;  /* 0x0012402801007387 */ /* 0x000fe80000100a00 */
[----:B------:R-:W-:Y:S03]  /*54010*/  STL.64 [R1+0x1248], R42 ;  /* 0x0012482a01007387 */ /* 0x000fe60000100a00 */
[----:B------:R-:W-:Y:S07]  /*54020*/  HMMA.1688.F32.TF32 R76, R76, R106, R236 ;  /* 0x0000006a4c4c723c */ /* 0x000fee00000810ec */
[----:B------:R-:W-:Y:S04]  /*54030*/  STL.64 [R1+0x1230], R36 ;  /* 0x0012302401007387 */ /* 0x000fe80000100a00 */
[----:B------:R-:W-:Y:S04]  /*54040*/  STL.64 [R1+0x1238], R38 ;  /* 0x0012382601007387 */ /* 0x000fe80000100a00 */
[----:B------:R-:W3:Y:S04]  /*54050*/  LDL.LU R236, [R1+0x620] ;  /* 0x0006200001ec7983 */ /* 0x000ee80000300800 */
[----:B------:R-:W-:Y:S04]  /*54060*/  STL.64 [R1+0x1220], R32 ;  /* 0x0012202001007387 */ /* 0x000fe80000100a00 */
[----:B------:R1:W-:Y:S04]  /*54070*/  STL.64 [R1+0x1228], R34 ;  /* 0x0012282201007387 */ /* 0x0003e80000100a00 */
[----:B------:R-:W3:Y:S04]  /*54080*/  LDL.LU R237, [R1+0x624] ;  /* 0x0006240001ed7983 */ /* 0x000ee80000300800 */
[----:B------:R-:W3:Y:S04]  /*54090*/  LDL.LU R238, [R1+0x628] ;  /* 0x0006280001ee7983 */ /* 0x000ee80000300800 */
[----:B------:R-:W3:Y:S04]  /*540a0*/  LDL.LU R239, [R1+0x62c] ;  /* 0x00062c0001ef7983 */ /* 0x000ee80000300800 */
[----:B------:R-:W-:Y:S04]  /*540b0*/  STL.64 [R1+0x5aa0], R78 ;  /* 0x005aa04e01007387 */ /* 0x000fe80000100a00 */
[----:B------:R-:W-:Y:S01]  /*540c0*/  STL.64 [R1+0x5a98], R76 ;  /* 0x005a984c01007387 */ /* 0x000fe20000100a00 */
[C---:B-1----:R-:W-:Y:S03]  /*540d0*/  HMMA.1688.F32.TF32 R32, R80.reuse, R26, R196 ;  /* 0x0000001a5020723c */ /* 0x042fe600000810c4 */
[----:B------:R-:W4:Y:S11]  /*540e0*/  LDL.LU R196, [R1+0x610] ;  /* 0x0006100001c47983 */ /* 0x000f360000300800 */
[----:B------:R-:W-:Y:S09]  /*540f0*/  @!UPT UIADD3 URZ, URZ, URZ, URZ ;  /* 0x0000003f3f3ff290 */ /* 0x000ff2000fffe03f */
[----:B------:R-:W-:Y:S04]  /*54100*/  STL.64 [R1+0x1210], R32 ;  /* 0x0012102001007387 */ /* 0x000fe80000100a00 */
[----:B------:R2:W-:Y:S04]  /*54110*/  STL.64 [R1+0x1218], R34 ;  /* 0x0012182201007387 */ /* 0x0005e80000100a00 */
[----:B------:R-:W4:Y:S04]  /*54120*/  LDL.LU R197, [R1+0x614] ;  /* 0x0006140001c57983 */ /* 0x000f280000300800 */
[----:B------:R-:W4:Y:S01]  /*54130*/  LDL.LU R198, [R1+0x618] ;  /* 0x0006180001c67983 */ /* 0x000f220000300800 */
[C---:B--2---:R-:W-:Y:S03]  /*54140*/  HMMA.1688.F32.TF32 R32, R80.reuse, R6, R180 ;  /* 0x000000065020723c */ /* 0x044fe600000810b4 */
[----:B------:R-:W4:Y:S11]  /*54150*/  LDL.LU R199, [R1+0x61c] ;  /* 0x00061c0001c77983 */ /* 0x000f360000300800 */
[----:B------:R-:W-:Y:S10]  /*54160*/  @!UPT UIADD3 URZ, URZ, URZ, URZ ;  /* 0x0000003f3f3ff290 */ /* 0x000ff4000fffe03f */
[----:B------:R-:W-:Y:S01]  /*54170*/  MOV R79, R32 ;  /* 0x00000020004f7202 */ /* 0x000fe20000000f00 */
[----:B------:R-:W-:Y:S01]  /*54180*/  IMAD.MOV.U32 R78, RZ, RZ, R33 ;  /* 0x000000ffff4e7224 */ /* 0x000fe200078e0021 */
[----:B------:R-:W-:Y:S01]  /*54190*/  MOV R76, R35 ;  /* 0x00000023004c7202 */ /* 0x000fe20000000f00 */
[----:B------:R-:W-:Y:S02]  /*541a0*/  IMAD.MOV.U32 R77, RZ, RZ, R34 ;  /* 0x000000ffff4d7224 */ /* 0x000fe400078e0022 */
[C---:B---3--:R-:W-:Y:S02]  /*541b0*/  HMMA.1688.F32.TF32 R32, R80.reuse, R218, R240 ;  /* 0x000000da5020723c */ /* 0x048fe400000810f0 */
[----:B------:R-:W-:Y:S04]  /*541c0*/  STL [R1+0x5b04], R76 ;  /* 0x005b044c01007387 */ /* 0x000fe80000100800 */
[----:B------:R-:W-:Y:S04]  /*541d0*/  STL [R1+0x5b00], R78 ;  /* 0x005b004e01007387 */ /* 0x000fe80000100800 */
[----:B------:R-:W-:Y:S04]  /*541e0*/  STL [R1+0x5afc], R79 ;  /* 0x005afc4f01007387 */ /* 0x000fe80000100800 */
[----:B------:R-:W-:Y:S04]  /*541f0*/  STL [R1+0x5af8], R77 ;  /* 0x005af84d01007387 */ /* 0x000fe80000100800 */
[----:B------:R-:W2:Y:S05]  /*54200*/  LDL.LU R240, [R1+0x600] ;  /* 0x0006000001f07983 */ /* 0x000eaa0000300800 */
[----:B------:R-:W-:Y:S04]  /*54210*/  STL.64 [R1+0x11f0], R32 ;  /* 0x0011f02001007387 */ /* 0x000fe80000100a00 */
[----:B------:R1:W-:Y:S04]  /*54220*/  STL.64 [R1+0x11f8], R34 ;  /* 0x0011f82201007387 */ /* 0x0003e80000100a00 */
        /* <DEDUP_REMOVED lines=11> */
[C---:B-1----:R-:W-:Y:S03]  /*542e0*/  HMMA.1688.F32.TF32 R32, R80.reuse, R126, R236 ;  /* 0x0000007e5020723c */ /* 0x042fe600000810ec */
[----:B------:R-:W3:Y:S11]  /*542f0*/  LDL.LU R236, [R1+0x5c0] ;  /* 0x0005c00001ec7983 */ /* 0x000ef60000300800 */
[----:B------:R-:W-:Y:S09]  /*54300*/  @!UPT UIADD3 URZ, URZ, URZ, URZ ;  /* 0x0000003f3f3ff290 */ /* 0x000ff2000fffe03f */
[----:B------:R-:W-:Y:S04]  /*54310*/  STL.64 [R1+0x11e0], R32 ;  /* 0x0011e02001007387 */ /* 0x000fe80000100a00 */
        /* <DEDUP_REMOVED lines=8> */
[----:B----4-:R-:W-:Y:S03]  /*543a0*/  HMMA.1688.F32.TF32 R32, R80, R122, R196 ;  /* 0x0000007a5020723c */ /* 0x010fe600000810c4 */
[----:B------:R-:W4:Y:S04]  /*543b0*/  LDL.LU R196, [R1+0x5b0] ;  /* 0x0005b00001c47983 */ /* 0x000f280000300800 */
[----:B------:R-:W4:Y:S04]  /*543c0*/  LDL.LU R197, [R1+0x5b4] ;  /* 0x0005b40001c57983 */ /* 0x000f280000300800 */
[----:B------:R-:W4:Y:S04]  /*543d0*/  LDL.LU R198, [R1+0x5b8] ;  /* 0x0005b80001c67983 */ /* 0x000f280000300800 */
[----:B------:R-:W4:Y:S09]  /*543e0*/  LDL.LU R199, [R1+0x5bc] ;  /* 0x0005bc0001c77983 */ /* 0x000f320000300800 */
[----:B------:R-:W-:Y:S01]  /*543f0*/  IMAD.MOV.U32 R76, RZ, RZ, R32 ;  /* 0x000000ffff4c7224 */ /* 0x000fe200078e0020 */
[----:B------:R-:W-:Y:S01]  /*54400*/  MOV R79, R34 ;  /* 0x00000022004f7202 */ /* 0x000fe20000000f00 */
[----:B------:R-:W-:-:S02]  /*54410*/  IMAD.MOV.U32 R78, RZ, RZ, R33 ;  /* 0x000000ffff4e7224 */ /* 0x000fc400078e0021 */
[----:B------:R-:W-:-:S05]  /*54420*/  IMAD.MOV.U32 R77, RZ, RZ, R35 ;  /* 0x000000ffff4d7224 */ /* 0x000fca00078e0023 */
[----:B------:R-:W-:Y:S04]  /*54430*/  STL [R1+0x5b14], R77 ;  /* 0x005b144d01007387 */ /* 0x000fe80000100800 */
[----:B------:R-:W-:Y:S04]  /*54440*/  STL [R1+0x5b10], R79 ;  /* 0x005b104f01007387 */ /* 0x000fe80000100800 */
[----:B------:R-:W-:Y:S04]  /*54450*/  STL [R1+0x5b0c], R76 ;  /* 0x005b0c4c01007387 */ /* 0x000fe80000100800 */
[----:B------:R-:W-:Y:S01]  /*54460*/  STL [R1+0x5b08], R78 ;  /* 0x005b084e01007387 */ /* 0x000fe20000100800 */
[C---:B--2---:R-:W-:Y:S03]  /*54470*/  HMMA.1688.F32.TF32 R32, R80.reuse, R118, R240 ;  /* 0x000000765020723c */ /* 0x044fe600000810f0 */
[----:B------:R-:W2:Y:S11]  /*54480*/  LDL.LU R240, [R1+0x5a0] ;  /* 0x0005a00001f07983 */ /* 0x000eb60000300800 */
[----:B------:R-:W-:Y:S09]  /*54490*/  @!UPT UIADD3 URZ, URZ, URZ, URZ ;  /* 0x0000003f3f3ff290 */ /* 0x000ff2000fffe03f */
[----:B------:R-:W-:Y:S04]  /*544a0*/  STL.64 [R1+0x11c0], R32 ;  /* 0x0011c02001007387 */ /* 0x000fe80000100a00 */
[----:B------:R3:W-:Y:S04]  /*544b0*/  STL.64 [R1+0x11c8], R34 ;  /* 0x0011c82201007387 */ /* 0x0007e80000100a00 */
[----:B------:R-:W2:Y:S04]  /*544c0*/  LDL.LU R241, [R1+0x5a4] ;  /* 0x0005a40001f17983 */ /* 0x000ea80000300800 */
[----:B------:R-:W2:Y:S04]  /*544d0*/  LDL.LU R242, [R1+0x5a8] ;  /* 0x0005a80001f27983 */ /* 0x000ea80000300800 */
[----:B------:R-:W2:Y:S01]  /*544e0*/  LDL.LU R243, [R1+0x5ac] ;  /* 0x0005ac0001f37983 */ /* 0x000ea20000300800 */
[----:B---3--:R-:W-:Y:S11]  /*544f0*/  HMMA.1688.F32.TF32 R32, R80, R114, R188 ;  /* 0x000000725020723c */ /* 0x008ff600000810bc */
[----:B------:R-:W-:Y:S11]  /*54500*/  @!UPT UIADD3 URZ, URZ, URZ, URZ ;  /* 0x0000003f3f3ff290 */ /* 0x000ff6000fffe03f */
[----:B------:R-:W-:Y:S01]  /*54510*/  @!UPT UIADD3 URZ, URZ, URZ, URZ ;  /* 0x0000003f3f3ff290 */ /* 0x000fe2000fffe03f */
[----:B------:R-:W-:Y:S01]  /*54520*/  STL.64 [R1+0x540], R32 ;  /* 0x0005402001007387 */ /* 0x000fe20000100a00 */
[----:B------:R-:W-:-:S03]  /*54530*/  IMAD.MOV.U32 R72, RZ, RZ, R35 ;  /* 0x000000ffff487224 */ /* 0x000fc600078e0023 */
[----:B------:R1:W-:Y:S02]  /*54540*/  STL [R1+0x548], R34 ;  /* 0x0005482201007387 */ /* 0x0003e40000100800 */
[C---:B-1----:R-:W-:Y:S02]  /*54550*/  HMMA.1688.F32.TF32 R32, R80.reuse, R110, R204 ;  /* 0x0000006e5020723c */ /* 0x042fe400000810cc */
[----:B------:R1:W-:Y:S11]  /*54560*/  STL [R1+0x5b18], R72 ;  /* 0x005b184801007387 */ /* 0x0003f60000100800 */
[----:B------:R-:W-:Y:S11]  /*54570*/  @!UPT UIADD3 URZ, URZ, URZ, URZ ;  /* 0x0000003f3f3ff290 */ /* 0x000ff6000fffe03f */
[----:B------:R-:W-:Y:S01]  /*54580*/  MOV R77, R32 ;  /* 0x00000020004d7202 */ /* 0x000fe20000000f00 */
[----:B------:R-:W-:Y:S01]  /*54590*/  IMAD.MOV.U32 R79, RZ, RZ, R33 ;  /* 0x000000ffff4f7224 */ /* 0x000fe200078e0021 */
[----:B------:R-:W-:Y:S01]  /*545a0*/  MOV R78, R35 ;  /* 0x00000023004e7202 */ /* 0x000fe20000000f00 */
[----:B------:R-:W-:Y:S02]  /*545b0*/  IMAD.MOV.U32 R76, RZ, RZ, R34 ;  /* 0x000000ffff4c7224 */ /* 0x000fe400078e0022 */
[----:B------:R-:W-:Y:S02]  /*545c0*/  HMMA.1688.F32.TF32 R32, R80, R98, R180 ;  /* 0x000000625020723c */ /* 0x000fe400000810b4 */
[----:B------:R-:W-:Y:S04]  /*545d0*/  STL [R1+0x5b28], R78 ;  /* 0x005b284e01007387 */ /* 0x000fe80000100800 */
[----:B------:R-:W-:Y:S04]  /*545e0*/  STL [R1+0x5b24], R76 ;  /* 0x005b244c01007387 */ /* 0x000fe80000100800 */
[----:B------:R-:W-:Y:S04]  /*545f0*/  STL [R1+0x5b20], R77 ;  /* 0x005b204d01007387 */ /* 0x000fe80000100800 */
[----:B------:R-:W-:Y:S09]  /*54600*/  STL [R1+0x5b1c], R79 ;  /* 0x005b1c4f01007387 */ /* 0x000ff20000100800 */
[----:B------:R-:W-:Y:S01]  /*54610*/  STL.64 [R1+0x510], R32 ;  /* 0x0005102001007387 */ /* 0x000fe20000100a00 */
[----:B-1----:R-:W-:-:S03]  /*54620*/  IMAD.MOV.U32 R72, RZ, RZ, R35 ;  /* 0x000000ffff487224 */ /* 0x002fc600078e0023 */
[----:B------:R1:W-:Y:S02]  /*54630*/  STL [R1+0x518], R34 ;  /* 0x0005182201007387 */ /* 0x0003e40000100800 */
[C---:B-1----:R-:W-:Y:S02]  /*54640*/  HMMA.1688.F32.TF32 R32, R80.reuse, R70, R236 ;  /* 0x000000465020723c */ /* 0x042fe400000810ec */
[----:B------:R-:W-:Y:S11]  /*54650*/  STL [R1+0x5b2c], R72 ;  /* 0x005b2c4801007387 */ /* 0x000ff60000100800 */
[----:B------:R-:W-:Y:S11]  /*54660*/  @!UPT UIADD3 URZ, URZ, URZ, URZ ;  /* 0x0000003f3f3ff290 */ /* 0x000ff6000fffe03f */
[----:B------:R-:W-:Y:S01]  /*54670*/  IMAD.MOV.U32 R78, RZ, RZ, R32 ;  /* 0x000000ffff4e7224 */ /* 0x000fe200078e0020 */
[----:B------:R-:W-:Y:S01]  /*54680*/  MOV R76, R33 ;  /* 0x00000021004c7202 */ /* 0x000fe20000000f00 */
[----:B------:R-:W-:Y:S02]  /*54690*/  IMAD.MOV.U32 R77, RZ, RZ, R34 ;  /* 0x000000ffff4d7224 */ /* 0x000fe400078e0022 */
[----:B------:R-:W-:Y:S01]  /*546a0*/  IMAD.MOV.U32 R79, RZ, RZ, R35 ;  /* 0x000000ffff4f7224 */ /* 0x000fe200078e0023 */
[----:B------:R-:W-:Y:S04]  /*546b0*/  STL [R1+0x5b3c], R78 ;  /* 0x005b3c4e01007387 */ /* 0x000fe80000100800 */
[----:B------:R-:W-:Y:S04]  /*546c0*/  STL [R1+0x5b38], R76 ;  /* 0x005b384c01007387 */ /* 0x000fe80000100800 */
[----:B------:R-:W-:Y:S04]  /*546d0*/  STL [R1+0x5b34], R77 ;  /* 0x005b344d01007387 */ /* 0x000fe80000100800 */
[----:B------:R-:W-:Y:S01]  /*546e0*/  STL [R1+0x5b30], R79 ;  /* 0x005b304f01007387 */ /* 0x000fe20000100800 */
[----:B----4-:R-:W-:Y:S11]  /*546f0*/  HMMA.1688.F32.TF32 R32, R80, R30, R196 ;  /* 0x0000001e5020723c */ /* 0x010ff600000810c4 */
[----:B------:R-:W-:Y:S11]  /*54700*/  @!UPT UIADD3 URZ, URZ, URZ, URZ ;  /* 0x0000003f3f3ff290 */ /* 0x000ff6000fffe03f */
[----:B------:R-:W-:Y:S01]  /*54710*/  @!UPT UIADD3 URZ, URZ, URZ, URZ ;  /* 0x0000003f3f3ff290 */ /* 0x000fe2000fffe03f */
[----:B------:R2:W-:Y:S01]  /*54720*/  STL [R1+0x4ec], R35 ;  /* 0x0004ec2301007387 */ /* 0x0005e20000100800 */
[----:B------:R-:W-:Y:S01]  /*54730*/  MOV R73, R32 ;  /* 0x0000002000497202 */ /* 0x000fe20000000f00 */
[----:B------:R-:W-:Y:S02]  /*54740*/  IMAD.MOV.U32 R74, RZ, RZ, R33 ;  /* 0x000000ffff4a7224 */ /* 0x000fe400078e0021 */
[----:B------:R-:W-:-:S05]  /*54750*/  IMAD.MOV.U32 R75, RZ, RZ, R34 ;  /* 0x000000ffff4b7224 */ /* 0x000fca00078e0022 */
[----:B------:R-:W-:Y:S04]  /*54760*/  STL [R1+0x5b48], R75 ;  /* 0x005b484b01007387 */ /* 0x000fe80000100800 */
[----:B------:R-:W-:Y:S04]  /*54770*/  STL [R1+0x5b44], R74 ;  /* 0x005b444a01007387 */ /* 0x000fe80000100800 */
[----:B------:R-:W-:Y:S01]  /*54780*/  STL [R1+0x5b40], R73 ;  /* 0x005b404901007387 */ /* 0x000fe20000100800 */
[----:B--2---:R-:W-:Y:S11]  /*54790*/  HMMA.1688.F32.TF32 R32, R80, R10, R240 ;  /* 0x0000000a5020723c */ /* 0x004ff600000810f0 */
[----:B------:R-:W-:Y:S11]  /*547a0*/  @!UPT UIADD3 URZ, URZ, URZ, URZ ;  /* 0x0000003f3f3ff290 */ /* 0x000ff6000fffe03f */
[----:B------:R-:W-:Y:S01]  /*547b0*/  @!UPT UIADD3 URZ, URZ, URZ, URZ ;  /* 0x0000003f3f3ff290 */ /* 0x000fe2000fffe03f */
[----:B------:R1:W-:Y:S04]  /*547c0*/  STL [R1+0x4d8], R34 ;  /* 0x0004d82201007387 */ /* 0x0003e80000100800 */
[----:B------:R-:W2:Y:S04]  /*547d0*/  LDL.LU R240, [R1+0x6a0] ;  /* 0x0006a00001f07983 */ /* 0x000ea80000300800 */
[----:B------:R-:W2:Y:S04]  /*547e0*/  LDL.LU R241, [R1+0x6a4] ;  /* 0x0006a40001f17983 */ /* 0x000ea80000300800 */
[----:B------:R-:W2:Y:S04]  /*547f0*/  LDL.LU R242, [R1+0x6a8] ;  /* 0x0006a80001f27983 */ /* 0x000ea80000300800 */
[----:B------:R-:W2:Y:S04]  /*54800*/  LDL.LU R243, [R1+0x6ac] ;  /* 0x0006ac0001f37983 */ /* 0x000ea80000300800 */
[----:B------:R-:W1:Y:S04]  /*54810*/  LDL.LU R208, [R1+0x590] ;  /* 0x0005900001d07983 */ /* 0x000e680000300800 */
[----:B------:R-:W1:Y:S04]  /*54820*/  LDL.LU R209, [R1+0x594] ;  /* 0x0005940001d17983 */ /* 0x000e680000300800 */
[----:B------:R-:W1:Y:S04]  /*54830*/  LDL.LU R210, [R1+0x598] ;  /* 0x0005980001d27983 */ /* 0x000e680000300800 */
[----:B------:R-:W1:Y:S04]  /*54840*/  LDL.LU R211, [R1+0x59c] ;  /* 0x00059c0001d37983 */ /* 0x000e680000300800 */
        /* <DEDUP_REMOVED lines=28> */
[----:B------:R-:W-:Y:S01]  /*54a10*/  MOV R77, R32 ;  /* 0x00000020004d7202 */ /* 0x000fe20000000f00 */
[----:B------:R-:W-:-:S02]  /*54a20*/  IMAD.MOV.U32 R79, RZ, RZ, R33 ;  /* 0x000000ffff4f7224 */ /* 0x000fc400078e0021 */
[----:B------:R-:W-:-:S05]  /*54a30*/  IMAD.MOV.U32 R72, RZ, RZ, R35 ;  /* 0x000000ffff487224 */ /* 0x000fca00078e0023 */
[----:B------:R1:W-:Y:S04]  /*54a40*/  STL [R1+0x5b54], R72 ;  /* 0x005b544801007387 */ /* 0x0003e80000100800 */
[----:B------:R-:W-:Y:S04]  /*54a50*/  STL [R1+0x5b50], R79 ;  /* 0x005b504f01007387 */ /* 0x000fe80000100800 */
[----:B------:R1:W-:Y:S02]  /*54a60*/  STL [R1+0x5b4c], R77 ;  /* 0x005b4c4d01007387 */ /* 0x0003e40000100800 */
[C---:B-1----:R-:W-:Y:S11]  /*54a70*/  HMMA.1688.F32.TF32 R32, R80.reuse, R14, R208 ;  /* 0x0000000e5020723c */ /* 0x042ff600000810d0 */
[----:B------:R-:W-:Y:S11]  /*54a80*/  @!UPT UIADD3 URZ, URZ, URZ, URZ ;  /* 0x0000003f3f3ff290 */ /* 0x000ff6000fffe03f */
[----:B------:R-:W-:Y:S02]  /*54a90*/  @!UPT UIADD3 URZ, URZ, URZ, URZ ;  /* 0x0000003f3f3ff290 */ /* 0x000fe4000fffe03f */
[----:B------:R-:W-:Y:S01]  /*54aa0*/  MOV R74, R32 ;  /* 0x00000020004a7202 */ /* 0x000fe20000000f00 */
[----:B------:R-:W-:Y:S01]  /*54ab0*/  IMAD.MOV.U32 R73, RZ, RZ, R33 ;  /* 0x000000ffff497224 */ /* 0x000fe200078e0021 */
[----:B------:R-:W-:Y:S01]  /*54ac0*/  MOV R76, R35 ;  /* 0x00000023004c7202 */ /* 0x000fe20000000f00 */
[----:B------:R-:W-:Y:S02]  /*54ad0*/  IMAD.MOV.U32 R78, RZ, RZ, R34 ;  /* 0x000000ffff4e7224 */ /* 0x000fe400078e0022 */
[----:B---3--:R-:W-:Y:S08]  /*54ae0*/  HMMA.1688.F32.TF32 R32, R80, R18, R140 ;  /* 0x000000125020723c */ /* 0x008ff0000008108c */
[----:B----4-:R-:W-:Y:S11]  /*54af0*/  HMMA.1688.F32.TF32 R84, R176, R26, R204 ;  /* 0x0000001ab054723c */ /* 0x010ff600000810cc */
[----:B------:R-:W-:Y:S05]  /*54b00*/  @!UPT UIADD3 URZ, URZ, URZ, URZ ;  /* 0x0000003f3f3ff290 */ /* 0x000fea000fffe03f */
[----:B------:R-:W-:Y:S01]  /*54b10*/  IMAD.MOV.U32 R72, RZ, RZ, R32 ;  /* 0x000000ffff487224 */ /* 0x000fe200078e0020 */
[----:B------:R-:W-:Y:S01]  /*54b20*/  MOV R77, R34 ;  /* 0x00000022004d7202 */ /* 0x000fe20000000f00 */
[----:B------:R-:W-:Y:S02]  /*54b30*/  IMAD.MOV.U32 R79, RZ, RZ, R33 ;  /* 0x000000ffff4f7224 */ /* 0x000fe400078e0021 */
[----:B------:R-:W-:Y:S02]  /*54b40*/  IMAD.MOV.U32 R75, RZ, RZ, R35 ;  /* 0x000000ffff4b7224 */ /* 0x000fe400078e0023 */
[C---:B--2---:R-:W-:Y:S08]  /*54b50*/  HMMA.1688.F32.TF32 R32, R80.reuse, R22, R128 ;  /* 0x000000165020723c */ /* 0x044ff00000081080 */
[----:B------:R-:W-:Y:S08]  /*54b60*/  HMMA.1688.F32.TF32 R80, R80, R106, R188 ;  /* 0x0000006a5050723c */ /* 0x000ff000000810bc */
[C---:B------:R-:W-:Y:S01]  /*54b70*/  HMMA.1688.F32.TF32 R88, R176.reuse, R6, R180 ;  /* 0x00000006b058723c */ /* 0x040fe200000810b4 */
[----:B------:R-:W-:Y:S07]  /*54b80*/  STL.64 [R1+0x5c60], R74 ;  /* 0x005c604a01007387 */ /* 0x000fee0000100a00 */
[C---:B------:R-:W-:Y:S01]  /*54b90*/  HMMA.1688.F32.TF32 R92, R176.reuse, R218, R236 ;  /* 0x000000dab05c723c */ /* 0x040fe200000810ec */
[----:B------:R-:W-:Y:S04]  /*54ba0*/  STL.64 [R1+0x5c58], R72 ;  /* 0x005c584801007387 */ /* 0x000fe80000100a00 */
[----:B------:R-:W-:Y:S03]  /*54bb0*/  STL.64 [R1+0x5c50], R78 ;  /* 0x005c504e01007387 */ /* 0x000fe60000100a00 */
[C---:B------:R-:W-:Y:S01]  /*54bc0*/  HMMA.1688.F32.TF32 R128, R176.reuse, R126, R196 ;  /* 0x0000007eb080723c */ /* 0x040fe200000810c4 */
[----:B------:R-:W-:Y:S04]  /*54bd0*/  STL.64 [R1+0x5c48], R76 ;  /* 0x005c484c01007387 */ /* 0x000fe80000100a00 */
[----:B------:R-:W-:Y:S04]  /*54be0*/  STL.64 [R1+0x5ab0], R82 ;  /* 0x005ab05201007387 */ /* 0x000fe80000100a00 */
        /* <DEDUP_REMOVED lines=51> */
[C---:B------:R-:W-:Y:S03]  /*54f20*/  HMMA.1688.F32.TF32 R132, R176.reuse, R122, R240 ;  /* 0x0000007ab084723c */ /* 0x040fe600000810f0 */
        /* <DEDUP_REMOVED lines=16> */
[----:B------:R-:W-:Y:S04]  /*55030*/  STL.64 [R1+0x5c80], R134 ;  /* 0x005c808601007387 */ /* 0x000fe80000100a00 */
[----:B------:R-:W-:Y:S01]  /*55040*/  STL.64 [R1+0x5c78], R132 ;  /* 0x005c788401007387 */ /* 0x000fe20000100a00 */
[C---:B--2---:R-:W-:Y:S08]  /*55050*/  HMMA.1688.F32.TF32 R140, R176.reuse, R114, R140 ;  /* 0x00000072b08c723c */ /* 0x044ff0000008108c */
[C---:B---3--:R-:W-:Y:S08]  /*55060*/  HMMA.1688.F32.TF32 R136, R176.reuse, R118, R136 ;  /* 0x00000076b088723c */ /* 0x048ff00000081088 */
[C---:B----4-:R-:W-:Y:S11]  /*55070*/  HMMA.1688.F32.TF32 R144, R176.reuse, R110, R196 ;  /* 0x0000006eb090723c */ /* 0x050ff600000810c4 */
[----:B------:R-:W-:Y:S04]  /*55080*/  @!UPT UIADD3 URZ, URZ, URZ, URZ ;  /* 0x0000003f3f3ff290 */ /* 0x000fe8000fffe03f */
[----:B------:R-:W-:Y:S04]  /*55090*/  STL.64 [R1+0x5c90], R138 ;  /* 0x005c908a01007387 */ /* 0x000fe80000100a00 */
[----:B------:R-:W-:Y:S04]  /*550a0*/  STL.64 [R1+0x5c88], R136 ;  /* 0x005c888801007387 */ /* 0x000fe80000100a00 */
[----:B------:R-:W-:Y:S01]  /*550b0*/  STL.64 [R1+0x5ca0], R142 ;  /* 0x005ca08e01007387 */ /* 0x000fe20000100a00 */
[C---:B------:R-:W-:Y:S03]  /*550c0*/  HMMA.1688.F32.TF32 R148, R176.reuse, R98, R148 ;  /* 0x00000062b094723c */ /* 0x040fe60000081094 */
[----:B------:R-:W-:Y:S04]  /*550d0*/  STL.64 [R1+0x5c98], R140 ;  /* 0x005c988c01007387 */ /* 0x000fe80000100a00 */
[----:B------:R-:W2:Y:S04]  /*550e0*/  LDL.LU R196, [R1+0x7c0] ;  /* 0x0007c00001c47983 */ /* 0x000ea80000300800 */
[----:B------:R-:W2:Y:S04]  /*550f0*/  LDL.LU R197, [R1+0x7c4] ;  /* 0x0007c40001c57983 */ /* 0x000ea80000300800 */
[----:B------:R-:W2:Y:S04]  /*55100*/  LDL.LU R198, [R1+0x7c8] ;  /* 0x0007c80001c67983 */ /* 0x000ea80000300800 */
[----:B------:R-:W2:Y:S04]  /*55110*/  LDL.LU R199, [R1+0x7cc] ;  /* 0x0007cc0001c77983 */ /* 0x000ea80000300800 */
[----:B------:R-:W-:Y:S04]  /*55120*/  STL.64 [R1+0x5cb0], R146 ;  /* 0x005cb09201007387 */ /* 0x000fe80000100a00 */
[----:B------:R-:W-:Y:S04]  /*55130*/  STL.64 [R1+0x5ca8], R144 ;  /* 0x005ca89001007387 */ /* 0x000fe80000100a00 */
[----:B------:R-:W-:Y:S01]  /*55140*/  STL.64 [R1+0x5cc8], R150 ;  /* 0x005cc89601007387 */ /* 0x000fe20000100a00 */
[C---:B------:R-:W-:Y:S03]  /*55150*/  HMMA.1688.F32.TF32 R168, R176.reuse, R18, R240 ;  /* 0x00000012b0a8723c */ /* 0x040fe600000810f0 */
[----:B------:R-:W-:Y:S04]  /*55160*/  STL.64 [R1+0x5cc0], R148 ;  /* 0x005cc09401007387 */ /* 0x000fe80000100a00 */
[----:B------:R-:W3:Y:S04]  /*55170*/  LDL.LU R240, [R1+0x7d0] ;  /* 0x0007d00001f07983 */ /* 0x000ee80000300800 */
[----:B------:R-:W3:Y:S04]  /*55180*/  LDL.LU R241, [R1+0x7d4] ;  /* 0x0007d40001f17983 */ /* 0x000ee80000300800 */
[----:B------:R-:W3:Y:S04]  /*55190*/  LDL.LU R242, [R1+0x7d8] ;  /* 0x0007d80001f27983 */ /* 0x000ee80000300800 */
[----:B------:R-:W3:Y:S01]  /*551a0*/  LDL.LU R243, [R1+0x7dc] ;  /* 0x0007dc0001f37983 */ /* 0x000ee20000300800 */
[C---:B------:R-:W-:Y:S08]  /*551b0*/  HMMA.1688.F32.TF32 R156, R176.reuse, R30, R164 ;  /* 0x0000001eb09c723c */ /* 0x040ff000000810a4 */
[C---:B------:R-:W-:Y:S08]  /*551c0*/  HMMA.1688.F32.TF32 R152, R176.reuse, R70, R152 ;  /* 0x00000046b098723c */ /* 0x040ff00000081098 */
[C---:B------:R-:W-:Y:S08]  /*551d0*/  HMMA.1688.F32.TF32 R160, R176.reuse, R10, R184 ;  /* 0x0000000ab0a0723c */ /* 0x040ff000000810b8 */
[C---:B------:R-:W-:Y:S01]  /*551e0*/  HMMA.1688.F32.TF32 R164, R176.reuse, R14, R212 ;  /* 0x0000000eb0a4723c */ /* 0x040fe200000810d4 */
[----:B------:R-:W4:Y:S04]  /*551f0*/  LDL.LU R212, [R1+0x7e0] ;  /* 0x0007e00001d47983 */ /* 0x000f280000300800 */
[----:B------:R-:W4:Y:S03]  /*55200*/  LDL.LU R213, [R1+0x7e4] ;  /* 0x0007e40001d57983 */ /* 0x000f260000300800 */
[C---:B------:R-:W-:Y:S01]  /*55210*/  HMMA.1688.F32.TF32 R172, R176.reuse, R22, R208 ;  /* 0x00000016b0ac723c */ /* 0x040fe200000810d0 */
[----:B------:R-:W4:Y:S04]  /*55220*/  LDL.LU R214, [R1+0x7e8] ;  /* 0x0007e80001d67983 */ /* 0x000f280000300800 */
[----:B------:R-:W4:Y:S03]  /*55230*/  LDL.LU R215, [R1+0x7ec] ;  /* 0x0007ec0001d77983 */ /* 0x000f260000300800 */
[----:B------:R-:W-:Y:S08]  /*55240*/  HMMA.1688.F32.TF32 R176, R176, R106, R188 ;  /* 0x0000006ab0b0723c */ /* 0x000ff000000810bc */
[C---:B------:R-:W-:Y:S01]  /*55250*/  HMMA.1688.F32.TF32 R188, R100.reuse, R218, R236 ;  /* 0x000000da64bc723c */ /* 0x040fe200000810ec */
[----:B------:R-:W-:Y:S04]  /*55260*/  LDS R236, [R252+0x2280] ;  /* 0x00228000fcec7984 */ /* 0x000fe80000000800 */
[----:B------:R-:W-:Y:S03]  /*55270*/  LDS R238, [R252+0x3280] ;  /* 0x00328000fcee7984 */ /* 0x000fe60000000800 */
[C---:B------:R-:W-:Y:S01]  /*55280*/  HMMA.1688.F32.TF32 R184, R100.reuse, R6, R204 ;  /* 0x0000000664b8723c */ /* 0x040fe200000810cc */
[----:B------:R-:W-:Y:S04]  /*55290*/  LDS R237, [R3+0x2280] ;  /* 0x0022800003ed7984 */ /* 0x000fe80000000800 */
[----:B------:R-:W1:Y:S10]  /*552a0*/  LDS R239, [R3+0x3280] ;  /* 0x0032800003ef7984 */ /* 0x000e740000000800 */
[----:B------:R-:W-:Y:S04]  /*552b0*/  STL [R1+0x5a08], R188 ;  /* 0x005a08bc01007387 */ /* 0x000fe80000100800 */
[----:B------:R-:W-:Y:S04]  /*552c0*/  STL [R1+0x5a04], R189 ;  /* 0x005a04bd01007387 */ /* 0x000fe80000100800 */
[----:B------:R-:W-:Y:S04]  /*552d0*/  STL [R1+0x5a00], R190 ;  /* 0x005a00be01007387 */ /* 0x000fe80000100800 */
[----:B------:R-:W-:Y:S04]  /*552e0*/  STL [R1+0x59fc], R191 ;  /* 0x0059fcbf01007387 */ /* 0x000fe80000100800 */
        /* <DEDUP_REMOVED lines=8> */
[C---:B--2---:R-:W-:Y:S08]  /*55370*/  HMMA.1688.F32.TF32 R192, R100.reuse, R126, R196 ;  /* 0x0000007e64c0723c */ /* 0x044ff000000810c4 */
[C---:B---3--:R-:W-:Y:S11]  /*55380*/  HMMA.1688.F32.TF32 R196, R100.reuse, R122, R240 ;  /* 0x0000007a64c4723c */ /* 0x048ff600000810f0 */
[----:B------:R-:W-:Y:S04]  /*55390*/  @!UPT UIADD3 URZ, URZ, URZ, URZ ;  /* 0x0000003f3f3ff290 */ /* 0x000fe8000fffe03f */
[----:B------:R-:W-:Y:S04]  /*553a0*/  STL [R1+0x5a0c], R192 ;  /* 0x005a0cc001007387 */ /* 0x000fe80000100800 */
[----:B------:R-:W-:Y:S04]  /*553b0*/  STL [R1+0x59f8], R193 ;  /* 0x0059f8c101007387 */ /* 0x000fe80000100800 */
[----:B------:R-:W-:Y:S04]  /*553c0*/  STL [R1+0x59f4], R194 ;  /* 0x0059f4c201007387 */ /* 0x000fe80000100800 */
[----:B------:R-:W-:Y:S04]  /*553d0*/  STL [R1+0x59f0], R195 ;  /* 0x0059f0c301007387 */ /* 0x000fe80000100800 */
[----:B------:R-:W2:Y:S04]  /*553e0*/  LDL.LU R240, [R1+0x810] ;  /* 0x0008100001f07983 */ /* 0x000ea80000300800 */
[----:B------:R-:W2:Y:S04]  /*553f0*/  LDL.LU R241, [R1+0x814] ;  /* 0x0008140001f17983 */ /* 0x000ea80000300800 */
[----:B------:R-:W2:Y:S04]  /*55400*/  LDL.LU R242, [R1+0x818] ;  /* 0x0008180001f27983 */ /* 0x000ea80000300800 */
[----:B------:R-:W2:Y:S04]  /*55410*/  LDL.LU R243, [R1+0x81c] ;  /* 0x00081c0001f37983 */ /* 0x000ea80000300800 */
[----:B------:R-:W-:Y:S04]  /*55420*/  STL [R1+0x5a18], R196 ;  /* 0x005a18c401007387 */ /* 0x000fe80000100800 */
[----:B------:R-:W-:Y:S04]  /*55430*/  STL [R1+0x5a14], R197 ;  /* 0x005a14c501007387 */ /* 0x000fe80000100800 */
[----:B------:R-:W-:Y:S04]  /*55440*/  STL [R1+0x5a10], R198 ;  /* 0x005a10c601007387 */ /* 0x000fe80000100800 */
[----:B------:R-:W-:Y:S04]  /*55450*/  STL [R1+0x59ec], R199 ;  /* 0x0059ecc701007387 */ /* 0x000fe80000100800 */
[----:B------:R-:W1:Y:S04]  /*55460*/  LDL.LU R248, [R1+0x890] ;  /* 0x0008900001f87983 */ /* 0x000e680000300800 */
[----:B------:R-:W1:Y:S04]  /*55470*/  LDL.LU R249, [R1+0x894] ;  /* 0x0008940001f97983 */ /* 0x000e680000300800 */
[----:B------:R-:W1:Y:S04]  /*55480*/  LDL.LU R250, [R1+0x898] ;  /* 0x0008980001fa7983 */ /* 0x000e680000300800 */
[----:B------:R-:W1:Y:S04]  /*55490*/  LDL.LU R251, [R1+0x89c] ;  /* 0x00089c0001fb7983 */ /* 0x000e680000300800 */
[----:B------:R-:W3:Y:S04]  /*554a0*/  LDL.LU R232, [R1+0x880] ;  /* 0x0008800001e87983 */ /* 0x000ee80000300800 */
[----:B------:R-:W3:Y:S04]  /*554b0*/  LDL.LU R233, [R1+0x884] ;  /* 0x0008840001e97983 */ /* 0x000ee80000300800 */
[----:B------:R-:W3:Y:S04]  /*554c0*/  LDL.LU R234, [R1+0x888] ;  /* 0x0008880001ea7983 */ /* 0x000ee80000300800 */
[----:B------:R-:W3:Y:S01]  /*554d0*/  LDL.LU R235, [R1+0x88c] ;  /* 0x00088c0001eb7983 */ /* 0x000ee20000300800 */
[C---:B----4-:R-:W-:Y:S08]  /*554e0*/  HMMA.1688.F32.TF32 R200, R100.reuse, R118, R212 ;  /* 0x0000007664c8723c */ /* 0x050ff000000810d4 */
[C---:B------:R-:W-:Y:S11]  /*554f0*/  HMMA.1688.F32.TF32 R204, R100.reuse, R114, R204 ;  /* 0x0000007264cc723c */ /* 0x040ff600000810cc */
[----:B------:R-:W-:Y:S04]  /*55500*/  @!UPT UIADD3 URZ, URZ, URZ, URZ ;  /* 0x0000003f3f3ff290 */ /* 0x000fe8000fffe03f */
        /* <DEDUP_REMOVED lines=8> */
[----:B------:R-:W4:Y:S04]  /*55590*/  LDL.LU R244, [R1+0x870] ;  /* 0x0008700001f47983 */ /* 0x000f280000300800 */
[----:B------:R-:W4:Y:S04]  /*555a0*/  LDL.LU R245, [R1+0x874] ;  /* 0x0008740001f57983 */ /* 0x000f280000300800 */
[----:B------:R-:W4:Y:S04]  /*555b0*/  LDL.LU R246, [R1+0x878] ;  /* 0x0008780001f67983 */ /* 0x000f280000300800 */
[----:B------:R-:W4:Y:S01]  /*555c0*/  LDL.LU R247, [R1+0x87c] ;  /* 0x00087c0001f77983 */ /* 0x000f220000300800 */
[C---:B------:R-:W-:Y:S11]  /*555d0*/  HMMA.1688.F32.TF32 R208, R100.reuse, R110, R208 ;  /* 0x0000006e64d0723c */ /* 0x040ff600000810d0 */
[----:B------:R-:W-:Y:S11]  /*555e0*/  @!UPT UIADD3 URZ, URZ, URZ, URZ ;  /* 0x0000003f3f3ff290 */ /* 0x000ff6000fffe03f */
[----:B------:R-:W-:Y:S01]  /*555f0*/  @!UPT UIADD3 URZ, URZ, URZ, URZ ;  /* 0x0000003f3f3ff290 */ /* 0x000fe2000fffe03f */
[----:B------:R-:W-:Y:S04]  /*55600*/  STL [R1+0x5a44], R208 ;  /* 0x005a44d001007387 */ /* 0x000fe80000100800 */
[----:B------:R-:W-:Y:S04]  /*55610*/  STL [R1+0x5a40], R209 ;  /* 0x005a40d101007387 */ /* 0x000fe80000100800 */
[----:B------:R-:W-:Y:S04]  /*55620*/  STL [R1+0x5a3c], R210 ;  /* 0x005a3cd201007387 */ /* 0x000fe80000100800 */
[----:B------:R-:W-:Y:S01]  /*55630*/  STL [R1+0x5a38], R211 ;  /* 0x005a38d301007387 */ /* 0x000fe20000100800 */
[C---:B--2---:R-:W-:Y:S03]  /*55640*/  HMMA.1688.F32.TF32 R212, R100.reuse, R98, R240 ;  /* 0x0000006264d4723c */ /* 0x044fe600000810f0 */
[----:B------:R-:W-:Y:S04]  /*55650*/  LDS R240, [R216+0x2280] ;  /* 0x00228000d8f07984 */ /* 0x000fe80000000800 */
[----:B------:R-:W-:Y:S04]  /*55660*/  LDS R242, [R216+0x3280] ;  /* 0x00328000d8f27984 */ /* 0x000fe80000000800 */
[----:B------:R-:W-:Y:S04]  /*55670*/  LDS R241, [R217+0x2280] ;  /* 0x00228000d9f17984 */ /* 0x000fe80000000800 */
[----:B------:R-:W2:Y:S01]  /*55680*/  LDS R243, [R217+0x3280] ;  /* 0x00328000d9f37984 */ /* 0x000ea20000000800 */
[C---:B-1----:R-:W-:Y:S07]  /*55690*/  HMMA.1688.F32.TF32 R32, R100.reuse, R70, R248 ;  /* 0x000000466420723c */ /* 0x042fee00000810f8 */
[----:B------:R-:W-:Y:S04]  /*556a0*/  STL [R1+0x5a54], R212 ;  /* 0x005a54d401007387 */ /* 0x000fe80000100800 */
[----:B------:R-:W-:Y:S04]  /*556b0*/  STL [R1+0x5a50], R213 ;  /* 0x005a50d501007387 */ /* 0x000fe80000100800 */
[----:B------:R-:W-:Y:S04]  /*556c0*/  STL [R1+0x5a4c], R214 ;  /* 0x005a4cd601007387 */ /* 0x000fe80000100800 */
[----:B------:R-:W-:Y:S04]  /*556d0*/  STL [R1+0x5a48], R215 ;  /* 0x005a48d701007387 */ /* 0x000fe80000100800 */
[----:B------:R-:W2:Y:S04]  /*556e0*/  LDL.LU R248, [R1+0x860] ;  /* 0x0008600001f87983 */ /* 0x000ea80000300800 */
[----:B------:R-:W-:Y:S04]  /*556f0*/  STL.64 [R1+0x11b0], R32 ;  /* 0x0011b02001007387 */ /* 0x000fe80000100a00 */
[----:B------:R3:W-:Y:S04]  /*55700*/  STL.64 [R1+0x11b8], R34 ;  /* 0x0011b82201007387 */ /* 0x0007e80000100a00 */
[----:B------:R-:W2:Y:S04]  /*55710*/  LDL.LU R249, [R1+0x864] ;  /* 0x0008640001f97983 */ /* 0x000ea80000300800 */
[----:B------:R-:W2:Y:S04]  /*55720*/  LDL.LU R250, [R1+0x868] ;  /* 0x0008680001fa7983 */ /* 0x000ea80000300800 */
[----:B------:R-:W2:Y:S01]  /*55730*/  LDL.LU R251, [R1+0x86c] ;  /* 0x00086c0001fb7983 */ /* 0x000ea20000300800 */
[----:B---3--:R-:W-:Y:S03]  /*55740*/  HMMA.1688.F32.TF32 R32, R100, R30, R232 ;  /* 0x0000001e6420723c */ /* 0x008fe600000810e8 */
[----:B------:R-:W3:Y:S04]  /*55750*/  LDL.LU R224, [R1+0x850] ;  /* 0x0008500001e07983 */ /* 0x000ee80000300800 */
[----:B------:R-:W3:Y:S04]  /*55760*/  LDL.LU R225, [R1+0x854] ;  /* 0x0008540001e17983 */ /* 0x000ee80000300800 */
[----:B------:R-:W3:Y:S04]  /*55770*/  LDL.LU R226, [R1+0x858] ;  /* 0x0008580001e27983 */ /* 0x000ee80000300800 */
[----:B------:R-:W3:Y:S09]  /*55780*/  LDL.LU R227, [R1+0x85c] ;  /* 0x00085c0001e37983 */ /* 0x000ef20000300800 */
[----:B------:R-:W-:Y:S01]  /*55790*/  IMAD.MOV.U32 R207, RZ, RZ, R35 ;  /* 0x000000ffffcf7224 */ /* 0x000fe200078e0023 */
[----:B------:R-:W-:Y:S01]  /*557a0*/  MOV R205, R33 ;  /* 0x0000002100cd7202 */ /* 0x000fe20000000f00 */
[----:B------:R-:W-:-:S02]  /*557b0*/  IMAD.MOV.U32 R206, RZ, RZ, R34 ;  /* 0x000000ffffce7224 */ /* 0x000fc400078e0022 */
[----:B------:R-:W-:Y:S01]  /*557c0*/  IMAD.MOV.U32 R204, RZ, RZ, R32 ;  /* 0x000000ffffcc7224 */ /* 0x000fe200078e0020 */
[----:B------:R1:W-:Y:S04]  /*557d0*/  STL [R1+0x5a64], R207 ;  /* 0x005a64cf01007387 */ /* 0x0003e80000100800 */
[----:B------:R1:W-:Y:S04]  /*557e0*/  STL [R1+0x5a60], R206 ;  /* 0x005a60ce01007387 */ /* 0x0003e80000100800 */
[----:B------:R-:W-:Y:S04]  /*557f0*/  STL [R1+0x5a5c], R205 ;  /* 0x005a5ccd01007387 */ /* 0x000fe80000100800 */
[----:B------:R1:W-:Y:S04]  /*55800*/  STL [R1+0x5a58], R204 ;  /* 0x005a58cc01007387 */ /* 0x0003e80000100800 */
        /* <DEDUP_REMOVED lines=8> */
[C---:B----4-:R-:W-:Y:S11]  /*55890*/  HMMA.1688.F32.TF32 R32, R100.reuse, R10, R244 ;  /* 0x0000000a6420723c */ /* 0x050ff600000810f4 */
[----:B------:R-:W-:Y:S11]  /*558a0*/  @!UPT UIADD3 URZ, URZ, URZ, URZ ;  /* 0x0000003f3f3ff290 */ /* 0x000ff6000fffe03f */
[----:B------:R-:W-:Y:S02]  /*558b0*/  @!UPT UIADD3 URZ, URZ, URZ, URZ ;  /* 0x0000003f3f3ff290 */ /* 0x000fe4000fffe03f */
[----:B------:R-:W-:Y:S01]  /*558c0*/  MOV R211, R35 ;  /* 0x0000002300d37202 */ /* 0x000fe20000000f00 */
[----:B------:R-:W-:Y:S01]  /*558d0*/  IMAD.MOV.U32 R210, RZ, RZ, R34 ;  /* 0x000000ffffd27224 */ /* 0x000fe200078e0022 */
[----:B------:R-:W-:Y:S01]  /*558e0*/  MOV R208, R32 ;  /* 0x0000002000d07202 */ /* 0x000fe20000000f00 */
[----:B------:R-:W-:Y:S02]  /*558f0*/  IMAD.MOV.U32 R209, RZ, RZ, R33 ;  /* 0x000000ffffd17224 */ /* 0x000fe400078e0021 */
[----:B------:R4:W-:Y:S04]  /*55900*/  STL [R1+0x5a74], R211 ;  /* 0x005a74d301007387 */ /* 0x0009e80000100800 */
[----:B------:R-:W-:Y:S04]  /*55910*/  STL [R1+0x5a70], R210 ;  /* 0x005a70d201007387 */ /* 0x000fe80000100800 */
[----:B------:R1:W-:Y:S04]  /*55920*/  STL [R1+0x5a6c], R209 ;  /* 0x005a6cd101007387 */ /* 0x0003e80000100800 */
[----:B------:R1:W-:Y:S04]  /*55930*/  STL [R1+0x5a68], R208 ;  /* 0x005a68d001007387 */ /* 0x0003e80000100800 */
[----:B------:R-:W4:Y:S04]  /*55940*/  LDL.LU R244, [R1+0x990] ;  /* 0x0009900001f47983 */ /* 0x000f280000300800 */
[----:B------:R-:W4:Y:S04]  /*55950*/  LDL.LU R245, [R1+0x994] ;  /* 0x0009940001f57983 */ /* 0x000f280000300800 */
[----:B------:R-:W4:Y:S04]  /*55960*/  LDL.LU R246, [R1+0x998] ;  /* 0x0009980001f67983 */ /* 0x000f280000300800 */
[----:B------:R-:W4:Y:S01]  /*55970*/  LDL.LU R247, [R1+0x99c] ;  /* 0x00099c0001f77983 */ /* 0x000f220000300800 */
[----:B--2---:R-:W-:Y:S03]  /*55980*/  HMMA.1688.F32.TF32 R32, R100, R14, R248 ;  /* 0x0000000e6420723c */ /* 0x004fe600000810f8 */
[----:B------:R-:W2:Y:S04]  /*55990*/  LDL.LU R248, [R1+0x980] ;  /* 0x0009800001f87983 */ /* 0x000ea80000300800 */
[----:B------:R-:W2:Y:S04]  /*559a0*/  LDL.LU R249, [R1+0x984] ;  /* 0x0009840001f97983 */ /* 0x000ea80000300800 */
[----:B------:R-:W2:Y:S04]  /*559b0*/  LDL.LU R250, [R1+0x988] ;  /* 0x0009880001fa7983 */ /* 0x000ea80000300800 */
[----:B------:R-:W2:Y:S09]  /*559c0*/  LDL.LU R251, [R1+0x98c] ;  /* 0x00098c0001fb7983 */ /* 0x000eb20000300800 */
[----:B------:R-:W-:Y:S01]  /*559d0*/  IMAD.MOV.U32 R200, RZ, RZ, R32 ;  /* 0x000000ffffc87224 */ /* 0x000fe200078e0020 */
[----:B------:R-:W-:Y:S01]  /*559e0*/  MOV R202, R34 ;  /* 0x0000002200ca7202 */ /* 0x000fe20000000f00 */
[----:B------:R-:W-:-:S02]  /*559f0*/  IMAD.MOV.U32 R201, RZ, RZ, R33 ;  /* 0x000000ffffc97224 */ /* 0x000fc400078e0021 */
[----:B------:R-:W-:Y:S02]  /*55a00*/  IMAD.MOV.U32 R196, RZ, RZ, R35 ;  /* 0x000000ffffc47224 */ /* 0x000fe400078e0023 */
[C---:B---3--:R-:W-:Y:S11]  /*55a10*/  HMMA.1688.F32.TF32 R32, R100.reuse, R18, R224 ;  /* 0x000000126420723c */ /* 0x048ff600000810e0 */
[----:B------:R-:W-:Y:S11]  /*55a20*/  @!UPT UIADD3 URZ, URZ, URZ, URZ ;  /* 0x0000003f3f3ff290 */ /* 0x000ff6000fffe03f */
[----:B------:R-:W-:Y:S02]  /*55a30*/  @!UPT UIADD3 URZ, URZ, URZ, URZ ;  /* 0x0000003f3f3ff290 */ /* 0x000fe4000fffe03f */
[----:B------:R-:W-:Y:S01]  /*55a40*/  IMAD.MOV.U32 R212, RZ, RZ, R32 ;  /* 0x000000ffffd47224 */ /* 0x000fe200078e0020 */
[----:B------:R-:W-:Y:S01]  /*55a50*/  MOV R213, R33 ;  /* 0x0000002100d57202 */ /* 0x000fe20000000f00 */
[----:B------:R-:W-:Y:S02]  /*55a60*/  IMAD.MOV.U32 R214, RZ, RZ, R34 ;  /* 0x000000ffffd67224 */ /* 0x000fe400078e0022 */
[----:B------:R-:W-:Y:S02]  /*55a70*/  IMAD.MOV.U32 R215, RZ, RZ, R35 ;  /* 0x000000ffffd77224 */ /* 0x000fe400078e0023 */
[C---:B------:R-:W-:Y:S11]  /*55a80*/  HMMA.1688.F32.TF32 R32, R100.reuse, R22, R228 ;  /* 0x000000166420723c */ /* 0x040ff600000810e4 */
[----:B------:R-:W-:Y:S11]  /*55a90*/  @!UPT UIADD3 URZ, URZ, URZ, URZ ;  /* 0x0000003f3f3ff290 */ /* 0x000ff6000fffe03f */
[----:B------:R-:W-:Y:S02]  /*55aa0*/  @!UPT UIADD3 URZ, URZ, URZ, URZ ;  /* 0x0000003f3f3ff290 */ /* 0x000fe4000fffe03f */
[----:B-1----:R-:W-:Y:S01]  /*55ab0*/  MOV R207, R32 ;  /* 0x0000002000cf7202 */ /* 0x002fe20000000f00 */
[----:B------:R-:W-:Y:S01]  /*55ac0*/  IMAD.MOV.U32 R206, RZ, RZ, R33 ;  /* 0x000000ffffce7224 */ /* 0x000fe200078e0021 */
[----:B------:R-:W-:Y:S01]  /*55ad0*/  MOV R204, R35 ;  /* 0x0000002300cc7202 */ /* 0x000fe20000000f00 */
[----:B------:R-:W-:Y:S02]  /*55ae0*/  IMAD.MOV.U32 R205, RZ, RZ, R34 ;  /* 0x000000ffffcd7224 */ /* 0x000fe400078e0022 */
[----:B------:R-:W-:Y:S01]  /*55af0*/  HMMA.1688.F32.TF32 R32, R100, R106, R232 ;  /* 0x0000006a6420723c */ /* 0x000fe200000810e8 */
[----:B------:R-:W-:Y:S11]  /*55b00*/  STL [R1+0x5a84], R196 ;  /* 0x005a84c401007387 */ /* 0x000ff60000100800 */
[----:B------:R-:W-:Y:S11]  /*55b10*/  @!UPT UIADD3 URZ, URZ, URZ, URZ ;  /* 0x0000003f3f3ff290 */ /* 0x000ff6000fffe03f */
[----:B------:R-:W-:Y:S01]  /*55b20*/  @!UPT UIADD3 URZ, URZ, URZ, URZ ;  /* 0x0000003f3f3ff290 */ /* 0x000fe2000fffe03f */
[----:B----4-:R-:W-:Y:S01]  /*55b30*/  IMAD.MOV.U32 R211, RZ, RZ, R32 ;  /* 0x000000ffffd37224 */ /* 0x010fe200078e0020 */
[----:B------:R-:W-:Y:S01]  /*55b40*/  MOV R209, R34 ;  /* 0x0000002200d17202 */ /* 0x000fe20000000f00 */
[----:B------:R-:W-:Y:S02]  /*55b50*/  IMAD.MOV.U32 R210, RZ, RZ, R33 ;  /* 0x000000ffffd27224 */ /* 0x000fe400078e0021 */
[----:B------:R-:W-:Y:S02]  /*55b60*/  IMAD.MOV.U32 R208, RZ, RZ, R35 ;  /* 0x000000ffffd07224 */ /* 0x000fe400078e0023 */
[----:B------:R-:W-:Y:S01]  /*55b70*/  HMMA.1688.F32.TF32 R32, R236, R26, R244 ;  /* 0x0000001aec20723c */ /* 0x000fe200000810f4 */
[----:B------:R-:W-:Y:S04]  /*55b80*/  STL [R1+0x5a80], R202 ;  /* 0x005a80ca01007387 */ /* 0x000fe80000100800 */
[----:B------:R-:W-:Y:S04]  /*55b90*/  STL [R1+0x5a7c], R201 ;  /* 0x005a7cc901007387 */ /* 0x000fe80000100800 */
[----:B------:R-:W-:Y:S04]  /*55ba0*/  STL [R1+0x5a78], R200 ;  /* 0x005a78c801007387 */ /* 0x000fe80000100800 */
[----:B------:R-:W-:Y:S04]  /*55bb0*/  STL [R1+0x5a94], R215 ;  /* 0x005a94d701007387 */ /* 0x000fe80000100800 */
[----:B------:R-:W-:Y:S04]  /*55bc0*/  STL [R1+0x5a90], R214 ;  /* 0x005a90d601007387 */ /* 0x000fe80000100800 */
[----:B------:R-:W-:Y:S03]  /*55bd0*/  STL [R1+0x5a8c], R213 ;  /* 0x005a8cd501007387 */ /* 0x000fe60000100800 */
[----:B------:R-:W-:Y:S01]  /*55be0*/  IMAD.MOV.U32 R189, RZ, RZ, R32 ;  /* 0x000000ffffbd7224 */ /* 0x000fe200078e0020 */
[----:B------:R-:W-:Y:S01]  /*55bf0*/  MOV R190, R33 ;  /* 0x0000002100be7202 */ /* 0x000fe20000000f00 */
[----:B------:R-:W-:Y:S01]  /*55c00*/  IMAD.MOV.U32 R191, RZ, RZ, R34 ;  /* 0x000000ffffbf7224 */ /* 0x000fe200078e0022 */
[----:B------:R-:W-:Y:S01]  /*55c10*/  STL [R1+0x5a88], R212 ;  /* 0x005a88d401007387 */ /* 0x000fe20000100800 */
[----:B------:R-:W-:-:S02]  /*55c20*/  IMAD.MOV.U32 R193, RZ, RZ, R35 ;  /* 0x000000ffffc17224 */ /* 0x000fc400078e0023 */
[----:B--2---:R-:W-:Y:S01]  /*55c30*/  HMMA.1688.F32.TF32 R32, R236, R6, R248 ;  /* 0x00000006ec20723c */ /* 0x004fe200000810f8 */
        /* <DEDUP_REMOVED lines=78> */
[----:B------:R-:W4:Y:S01]  /*56120*/  LDL.LU R32, [R1+0x8a0] ;  /* 0x0008a00001207983 */ /* 0x000f220000300800 */
[----:B------:R-:W-:Y:S01]  /*56130*/  IMAD.MOV.U32 R192, RZ, RZ, R34 ;  /* 0x000000ffffc07224 */ /* 0x000fe200078e0022 */
[----:B------:R-:W-:Y:S02]  /*56140*/  MOV R188, R35 ;  /* 0x0000002300bc7202 */ /* 0x000fe40000000f00 */
        /* <DEDUP_REMOVED lines=18> */
[----:B------:R-:W-:Y:S01]  /*56270*/  STL.64 [R1+0x1100], R80 ;  /* 0x0011005001007387 */ /* 0x000fe20000100a00 */
[----:B------:R-:W-:Y:S03]  /*56280*/  HMMA.1688.F32.TF32 R48, R236, R14, R48 ;  /* 0x0000000eec30723c */ /* 0x000fe60000081030 */
        /* <DEDUP_REMOVED lines=21> */
[----:B------:R2:W-:Y:S01]  /*563e0*/  STL.64 [R1+0x1a8], R38 ;  /* 0x0001a82601007387 */ /* 0x0005e20000100a00 */
[C---:B-1----:R-:W-:Y:S03]  /*563f0*/  HMMA.1688.F32.TF32 R40, R240.reuse, R6, R220 ;  /* 0x00000006f028723c */ /* 0x042fe600000810dc */
[----:B------:R-:W-:Y:S04]  /*56400*/  STL.64 [R1+0x1b0], R32 ;  /* 0x0001b02001007387 */ /* 0x000fe80000100a00 */
[----:B------:R1:W-:Y:S01]  /*56410*/  STL.64 [R1+0x1b8], R34 ;  /* 0x0001b82201007387 */ /* 0x0003e20000100a00 */
[C---:B--2---:R-:W-:Y:S08]  /*56420*/  HMMA.1688.F32.TF32 R36, R240.reuse, R218, R224 ;  /* 0x000000daf024723c */ /* 0x044ff000000810e0 */
[C---:B-1----:R-:W-:Y:S07]  /*56430*/  HMMA.1688.F32.TF32 R32, R240.reuse, R126, R228 ;  /* 0x0000007ef020723c */ /* 0x042fee00000810e4 */
        /* <DEDUP_REMOVED lines=8> */
[----:B-1----:R-:W-:Y:S07]  /*564c0*/  HMMA.1688.F32.TF32 R32, R240, R114, R248 ;  /* 0x00000072f020723c */ /* 0x002fee00000810f8 */
[----:B------:R-:W-:Y:S04]  /*564d0*/  STL.64 [R1+0x1f0], R40 ;  /* 0x0001f02801007387 */ /* 0x000fe80000100a00 */
[----:B------:R-:W-:Y:S04]  /*564e0*/  STL.64 [R1+0x1f8], R42 ;  /* 0x0001f82a01007387 */ /* 0x000fe80000100a00 */
[----:B------:R-:W2:Y:S04]  /*564f0*/  LDL.LU R244, [R1+0xc90] ;  /* 0x000c900001f47983 */ /* 0x000ea80000300800 */
[----:B------:R-:W-:Y:S04]  /*56500*/  STL.64 [R1+0x200], R36 ;  /* 0x0002002401007387 */ /* 0x000fe80000100a00 */
[----:B------:R-:W-:Y:S04]  /*56510*/  STL.64 [R1+0x208], R38 ;  /* 0x0002082601007387 */ /* 0x000fe80000100a00 */
[----:B------:R1:W-:Y:S04]  /*56520*/  STL.64 [R1+0x210], R32 ;  /* 0x0002102001007387 */ /* 0x0003e80000100a00 */
[----:B------:R3:W-:Y:S04]  /*56530*/  STL.64 [R1+0x218], R34 ;  /* 0x0002182201007387 */ /* 0x0007e80000100a00 */
[----:B------:R-:W2:Y:S04]  /*56540*/  LDL.LU R245, [R1+0xc94] ;  /* 0x000c940001f57983 */ /* 0x000ea80000300800 */
[----:B------:R-:W2:Y:S04]  /*56550*/  LDL.LU R246, [R1+0xc98] ;  /* 0x000c980001f67983 */ /* 0x000ea80000300800 */
[----:B------:R-:W2:Y:S04]  /*56560*/  LDL.LU R247, [R1+0xc9c] ;  /* 0x000c9c0001f77983 */ /* 0x000ea80000300800 */
        /* <DEDUP_REMOVED lines=8> */
[----:B-1----:R-:W2:Y:S04]  /*565f0*/  LDL.LU R32, [R1+0xb90] ;  /* 0x000b900001207983 */ /* 0x002ea80000300800 */
[----:B------:R-:W2:Y:S04]  /*56600*/  LDL.LU R33, [R1+0xb94] ;  /* 0x000b940001217983 */ /* 0x000ea80000300800 */
[----:B---3--:R-:W2:Y:S04]  /*56610*/  LDL.LU R34, [R1+0xb98] ;  /* 0x000b980001227983 */ /* 0x008ea80000300800 */
[----:B------:R-:W2:Y:S01]  /*56620*/  LDL.LU R35, [R1+0xb9c] ;  /* 0x000b9c0001237983 */ /* 0x000ea20000300800 */
[C---:B------:R-:W-:Y:S03]  /*56630*/  HMMA.1688.F32.TF32 R84, R236.reuse, R122, R84 ;  /* 0x0000007aec54723c */ /* 0x040fe60000081054 */
[----:B------:R-:W3:Y:S04]  /*56640*/  LDL.LU R40, [R1+0xb10] ;  /* 0x000b100001287983 */ /* 0x000ee80000300800 */
[----:B------:R-:W3:Y:S04]  /*56650*/  LDL.LU R41, [R1+0xb14] ;  /* 0x000b140001297983 */ /* 0x000ee80000300800 */
[----:B------:R-:W3:Y:S04]  /*56660*/  LDL.LU R42, [R1+0xb18] ;  /* 0x000b1800012a7983 */ /* 0x000ee80000300800 */
[----:B------:R-:W3:Y:S01]  /*56670*/  LDL.LU R43, [R1+0xb1c] ;  /* 0x000b1c00012b7983 */ /* 0x000ee20000300800 */
[C---:B------:R-:W-:Y:S03]  /*56680*/  HMMA.1688.F32.TF32 R92, R236.reuse, R218, R92 ;  /* 0x000000daec5c723c */ /* 0x040fe6000008105c */
[----:B------:R-:W2:Y:S04]  /*56690*/  LDL.LU R48, [R1+0xaf0] ;  /* 0x000af00001307983 */ /* 0x000ea80000300800 */
[----:B------:R-:W2:Y:S04]  /*566a0*/  LDL.LU R49, [R1+0xaf4] ;  /* 0x000af40001317983 */ /* 0x000ea80000300800 */
[----:B------:R-:W2:Y:S04]  /*566b0*/  LDL.LU R50, [R1+0xaf8] ;  /* 0x000af80001327983 */ /* 0x000ea80000300800 */
[----:B------:R-:W2:Y:S04]  /*566c0*/  LDL.LU R51, [R1+0xafc] ;  /* 0x000afc0001337983 */ /* 0x000ea80000300800 */
[----:B------:R-:W2:Y:S04]  /*566d0*/  LDL.LU R56, [R1+0xac0] ;  /* 0x000ac00001387983 */ /* 0x000ea80000300800 */
[----:B------:R-:W2:Y:S04]  /*566e0*/  LDL.LU R57, [R1+0xac4] ;  /* 0x000ac40001397983 */ /* 0x000ea80000300800 */
[----:B------:R-:W3:Y:S04]  /*566f0*/  LDL.LU R58, [R1+0xac8] ;  /* 0x000ac800013a7983 */ /* 0x000ee80000300800 */
[----:B------:R-:W3:Y:S01]  /*56700*/  LDL.LU R59, [R1+0xacc] ;  /* 0x000acc00013b7983 */ /* 0x000ee20000300800 */
[----:B------:R-:W-:Y:S03]  /*56710*/  HMMA.1688.F32.TF32 R88, R236, R126, R88 ;  /* 0x0000007eec58723c */ /* 0x000fe60000081058 */
        /* <DEDUP_REMOVED lines=12> */
[----:B------:R-:W-:-:S03]  /*567e0*/  MOV R194, R84 ;  /* 0x0000005400c27202 */ /* 0x000fc60000000f00 */
[----:B------:R-:W4:Y:S01]  /*567f0*/  LDL.LU R80, [R1+0xa50] ;  /* 0x000a500001507983 */ /* 0x000f220000300800 */
[----:B------:R-:W-:-:S03]  /*56800*/  IMAD.MOV.U32 R195, RZ, RZ, R85 ;  /* 0x000000ffffc37224 */ /* 0x000fc600078e0055 */
[----:B------:R-:W4:Y:S01]  /*56810*/  LDL.LU R81, [R1+0xa54] ;  /* 0x000a540001517983 */ /* 0x000f220000300800 */
[----:B------:R-:W-:-:S03]  /*56820*/  IMAD.MOV.U32 R199, RZ, RZ, R86 ;  /* 0x000000ffffc77224 */ /* 0x000fc600078e0056 */
        /* <DEDUP_REMOVED lines=10> */
[----:B------:R-:W4:Y:S04]  /*568d0*/  LDL.LU R87, [R1+0xa3c] ;  /* 0x000a3c0001577983 */ /* 0x000f280000300800 */
[----:B------:R-:W4:Y:S04]  /*568e0*/  LDL.LU R92, [R1+0xa10] ;  /* 0x000a1000015c7983 */ /* 0x000f280000300800 */
[----:B------:R-:W4:Y:S04]  /*568f0*/  LDL.LU R93, [R1+0xa14] ;  /* 0x000a1400015d7983 */ /* 0x000f280000300800 */
[----:B------:R-:W4:Y:S04]  /*56900*/  LDL.LU R94, [R1+0xa18] ;  /* 0x000a1800015e7983 */ /* 0x000f280000300800 */
        /* <DEDUP_REMOVED lines=40> */
[----:B------:R-:W-:Y:S03]  /*56b90*/  HMMA.1688.F32.TF32 R180, R100, R26, R180 ;  /* 0x0000001a64b4723c */ /* 0x000fe600000810b4 */
[----:B------:R-:W-:Y:S04]  /*56ba0*/  LDS R100, [R252+0x2300] ;  /* 0x00230000fc647984 */ /* 0x000fe80000000800 */
[----:B------:R-:W-:Y:S04]  /*56bb0*/  LDS R102, [R252+0x3300] ;  /* 0x00330000fc667984 */ /* 0x000fe80000000800 */
[----:B------:R-:W-:Y:S04]  /*56bc0*/  LDS R101, [R3+0x2300] ;  /* 0x0023000003657984 */ /* 0x000fe80000000800 */
[----:B------:R-:W2:Y:S01]  /*56bd0*/  LDS R103, [R3+0x3300] ;  /* 0x0033000003677984 */ /* 0x000ea20000000800 */
[----:B------:R-:W-:-:S03]  /*56be0*/  IMAD.MOV.U32 R251, RZ, RZ, R2 ;  /* 0x000000fffffb7224 */ /* 0x000fc600078e0002 */
[----:B------:R-:W-:Y:S04]  /*56bf0*/  LDS R236, [R216+0x2300] ;  /* 0x00230000d8ec7984 */ /* 0x000fe80000000800 */
[----:B------:R-:W-:Y:S04]  /*56c00*/  LDS R238, [R216+0x3300] ;  /* 0x00330000d8ee7984 */ /* 0x000fe80000000800 */
[----:B------:R-:W-:Y:S04]  /*56c10*/  LDS R237, [R217+0x2300] ;  /* 0x00230000d9ed7984 */ /* 0x000fe80000000800 */
[----:B------:R-:W1:Y:S01]  /*56c20*/  LDS R239, [R217+0x3300] ;  /* 0x00330000d9ef7984 */ /* 0x000e620000000800 */
[C---:B--2---:R-:W-:Y:S08]  /*56c30*/  HMMA.1688.F32.TF32 R48, R100.reuse, R218, R48 ;  /* 0x000000da6430723c */ /* 0x044ff00000081030 */
[----:B---3--:R-:W-:Y:S08]  /*56c40*/  HMMA.1688.F32.TF32 R56, R100, R26, R56 ;  /* 0x0000001a6438723c */ /* 0x008ff00000081038 */
        /* <DEDUP_REMOVED lines=8> */
[----:B------:R-:W-:Y:S07]  /*56cd0*/  HMMA.1688.F32.TF32 R72, R240, R18, R72 ;  /* 0x00000012f048723c */ /* 0x000fee0000081048 */
[----:B------:R-:W-:Y:S04]  /*56ce0*/  STL.64 [R1+0x220], R128 ;  /* 0x0002208001007387 */ /* 0x000fe80000100a00 */
[----:B------:R-:W-:Y:S04]  /*56cf0*/  STL.64 [R1+0x228], R130 ;  /* 0x0002288201007387 */ /* 0x000fe80000100a00 */
[----:B------:R-:W-:Y:S01]  /*56d00*/  STL.64 [R1+0x230], R92 ;  /* 0x0002305c01007387 */ /* 0x000fe20000100a00 */
[C---:B------:R-:W-:Y:S03]  /*56d10*/  HMMA.1688.F32.TF32 R52, R100.reuse, R6, R52 ;  /* 0x000000066434723c */ /* 0x040fe60000081034 */
[----:B------:R-:W-:Y:S04]  /*56d20*/  STL.64 [R1+0x238], R94 ;  /* 0x0002385e01007387 */ /* 0x000fe80000100a00 */
[----:B------:R-:W-:Y:S01]  /*56d30*/  STL.64 [R1+0x240], R88 ;  /* 0x0002405801007387 */ /* 0x000fe20000100a00 */
[C---:B------:R-:W-:Y:S03]  /*56d40*/  HMMA.1688.F32.TF32 R40, R100.reuse, R122, R40 ;  /* 0x0000007a6428723c */ /* 0x040fe60000081028 */
[----:B------:R-:W-:Y:S05]  /*56d50*/  STL.64 [R1+0x248], R90 ;  /* 0x0002485a01007387 */ /* 0x000fea0000100a00 */
[C---:B------:R-:W-:Y:S01]  /*56d60*/  HMMA.1688.F32.TF32 R44, R100.reuse, R126, R44 ;  /* 0x0000007e642c723c */ /* 0x040fe2000008102c */
[----:B------:R-:W-:Y:S04]  /*56d70*/  STL.64 [R1+0x270], R84 ;  /* 0x0002705401007387 */ /* 0x000fe80000100a00 */
[----:B------:R-:W-:Y:S04]  /*56d80*/  STL.64 [R1+0x278], R86 ;  /* 0x0002785601007387 */ /* 0x000fe80000100a00 */
[----:B------:R-:W-:Y:S01]  /*56d90*/  STL.64 [R1+0x280], R80 ;  /* 0x0002805001007387 */ /* 0x000fe20000100a00 */
[----:B------:R-:W-:Y:S03]  /*56da0*/  HMMA.1688.F32.TF32 R36, R100, R118, R36 ;  /* 0x000000766424723c */ /* 0x000fe60000081024 */
        /* <DEDUP_REMOVED lines=18> */
[----:B------:R-:W-:-:S03]  /*56ed0*/  IMAD.MOV.U32 R2, RZ, RZ, R39 ;  /* 0x000000ffff027224 */ /* 0x000fc600078e0027 */
[----:B------:R-:W-:Y:S04]  /*56ee0*/  STL.64 [R1+0x3a0], R40 ;  /* 0x0003a02801007387 */ /* 0x000fe80000100a00 */
[----:B------:R2:W-:Y:S04]  /*56ef0*/  STL.64 [R1+0x3a8], R42 ;  /* 0x0003a82a01007387 */ /* 0x0005e80000100a00 */
[----:B------:R3:W-:Y:S04]  /*56f00*/  STL [R1+0x3b8], R38 ;  /* 0x0003b82601007387 */ /* 0x0007e80000100800 */
[----:B------:R-:W-:Y:S01]  /*56f10*/  LDS R240, [R252+0x2380] ;  /* 0x00238000fcf07984 */ /* 0x000fe20000000800 */
[C---:B--2---:R-:W-:Y:S03]  /*56f20*/  HMMA.1688.F32.TF32 R40, R100.reuse, R114, R32 ;  /* 0x000000726428723c */ /* 0x044fe60000081020 */
[----:B------:R-:W-:Y:S04]  /*56f30*/  LDS R242, [R252+0x3380] ;  /* 0x00338000fcf27984 */ /* 0x000fe80000000800 */
[----:B------:R-:W-:Y:S01]  /*56f40*/  LDS R241, [R3+0x2380] ;  /* 0x0023800003f17984 */ /* 0x000fe20000000800 */
[C---:B---3--:R-:W-:Y:S03]  /*56f50*/  HMMA.1688.F32.TF32 R36, R100.reuse, R110, R220 ;  /* 0x0000006e6424723c */ /* 0x048fe600000810dc */
[----:B------:R-:W2:Y:S05]  /*56f60*/  LDS R243, [R3+0x3380] ;  /* 0x0033800003f37984 */ /* 0x000eaa0000000800 */
[C---:B------:R-:W-:Y:S07]  /*56f70*/  HMMA.1688.F32.TF32 R32, R100.reuse, R98, R224 ;  /* 0x000000626420723c */ /* 0x040fee00000810e0 */
[----:B------:R-:W-:Y:S04]  /*56f80*/  STL.64 [R1+0x3c0], R40 ;  /* 0x0003c02801007387 */ /* 0x000fe80000100a00 */
[----:B------:R-:W-:Y:S04]  /*56f90*/  STL.64 [R1+0x3c8], R42 ;  /* 0x0003c82a01007387 */ /* 0x000fe80000100a00 */
[----:B------:R-:W-:Y:S04]  /*56fa0*/  STL.64 [R1+0x3d0], R36 ;  /* 0x0003d02401007387 */ /* 0x000fe80000100a00 */
[----:B------:R-:W-:Y:S04]  /*56fb0*/  STL.64 [R1+0x3d8], R38 ;  /* 0x0003d82601007387 */ /* 0x000fe80000100a00 */
[----:B------:R-:W-:Y:S04]  /*56fc0*/  STL.64 [R1+0x3e0], R32 ;  /* 0x0003e02001007387 */ /* 0x000fe80000100a00 */
[----:B------:R3:W-:Y:S02]  /*56fd0*/  STL.64 [R1+0x3e8], R34 ;  /* 0x0003e82201007387 */ /* 0x0007e40000100a00 */
[C---:B---3--:R-:W-:Y:S08]  /*56fe0*/  HMMA.1688.F32.TF32 R32, R100.reuse, R70, R228 ;  /* 0x000000466420723c */ /* 0x048ff000000810e4 */
[C---:B------:R-:W-:Y:S08]  /*56ff0*/  HMMA.1688.F32.TF32 R40, R100.reuse, R30, R232 ;  /* 0x0000001e6428723c */ /* 0x040ff000000810e8 */
[C---:B------:R-:W-:Y:S07]  /*57000*/  HMMA.1688.F32.TF32 R36, R100.reuse, R10, R244 ;  /* 0x0000000a6424723c */ /* 0x040fee00000810f4 */
[----:B------:R-:W-:Y:S04]  /*57010*/  STL.64 [R1+0x1060], R32 ;  /* 0x0010602001007387 */ /* 0x000fe80000100a00 */
[----:B------:R3:W-:Y:S02]  /*57020*/  STL.64 [R1+0x1068], R34 ;  /* 0x0010682201007387 */ /* 0x0007e40000100a00 */
[----:B---3--:R-:W-:Y:S02]  /*57030*/  HMMA.1688.F32.TF32 R32, R100, R14, R248 ;  /* 0x0000000e6420723c */ /* 0x008fe400000810f8 */
[----:B------:R-:W-:Y:S04]  /*57040*/  STL.64 [R1+0x1050], R40 ;  /* 0x0010502801007387 */ /* 0x000fe80000100a00 */
[----:B------:R-:W-:Y:S04]  /*57050*/  STL.64 [R1+0x1058], R42 ;  /* 0x0010582a01007387 */ /* 0x000fe80000100a00 */
[----:B------:R-:W3:Y:S04]  /*57060*/  LDL.LU R244, [R1+0xc00] ;  /* 0x000c000001f47983 */ /* 0x000ee80000300800 */
[----:B------:R-:W-:Y:S04]  /*57070*/  STL.64 [R1+0x1040], R36 ;  /* 0x0010402401007387 */ /* 0x000fe80000100a00 */
[----:B------:R-:W-:Y:S05]  /*57080*/  STL.64 [R1+0x1048], R38 ;  /* 0x0010482601007387 */ /* 0x000fea0000100a00 */
[----:B------:R4:W-:Y:S04]  /*57090*/  STL.64 [R1+0x1030], R32 ;  /* 0x0010302001007387 */ /* 0x0009e80000100a00 */
[----:B------:R1:W-:Y:S04]  /*570a0*/  STL.64 [R1+0x1038], R34 ;  /* 0x0010382201007387 */ /* 0x0003e80000100a00 */
[----:B------:R-:W3:Y:S04]  /*570b0*/  LDL.LU R245, [R1+0xc04] ;  /* 0x000c040001f57983 */ /* 0x000ee80000300800 */
[----:B------:R-:W3:Y:S04]  /*570c0*/  LDL.LU R246, [R1+0xc08] ;  /* 0x000c080001f67983 */ /* 0x000ee80000300800 */
[----:B------:R-:W3:Y:S04]  /*570d0*/  LDL.LU R247, [R1+0xc0c] ;  /* 0x000c0c0001f77983 */ /* 0x000ee80000300800 */
        /* <DEDUP_REMOVED lines=12> */
[----:B----4-:R-:W4:Y:S04]  /*571a0*/  LDL.LU R32, [R1+0x720] ;  /* 0x0007200001207983 */ /* 0x010f280000300800 */
[----:B------:R-:W4:Y:S04]  /*571b0*/  LDL.LU R33, [R1+0x724] ;  /* 0x0007240001217983 */ /* 0x000f280000300800 */
[----:B-1----:R-:W4:Y:S04]  /*571c0*/  LDL.LU R34, [R1+0x728] ;  /* 0x0007280001227983 */ /* 0x002f280000300800 */
        /* <DEDUP_REMOVED lines=90> */
[C---:B--2---:R-:W-:Y:S08]  /*57770*/  HMMA.1688.F32.TF32 R48, R236.reuse, R18, R48 ;  /* 0x00000012ec30723c */ /* 0x044ff00000081030 */
[C---:B---3--:R-:W-:Y:S08]  /*57780*/  HMMA.1688.F32.TF32 R52, R236.reuse, R14, R52 ;  /* 0x0000000eec34723c */ /* 0x048ff00000081034 */
[C---:B------:R-:W-:Y:S08]  /*57790*/  HMMA.1688.F32.TF32 R44, R236.reuse, R22, R44 ;  /* 0x00000016ec2c723c */ /* 0x040ff0000008102c */
[C---:B----4-:R-:W-:Y:S08]  /*577a0*/  HMMA.1688.F32.TF32 R60, R236.reuse, R30, R60 ;  /* 0x0000001eec3c723c */ /* 0x050ff0000008103c */
[C---:B------:R-:W-:Y:S08]  /*577b0*/  HMMA.1688.F32.TF32 R64, R236.reuse, R70, R64 ;  /* 0x00000046ec40723c */ /* 0x040ff00000081040 */
[C---:B------:R-:W-:Y:S08]  /*577c0*/  HMMA.1688.F32.TF32 R72, R236.reuse, R98, R72 ;  /* 0x00000062ec48723c */ /* 0x040ff00000081048 */
[C---:B------:R-:W-:Y:S08]  /*577d0*/  HMMA.1688.F32.TF32 R80, R236.reuse, R114, R80 ;  /* 0x00000072ec50723c */ /* 0x040ff00000081050 */
[C---:B------:R-:W-:Y:S08]  /*577e0*/  HMMA.1688.F32.TF32 R84, R236.reuse, R118, R84 ;  /* 0x00000076ec54723c */ /* 0x040ff00000081054 */
[C---:B------:R-:W-:Y:S08]  /*577f0*/  HMMA.1688.F32.TF32 R88, R236.reuse, R122, R88 ;  /* 0x0000007aec58723c */ /* 0x040ff00000081058 */
[C---:B------:R-:W-:Y:S08]  /*57800*/  HMMA.1688.F32.TF32 R128, R236.reuse, R218, R128 ;  /* 0x000000daec80723c */ /* 0x040ff00000081080 */
[----:B------:R-:W-:Y:S08]  /*57810*/  HMMA.1688.F32.TF32 R132, R236, R6, R132 ;  /* 0x00000006ec84723c */ /* 0x000ff00000081084 */
[C---:B------:R-:W-:Y:S08]  /*57820*/  HMMA.1688.F32.TF32 R144, R100.reuse, R22, R144 ;  /* 0x000000166490723c */ /* 0x040ff00000081090 */
[C---:B------:R-:W-:Y:S08]  /*57830*/  HMMA.1688.F32.TF32 R148, R100.reuse, R18, R148 ;  /* 0x000000126494723c */ /* 0x040ff00000081094 */
[----:B------:R-:W-:Y:S01]  /*57840*/  HMMA.1688.F32.TF32 R140, R100, R106, R140 ;  /* 0x0000006a648c723c */ /* 0x000fe2000008108c */
[----:B------:R-:W-:Y:S04]  /*57850*/  LDS R100, [R216+0x2380] ;  /* 0x00238000d8647984 */ /* 0x000fe80000000800 */
[----:B------:R-:W-:Y:S03]  /*57860*/  LDS R102, [R216+0x3380] ;  /* 0x00338000d8667984 */ /* 0x000fe60000000800 */
[C---:B------:R-:W-:Y:S07]  /*57870*/  HMMA.1688.F32.TF32 R136, R236.reuse, R26, R136 ;  /* 0x0000001aec88723c */ /* 0x040fee0000081088 */
[----:B------:R-:W-:Y:S04]  /*57880*/  STL.64 [R1+0x1020], R148 ;  /* 0x0010209401007387 */ /* 0x000fe80000100a00 */
[----:B------:R1:W-:Y:S04]  /*57890*/  STL.64 [R1+0x1028], R150 ;  /* 0x0010289601007387 */ /* 0x0003e80000100a00 */
[----:B------:R-:W-:Y:S04]  /*578a0*/  LDS R101, [R217+0x2380] ;  /* 0x00238000d9657984 */ /* 0x000fe80000000800 */
[----:B------:R2:W3:Y:S01]  /*578b0*/  LDS R103, [R217+0x3380] ;  /* 0x00338000d9677984 */ /* 0x0004e20000000800 */
[C---:B------:R-:W-:Y:S03]  /*578c0*/  HMMA.1688.F32.TF32 R92, R236.reuse, R126, R92 ;  /* 0x0000007eec5c723c */ /* 0x040fe6000008105c */
[----:B-1----:R-:W4:Y:S04]  /*578d0*/  LDL.LU.64 R150, [R1+0x5cc8] ;  /* 0x005cc80001967983 */ /* 0x002f280000300a00 */
[----:B------:R-:W4:Y:S04]  /*578e0*/  LDL.LU.64 R148, [R1+0x5cc0] ;  /* 0x005cc00001947983 */ /* 0x000f280000300a00 */
[----:B------:R-:W-:Y:S01]  /*578f0*/  STL.64 [R1+0x1010], R144 ;  /* 0x0010109001007387 */ /* 0x000fe20000100a00 */
[C---:B------:R-:W-:Y:S03]  /*57900*/  HMMA.1688.F32.TF32 R76, R236.reuse, R110, R76 ;  /* 0x0000006eec4c723c */ /* 0x040fe6000008104c */
[----:B------:R-:W-:Y:S04]  /*57910*/  STL.64 [R1+0x1018], R146 ;  /* 0x0010189201007387 */ /* 0x000fe80000100a00 */
[----:B------:R-:W-:Y:S04]  /*57920*/  STL.64 [R1+0x3f0], R140 ;  /* 0x0003f08c01007387 */ /* 0x000fe80000100a00 */
[----:B------:R-:W-:Y:S04]  /*57930*/  STL.64 [R1+0x3f8], R142 ;  /* 0x0003f88e01007387 */ /* 0x000fe80000100a00 */
[----:B------:R-:W3:Y:S01]  /*57940*/  LDL.LU R216, [R1+0x5cbc] ;  /* 0x005cbc0001d87983 */ /* 0x000ee20000300800 */
[C---:B------:R-:W-:Y:S03]  /*57950*/  HMMA.1688.F32.TF32 R56, R236.reuse, R10, R56 ;  /* 0x0000000aec38723c */ /* 0x040fe60000081038 */
[----:B--2---:R-:W2:Y:S04]  /*57960*/  LDL.LU R217, [R1+0x5cb8] ;  /* 0x005cb80001d97983 */ /* 0x004ea80000300800 */
[----:B------:R-:W-:Y:S04]  /*57970*/  STL.64 [R1+0x1000], R136 ;  /* 0x0010008801007387 */ /* 0x000fe80000100a00 */
[----:B------:R-:W-:Y:S04]  /*57980*/  STL.64 [R1+0x1008], R138 ;  /* 0x0010088a01007387 */ /* 0x000fe80000100a00 */
[----:B------:R-:W-:Y:S04]  /*57990*/  STL.64 [R1+0xff0], R132 ;  /* 0x000ff08401007387 */ /* 0x000fe80000100a00 */
[----:B------:R-:W-:Y:S01]  /*579a0*/  STL.64 [R1+0xff8], R134 ;  /* 0x000ff88601007387 */ /* 0x000fe20000100a00 */
[----:B------:R-:W-:Y:S03]  /*579b0*/  HMMA.1688.F32.TF32 R40, R236, R106, R40 ;  /* 0x0000006aec28723c */ /* 0x000fe60000081028 */
[----:B------:R-:W-:Y:S04]  /*579c0*/  STL.64 [R1+0xfe0], R128 ;  /* 0x000fe08001007387 */ /* 0x000fe80000100a00 */
[----:B------:R-:W-:Y:S04]  /*579d0*/  STL.64 [R1+0xfe8], R130 ;  /* 0x000fe88201007387 */ /* 0x000fe80000100a00 */
[----:B------:R-:W-:Y:S01]  /*579e0*/  STL.64 [R1+0xfd0], R92 ;  /* 0x000fd05c01007387 */ /* 0x000fe20000100a00 */
[C---:B------:R-:W-:Y:S03]  /*579f0*/  HMMA.1688.F32.TF32 R36, R240.reuse, R26, R36 ;  /* 0x0000001af024723c */ /* 0x040fe60000081024 */
        /* <DEDUP_REMOVED lines=27> */
[----:B------:R1:W-:Y:S02]  /*57bb0*/  STL.64 [R1+0x428], R38 ;  /* 0x0004282601007387 */ /* 0x0003e40000100a00 */
[C---:B-1----:R-:W-:Y:S02]  /*57bc0*/  HMMA.1688.F32.TF32 R40, R240.reuse, R218, R220 ;  /* 0x000000daf028723c */ /* 0x042fe400000810dc */
[----:B------:R-:W-:Y:S04]  /*57bd0*/  STL.64 [R1+0x430], R32 ;  /* 0x0004302001007387 */ /* 0x000fe80000100a00 */
[----:B------:R1:W-:Y:S02]  /*57be0*/  STL.64 [R1+0x438], R34 ;  /* 0x0004382201007387 */ /* 0x0003e40000100a00 */
[C---:B------:R-:W-:Y:S02]  /*57bf0*/  HMMA.1688.F32.TF32 R36, R240.reuse, R126, R224 ;  /* 0x0000007ef024723c */ /* 0x040fe400000810e0 */
[----:B------:R-:W-:Y:S04]  /*57c00*/  LDS R236, [R252+0x4080] ;  /* 0x00408000fcec7984 */ /* 0x000fe80000000800 */
[----:B------:R-:W-:Y:S02]  /*57c10*/  LDS R238, [R252+0x5080] ;  /* 0x00508000fcee7984 */ /* 0x000fe40000000800 */
[C---:B-1----:R-:W-:Y:S02]  /*57c20*/  HMMA.1688.F32.TF32 R32, R240.reuse, R122, R228 ;  /* 0x0000007af020723c */ /* 0x042fe400000810e4 */
[----:B------:R-:W-:Y:S04]  /*57c30*/  LDS R237, [R3+0x4080] ;  /* 0x0040800003ed7984 */ /* 0x000fe80000000800 */
[----:B------:R-:W-:Y:S04]  /*57c40*/  LDS R239, [R3+0x5080] ;  /* 0x0050800003ef7984 */ /* 0x000fe80000000800 */
[----:B------:R-:W-:Y:S04]  /*57c50*/  STL.64 [R1+0x460], R40 ;  /* 0x0004602801007387 */ /* 0x000fe80000100a00 */
[----:B------:R1:W-:Y:S04]  /*57c60*/  STL.64 [R1+0x468], R42 ;  /* 0x0004682a01007387 */ /* 0x0003e80000100a00 */
[----:B------:R-:W-:Y:S04]  /*57c70*/  STL.64 [R1+0x4a0], R36 ;  /* 0x0004a02401007387 */ /* 0x000fe80000100a00 */
[----:B------:R1:W-:Y:S02]  /*57c80*/  STL.64 [R1+0x4a8], R38 ;  /* 0x0004a82601007387 */ /* 0x0003e40000100a00 */
[C---:B-1----:R-:W-:Y:S02]  /*57c90*/  HMMA.1688.F32.TF32 R40, R240.reuse, R118, R232 ;  /* 0x00000076f028723c */ /* 0x042fe400000810e8 */
[----:B------:R-:W-:Y:S04]  /*57ca0*/  STL.64 [R1+0x530], R32 ;  /* 0x0005302001007387 */ /* 0x000fe80000100a00 */
[----:B------:R1:W-:Y:S02]  /*57cb0*/  STL.64 [R1+0x538], R34 ;  /* 0x0005382201007387 */ /* 0x0003e40000100a00 */
[C---:B------:R-:W-:Y:S08]  /*57cc0*/  HMMA.1688.F32.TF32 R36, R240.reuse, R114, R244 ;  /* 0x00000072f024723c */ /* 0x040ff000000810f4 */
[C---:B-1----:R-:W-:Y:S07]  /*57cd0*/  HMMA.1688.F32.TF32 R32, R240.reuse, R110, R248 ;  /* 0x0000006ef020723c */ /* 0x042fee00000810f8 */
        /* <DEDUP_REMOVED lines=10> */
[----:B------:R-:W2:Y:S04]  /*57d80*/  LDL.LU R220, [R1+0x300] ;  /* 0x0003000001dc7983 */ /* 0x000ea80000300800 */
[----:B------:R-:W2:Y:S04]  /*57d90*/  LDL.LU R221, [R1+0x304] ;  /* 0x0003040001dd7983 */ /* 0x000ea80000300800 */
[----:B------:R-:W2:Y:S04]  /*57da0*/  LDL.LU R222, [R1+0x308] ;  /* 0x0003080001de7983 */ /* 0x000ea80000300800 */
[----:B------:R-:W2:Y:S04]  /*57db0*/  LDL.LU R223, [R1+0x30c] ;  /* 0x00030c0001df7983 */ /* 0x000ea80000300800 */
[----:B-1----:R-:W2:Y:S04]  /*57dc0*/  LDL.LU R32, [R1+0x340] ;  /* 0x0003400001207983 */ /* 0x002ea80000300800 */
        /* <DEDUP_REMOVED lines=64> */
[C---:B------:R-:W-:Y:S08]  /*581d0*/  HMMA.1688.F32.TF32 R80, R240.reuse, R70, R76 ;  /* 0x00000046f050723c */ /* 0x040ff0000008104c */
        /* <DEDUP_REMOVED lines=9> */
[----:B------:R-:W2:Y:S04]  /*58270*/  LDL.LU R224, [R1+0xd0] ;  /* 0x0000d00001e07983 */ /* 0x000ea80000300800 */
[----:B------:R-:W-:Y:S04]  /*58280*/  STL.64 [R1+0x6c0], R72 ;  /* 0x0006c04801007387 */ /* 0x000fe80000100a00 */
[----:B------:R4:W-:Y:S04]  /*58290*/  STL.64 [R1+0x6c8], R74 ;  /* 0x0006c84a01007387 */ /* 0x0009e80000100a00 */
[----:B------:R-:W-:Y:S04]  /*582a0*/  STL.64 [R1+0x6f0], R64 ;  /* 0x0006f04001007387 */ /* 0x000fe80000100a00 */
[----:B------:R1:W-:Y:S01]  /*582b0*/  STL.64 [R1+0x6f8], R66 ;  /* 0x0006f84201007387 */ /* 0x0003e20000100a00 */
[C---:B----4-:R-:W-:Y:S03]  /*582c0*/  HMMA.1688.F32.TF32 R72, R240.reuse, R18, R60 ;  /* 0x00000012f048723c */ /* 0x050fe6000008103c */
[----:B------:R-:W2:Y:S04]  /*582d0*/  LDL.LU R225, [R1+0xd4] ;  /* 0x0000d40001e17983 */ /* 0x000ea80000300800 */
[----:B------:R-:W2:Y:S01]  /*582e0*/  LDL.LU R226, [R1+0xd8] ;  /* 0x0000d80001e27983 */ /* 0x000ea20000300800 */
[C---:B-1----:R-:W-:Y:S03]  /*582f0*/  HMMA.1688.F32.TF32 R64, R240.reuse, R22, R56 ;  /* 0x00000016f040723c */ /* 0x042fe60000081038 */
[----:B------:R-:W2:Y:S05]  /*58300*/  LDL.LU R227, [R1+0xdc] ;  /* 0x0000dc0001e37983 */ /* 0x000eaa0000300800 */
[----:B------:R-:W-:Y:S08]  /*58310*/  HMMA.1688.F32.TF32 R60, R240, R106, R52 ;  /* 0x0000006af03c723c */ /* 0x000ff00000081034 */
[C---:B------:R-:W-:Y:S08]  /*58320*/  HMMA.1688.F32.TF32 R56, R100.reuse, R26, R232 ;  /* 0x0000001a6438723c */ /* 0x040ff000000810e8 */
[----:B------:R-:W-:Y:S01]  /*58330*/  HMMA.1688.F32.TF32 R52, R100, R6, R244 ;  /* 0x000000066434723c */ /* 0x000fe200000810f4 */
[----:B------:R-:W-:Y:S04]  /*58340*/  STL.64 [R1+0x720], R72 ;  /* 0x0007204801007387 */ /* 0x000fe80000100a00 */
[----:B------:R-:W-:Y:S04]  /*58350*/  STL.64 [R1+0x728], R74 ;  /* 0x0007284a01007387 */ /* 0x000fe80000100a00 */
[----:B------:R-:W-:Y:S04]  /*58360*/  STL.64 [R1+0x760], R64 ;  /* 0x0007604001007387 */ /* 0x000fe80000100a00 */
[----:B------:R-:W-:Y:S04]  /*58370*/  STL.64 [R1+0x768], R66 ;  /* 0x0007684201007387 */ /* 0x000fe80000100a00 */
[----:B------:R-:W-:Y:S04]  /*58380*/  STL.64 [R1+0x750], R60 ;  /* 0x0007503c01007387 */ /* 0x000fe80000100a00 */
[----:B------:R-:W-:Y:S04]  /*58390*/  STL.64 [R1+0x758], R62 ;  /* 0x0007583e01007387 */ /* 0x000fe80000100a00 */
[----:B------:R-:W3:Y:S04]  /*583a0*/  LDL.LU R232, [R1+0xdb0] ;  /* 0x000db00001e87983 */ /* 0x000ee80000300800 */
[----:B------:R-:W-:Y:S01]  /*583b0*/  STL.64 [R1+0x740], R56 ;  /* 0x0007403801007387 */ /* 0x000fe20000100a00 */
[----:B------:R-:W-:-:S03]  /*583c0*/  MOV R247, R4 ;  /* 0x0000000400f77202 */ /* 0x000fc60000000f00 */
[----:B------:R-:W-:Y:S04]  /*583d0*/  STL.64 [R1+0x748], R58 ;  /* 0x0007483a01007387 */ /* 0x000fe80000100a00 */
[----:B------:R-:W-:Y:S04]  /*583e0*/  STL.64 [R1+0x710], R52 ;  /* 0x0007103401007387 */ /* 0x000fe80000100a00 */
[----:B------:R-:W-:Y:S04]  /*583f0*/  STL.64 [R1+0x718], R54 ;  /* 0x0007183601007387 */ /* 0x000fe80000100a00 */
[----:B------:R-:W3:Y:S04]  /*58400*/  LDL.LU R233, [R1+0xdb4] ;  /* 0x000db40001e97983 */ /* 0x000ee80000300800 */
[----:B------:R-:W4:Y:S01]  /*58410*/  LDL R4, [R1+0x382c] ;  /* 0x00382c0001047983 */ /* 0x000f220000100800 */
        /* <DEDUP_REMOVED lines=16> */
[----:B------:R-:W-:Y:S01]  /*58520*/  HMMA.1688.F32.TF32 R36, R100, R98, R228 ;  /* 0x000000626424723c */ /* 0x000fe200000810e4 */
[----:B------:R-:W-:-:S02]  /*58530*/  IMAD.MOV.U32 R234, RZ, RZ, R217 ;  /* 0x000000ffffea7224 */ /* 0x000fc400078e00d9 */
[----:B------:R-:W-:Y:S01]  /*58540*/  IMAD.MOV.U32 R235, RZ, RZ, R216 ;  /* 0x000000ffffeb7224 */ /* 0x000fe200078e00d8 */
[----:B------:R-:W-:Y:S01]  /*58550*/  MOV R244, R121 ;  /* 0x0000007900f47202 */ /* 0x000fe20000000f00 */
[----:B------:R-:W-:Y:S01]  /*58560*/  IMAD.MOV.U32 R245, RZ, RZ, R120 ;  /* 0x000000fffff57224 */ /* 0x000fe200078e0078 */
[----:B------:R-:W-:Y:S02]  /*58570*/  LDS R216, [R252+0x4000] ;  /* 0x00400000fcd87984 */ /* 0x000fe40000000800 */
[C---:B-1----:R-:W-:Y:S01]  /*58580*/  HMMA.1688.F32.TF32 R32, R100.reuse, R70, R248 ;  /* 0x000000466420723c */ /* 0x042fe200000810f8 */
[----:B------:R-:W-:Y:S01]  /*58590*/  IMAD.MOV.U32 R246, RZ, RZ, R117 ;  /* 0x000000fffff67224 */ /* 0x000fe200078e0075 */
[----:B------:R-:W-:Y:S05]  /*585a0*/  LDS R218, [R252+0x5000] ;  /* 0x00500000fcda7984 */ /* 0x000fea0000000800 */
[----:B------:R-:W-:Y:S04]  /*585b0*/  STL.64 [R1+0x610], R40 ;  /* 0x0006102801007387 */ /* 0x000fe80000100a00 */
[----:B------:R-:W-:Y:S04]  /*585c0*/  STL.64 [R1+0x618], R42 ;  /* 0x0006182a01007387 */ /* 0x000fe80000100a00 */
[----:B------:R-:W-:Y:S04]  /*585d0*/  STL.64 [R1+0x5e0], R36 ;  /* 0x0005e02401007387 */ /* 0x000fe80000100a00 */
[----:B------:R-:W-:Y:S01]  /*585e0*/  STL.64 [R1+0x5e8], R38 ;  /* 0x0005e82601007387 */ /* 0x000fe20000100a00 */
[----:B------:R-:W-:Y:S01]  /*585f0*/  IMAD.MOV.U32 R228, RZ, RZ, R116 ;  /* 0x000000ffffe47224 */ /* 0x000fe200078e0074 */
[----:B------:R-:W-:Y:S01]  /*58600*/  MOV R230, R112 ;  /* 0x0000007000e67202 */ /* 0x000fe20000000f00 */
[----:B------:R-:W-:Y:S01]  /*58610*/  IMAD.MOV.U32 R229, RZ, RZ, R113 ;  /* 0x000000ffffe57224 */ /* 0x000fe200078e0071 */
[----:B------:R-:W-:Y:S04]  /*58620*/  LDS R217, [R3+0x4000] ;  /* 0x0040000003d97984 */ /* 0x000fe80000000800 */
[----:B------:R-:W-:Y:S04]  /*58630*/  STL.64 [R1+0x5b0], R32 ;  /* 0x0005b02001007387 */ /* 0x000fe80000100a00 */
[----:B------:R2:W-:Y:S01]  /*58640*/  STL.64 [R1+0x5b8], R34 ;  /* 0x0005b82201007387 */ /* 0x0005e20000100a00 */
[----:B------:R-:W-:Y:S01]  /*58650*/  IMAD.MOV.U32 R251, RZ, RZ, R5 ;  /* 0x000000fffffb7224 */ /* 0x000fe200078e0005 */
[----:B------:R-:W-:Y:S01]  /*58660*/  MOV R249, R9 ;  /* 0x0000000900f97202 */ /* 0x000fe20000000f00 */
[----:B------:R-:W-:Y:S01]  /*58670*/  IMAD.MOV.U32 R250, RZ, RZ, R8 ;  /* 0x000000fffffa7224 */ /* 0x000fe200078e0008 */
[----:B------:R-:W-:Y:S01]  /*58680*/  LDS R219, [R3+0x5000] ;  /* 0x0050000003db7984 */ /* 0x000fe20000000800 */
[----:B------:R-:W-:Y:S01]  /*58690*/  IMAD.MOV.U32 R231, RZ, RZ, R97 ;  /* 0x000000ffffe77224 */ /* 0x000fe200078e0061 */
[C---:B--2---:R-:W-:Y:S11]  /*586a0*/  HMMA.1688.F32.TF32 R32, R100.reuse, R30, R224 ;  /* 0x0000001e6420723c */ /* 0x044ff600000810e0 */
[----:B------:R-:W-:Y:S11]  /*586b0*/  @!UPT UIADD3 URZ, URZ, URZ, URZ ;  /* 0x0000003f3f3ff290 */ /* 0x000ff6000fffe03f */
[----:B------:R-:W-:Y:S01]  /*586c0*/  @!UPT UIADD3 URZ, URZ, URZ, URZ ;  /* 0x0000003f3f3ff290 */ /* 0x000fe2000fffe03f */
[----:B------:R-:W-:Y:S04]  /*586d0*/  STL.64 [R1+0x580], R32 ;  /* 0x0005802001007387 */ /* 0x000fe80000100a00 */
[----:B------:R3:W-:Y:S01]  /*586e0*/  STL.64 [R1+0x588], R34 ;  /* 0x0005882201007387 */ /* 0x0007e20000100a00 */
[----:B----4-:R-:W-:Y:S01]  /*586f0*/  LEA R0, R0, R4, 0x11 ;  /* 0x0000000400007211 */ /* 0x010fe200078e88ff */
[----:B---3--:R-:W-:Y:S04]  /*58700*/  HMMA.1688.F32.TF32 R32, R100, R10, R232 ;  /* 0x0000000a6420723c */ /* 0x008fe800000810e8 */
[----:B------:R-:W1:Y:S04]  /*58710*/  LDSM.16.M88.4 R4, [R0+0x40000] ;  /* 0x040000000004783b */ /* 0x000e680000000200 */
[----:B------:R-:W2:Y:S01]  /*58720*/  LDSM.16.M88.4 R8, [R0+0x42000] ;  /* 0x042000000008783b */ /* 0x000ea20000000200 */
[----:B------:R-:W-:Y:S01]  /*58730*/  MOV R234, R29 ;  /* 0x0000001d00ea7202 */ /* 0x000fe20000000f00 */
[----:B------:R-:W-:-:S02]  /*58740*/  IMAD.MOV.U32 R235, RZ, RZ, R28 ;  /* 0x000000ffffeb7224 */ /* 0x000fc400078e001c */
[C---:B------:R-:W-:Y:S01]  /*58750*/  HMMA.1688.F32.TF32 R28, R100.reuse, R18, R228 ;  /* 0x00000012641c723c */ /* 0x040fe200000810e4 */
[----:B------:R-:W-:Y:S01]  /*58760*/  IMAD.MOV.U32 R248, RZ, RZ, R96 ;  /* 0x000000fffff87224 */ /* 0x000fe200078e0060 */
[----:B------:R-:W-:Y:S01]  /*58770*/  LDSM.16.M88.4 R112, [R0+0x58000] ;  /* 0x058000000070783b */ /* 0x000fe20000000200 */
[----:B------:R-:W-:Y:S02]  /*58780*/  IMAD.MOV.U32 R232, RZ, RZ, R69 ;  /* 0x000000ffffe87224 */ /* 0x000fe400078e0045 */
[----:B------:R-:W-:Y:S01]  /*58790*/  IMAD.MOV.U32 R233, RZ, RZ, R68 ;  /* 0x000000ffffe97224 */ /* 0x000fe200078e0044 */
[----:B------:R-:W-:Y:S04]  /*587a0*/  LDSM.16.M88.4 R96, [R0+0x50000] ;  /* 0x050000000060783b */ /* 0x000fe80000000200 */
[----:B------:R-:W-:Y:S04]  /*587b0*/  LDSM.16.M88.4 R68, [R0+0x4e000] ;  /* 0x04e000000044783b */ /* 0x000fe80000000200 */
[----:B------:R-:W-:Y:S04]  /*587c0*/  LDSM.16.M88.4 R116, [R0+0x5a000] ;  /* 0x05a000000074783b */ /* 0x000fe80000000200 */
[----:B------:R-:W-:Y:S04]  /*587d0*/  LDSM.16.M88.4 R120, [R0+0x5c000] ;  /* 0x05c000000078783b */ /* 0x000fe80000000200 */
[----:B-1----:R-:W-:Y:S04]  /*587e0*/  STL [R1+0x590c], R6 ;  /* 0x00590c0601007387 */ /* 0x002fe80000100800 */
[----:B------:R1:W-:Y:S04]  /*587f0*/  STL [R1+0x5908], R7 ;  /* 0x0059080701007387 */ /* 0x0003e80000100800 */
[----:B-1----:R-:W3:Y:S04]  /*58800*/  LDL R7, [R1+0xad0] ;  /* 0x000ad00001077983 */ /* 0x002ee80000100800 */
[----:B--2---:R-:W-:Y:S04]  /*58810*/  STL [R1+0x5914], R10 ;  /* 0x0059140a01007387 */ /* 0x004fe80000100800 */
[----:B------:R-:W-:Y:S04]  /*58820*/  STL.64 [R1+0x570], R32 ;  /* 0x0005702001007387 */ /* 0x000fe80000100a00 */
[----:B------:R1:W-:Y:S02]  /*58830*/  STL.64 [R1+0x578], R34 ;  /* 0x0005782201007387 */ /* 0x0003e40000100a00 */
[----:B-1----:R-:W-:Y:S07]  /*58840*/  HMMA.1688.F32.TF32 R32, R100, R14, R244 ;  /* 0x0000000e6420723c */ /* 0x002fee00000810f4 */
[----:B------:R-:W-:-:S02]  /*58850*/  IMAD.MOV.U32 R246, RZ, RZ, R13 ;  /* 0x000000fffff67224 */ /* 0x000fc400078e000d */
[----:B------:R-:W-:Y:S01]  /*58860*/  IMAD.MOV.U32 R247, RZ, RZ, R12 ;  /* 0x000000fffff77224 */ /* 0x000fe200078e000c */
[----:B------:R-:W-:Y:S01]  /*58870*/  MOV R245, R16 ;  /* 0x0000001000f57202 */ /* 0x000fe20000000f00 */
[----:B------:R-:W1:Y:S01]  /*58880*/  LDSM.16.M88.4 R12, [R0+0x44000] ;  /* 0x04400000000c783b */ /* 0x000e620000000200 */
[----:B------:R-:W-:-:S03]  /*58890*/  IMAD.MOV.U32 R244, RZ, RZ, R17 ;  /* 0x000000fffff47224 */ /* 0x000fc600078e0011 */
[----:B------:R-:W2:Y:S04]  /*588a0*/  LDSM.16.M88.4 R16, [R0+0x46000] ;  /* 0x046000000010783b */ /* 0x000ea80000000200 */
[----:B------:R-:W-:Y:S04]  /*588b0*/  STL [R1+0x5910], R11 ;  /* 0x0059100b01007387 */ /* 0x000fe80000100800 */
[----:B------:R-:W-:Y:S04]  /*588c0*/  STL.64 [R1+0x4f0], R32 ;  /* 0x0004f02001007387 */ /* 0x000fe80000100a00 */
[----:B------:R-:W-:Y:S04]  /*588d0*/  STL.64 [R1+0x4f8], R34 ;  /* 0x0004f82201007387 */ /* 0x000fe80000100a00 */
[----:B-1----:R-:W-:Y:S04]  /*588e0*/  STL [R1+0x591c], R14 ;  /* 0x00591c0e01007387 */ /* 0x002fe80000100800 */
[----:B------:R-:W-:Y:S04]  /*588f0*/  STL [R1+0x5918], R15 ;  /* 0x0059180f01007387 */ /* 0x000fe80000100800 */
[----:B--2---:R-:W-:Y:S04]  /*58900*/  STL [R1+0x5924], R18 ;  /* 0x0059241201007387 */ /* 0x004fe80000100800 */
[----:B------:R-:W-:Y:S04]  /*58910*/  STL.64 [R1+0x480], R28 ;  /* 0x0004801c01007387 */ /* 0x000fe80000100a00 */
[----:B------:R1:W-:Y:S02]  /*58920*/  STL.64 [R1+0x488], R30 ;  /* 0x0004881e01007387 */ /* 0x0003e40000100a00 */
[----:B-1----:R-:W-:Y:S02]  /*58930*/  HMMA.1688.F32.TF32 R28, R100, R22, R248 ;  /* 0x00000016641c723c */ /* 0x002fe400000810f8 */
[----:B------:R-:W-:Y:S05]  /*58940*/  STL [R1+0x5920], R19 ;  /* 0x0059201301007387 */ /* 0x000fea0000100800 */
[----:B------:R-:W-:Y:S01]  /*58950*/  IMAD.MOV.U32 R250, RZ, RZ, R21 ;  /* 0x000000fffffa7224 */ /* 0x000fe200078e0015 */
[----:B------:R-:W-:Y:S01]  /*58960*/  MOV R251, R20 ;  /* 0x0000001400fb7202 */ /* 0x000fe20000000f00 */
[----:B------:R-:W-:Y:S01]  /*58970*/  IMAD.MOV.U32 R249, RZ, RZ, R24 ;  /* 0x000000fffff97224 */ /* 0x000fe200078e0018 */
[----:B------:R-:W1:Y:S01]  /*58980*/  LDSM.16.M88.4 R20, [R0+0x48000] ;  /* 0x048000000014783b */ /* 0x000e620000000200 */
[----:B------:R-:W-:-:S03]  /*58990*/  MOV R248, R25 ;  /* 0x0000001900f87202 */ /* 0x000fc60000000f00 */
[----:B------:R-:W2:Y:S01]  /*589a0*/  LDSM.16.M88.4 R24, [R0+0x4a000] ;  /* 0x04a000000018783b */ /* 0x000ea20000000200 */
[----:B------:R-:W-:Y:S03]  /*589b0*/  HMMA.1688.F32.TF32 R32, R100, R106, R232 ;  /* 0x0000006a6420723c */ /* 0x000fe600000810e8 */
[----:B------:R-:W-:Y:S05]  /*589c0*/  LDSM.16.M88.4 R100, [R0+0x52000] ;  /* 0x052000000064783b */ /* 0x000fea0000000200 */
[----:B------:R-:W-:Y:S04]  /*589d0*/  STL.64 [R1+0x450], R28 ;  /* 0x0004501c01007387 */ /* 0x000fe80000100a00 */
[----:B------:R-:W-:Y:S04]  /*589e0*/  STL.64 [R1+0x458], R30 ;  /* 0x0004581e01007387 */ /* 0x000fe80000100a00 */
[----:B------:R-:W4:Y:S04]  /*589f0*/  LDSM.16.M88.4 R28, [R0+0x4c000] ;  /* 0x04c00000001c783b */ /* 0x000f280000000200 */
[----:B-1----:R-:W-:Y:S04]  /*58a00*/  STL [R1+0x592c], R22 ;  /* 0x00592c1601007387 */ /* 0x002fe80000100800 */
[----:B------:R-:W-:Y:S04]  /*58a10*/  STL [R1+0x5928], R23 ;  /* 0x0059281701007387 */ /* 0x000fe80000100800 */
[----:B--2---:R-:W-:Y:S04]  /*58a20*/  STL [R1+0x5934], R26 ;  /* 0x0059341a01007387 */ /* 0x004fe80000100800 */
[----:B------:R-:W-:Y:S04]  /*58a30*/  STL [R1+0x5930], R27 ;  /* 0x0059301b01007387 */ /* 0x000fe80000100800 */
[----:B----4-:R-:W-:Y:S04]  /*58a40*/  STL [R1+0x593c], R30 ;  /* 0x00593c1e01007387 */ /* 0x010fe80000100800 */
[----:B------:R-:W-:Y:S04]  /*58a50*/  STL [R1+0x5938], R31 ;  /* 0x0059381f01007387 */ /* 0x000fe80000100800 */
[----:B------:R-:W-:Y:S04]  /*58a60*/  STL [R1+0x5944], R70 ;  /* 0x0059444601007387 */ /* 0x000fe80000100800 */
[----:B------:R-:W-:Y:S04]  /*58a70*/  STL [R1+0x5940], R71 ;  /* 0x0059404701007387 */ /* 0x000fe80000100800 */
[----:B------:R-:W-:Y:S04]  /*58a80*/  STL [R1+0x594c], R98 ;  /* 0x00594c6201007387 */ /* 0x000fe80000100800 */
[----:B------:R-:W-:Y:S04]  /*58a90*/  STL [R1+0x5948], R99 ;  /* 0x0059486301007387 */ /* 0x000fe80000100800 */
[----:B------:R-:W-:Y:S04]  /*58aa0*/  STL [R1+0x5954], R102 ;  /* 0x0059546601007387 */ /* 0x000fe80000100800 */
[----:B------:R-:W-:Y:S04]  /*58ab0*/  STL.64 [R1+0x410], R32 ;  /* 0x0004102001007387 */ /* 0x000fe80000100a00 */
[----:B------:R1:W-:Y:S02]  /*58ac0*/  STL.64 [R1+0x418], R34 ;  /* 0x0004182201007387 */ /* 0x0003e40000100a00 */
[----:B-1----:R-:W-:Y:S07]  /*58ad0*/  HMMA.1688.F32.TF32 R32, R216, R4, R244 ;  /* 0x00000004d820723c */ /* 0x002fee00000810f4 */
[----:B------:R-:W-:Y:S01]  /*58ae0*/  MOV R246, R105 ;  /* 0x0000006900f67202 */ /* 0x000fe20000000f00 */
[----:B------:R-:W-:-:S02]  /*58af0*/  IMAD.MOV.U32 R247, RZ, RZ, R104 ;  /* 0x000000fffff77224 */ /* 0x000fc400078e0068 */
[----:B------:R-:W1:Y:S01]  /*58b00*/  LDSM.16.M88.4 R104, [R0+0x54000] ;  /* 0x054000000068783b */ /* 0x000e620000000200 */
[----:B------:R-:W-:Y:S02]  /*58b10*/  IMAD.MOV.U32 R244, RZ, RZ, R109 ;  /* 0x000000fffff47224 */ /* 0x000fe400078e006d */
[----:B------:R-:W-:Y:S02]  /*58b20*/  IMAD.MOV.U32 R245, RZ, RZ, R108 ;  /* 0x000000fffff57224 */ /* 0x000fe400078e006c */
[----:B------:R-:W2:Y:S04]  /*58b30*/  LDSM.16.M88.4 R108, [R0+0x56000] ;  /* 0x05600000006c783b */ /* 0x000ea80000000200 */
[----:B------:R-:W-:Y:S04]  /*58b40*/  STL [R1+0x5950], R103 ;  /* 0x0059506701007387 */ /* 0x000fe80000100800 */
[----:B------:R-:W-:Y:S04]  /*58b50*/  STL.64 [R1+0x440], R32 ;  /* 0x0004402001007387 */ /* 0x000fe80000100a00 */
[----:B------:R4:W-:Y:S02]  /*58b60*/  STL.64 [R1+0x448], R34 ;  /* 0x0004482201007387 */ /* 0x0009e40000100a00 */
[----:B----4-:R-:W-:Y:S02]  /*58b70*/  HMMA.1688.F32.TF32 R32, R216, R8, R248 ;  /* 0x00000008d820723c */ /* 0x010fe400000810f8 */
[----:B-1----:R-:W-:Y:S04]  /*58b80*/  STL [R1+0x595c], R106 ;  /* 0x00595c6a01007387 */ /* 0x002fe80000100800 */
[----:B------:R-:W-:Y:S04]  /*58b90*/  STL [R1+0x5958], R107 ;  /* 0x0059586b01007387 */ /* 0x000fe80000100800 */
[----:B--2---:R-:W-:Y:S04]  /*58ba0*/  STL [R1+0x5964], R110 ;  /* 0x0059646e01007387 */ /* 0x004fe80000100800 */
        /* <DEDUP_REMOVED lines=8> */
[----:B------:R-:W2:Y:S04]  /*58c30*/  LDL.LU R228, [R1+0xf10] ;  /* 0x000f100001e47983 */ /* 0x000ea80000300800 */
[----:B------:R-:W2:Y:S04]  /*58c40*/  LDL.LU R229, [R1+0xf14] ;  /* 0x000f140001e57983 */ /* 0x000ea80000300800 */
[----:B------:R-:W2:Y:S04]  /*58c50*/  LDL.LU R230, [R1+0xf18] ;  /* 0x000f180001e67983 */ /* 0x000ea80000300800 */
[----:B------:R-:W2:Y:S04]  /*58c60*/  LDL.LU R231, [R1+0xf1c] ;  /* 0x000f1c0001e77983 */ /* 0x000ea80000300800 */
[----:B------:R-:W4:Y:S04]  /*58c70*/  LDL.LU R248, [R1+0xf00] ;  /* 0x000f000001f87983 */ /* 0x000f280000300800 */
[----:B------:R-:W4:Y:S01]  /*58c80*/  LDL.LU R249, [R1+0xf04] ;  /* 0x000f040001f97983 */ /* 0x000f220000300800 */
[----:B------:R-:W-:Y:S01]  /*58c90*/  IMAD.MOV.U32 R250, RZ, RZ, R125 ;  /* 0x000000fffffa7224 */ /* 0x000fe200078e007d */
[----:B------:R-:W-:-:S02]  /*58ca0*/  MOV R251, R124 ;  /* 0x0000007c00fb7202 */ /* 0x000fc40000000f00 */
[----:B------:R-:W1:Y:S01]  /*58cb0*/  LDSM.16.M88.4 R124, [R0+0x5e000] ;  /* 0x05e00000007c783b */ /* 0x000e620000000200 */
[----:B------:R-:W-:Y:S01]  /*58cc0*/  IMAD.MOV.U32 R98, RZ, RZ, R35 ;  /* 0x000000ffff627224 */ /* 0x000fe200078e0023 */
[----:B------:R-:W-:Y:S01]  /*58cd0*/  MOV R103, R34 ;  /* 0x0000002200677202 */ /* 0x000fe20000000f00 */
[----:B------:R-:W-:Y:S01]  /*58ce0*/  IMAD.MOV.U32 R102, RZ, RZ, R33 ;  /* 0x000000ffff667224 */ /* 0x000fe200078e0021 */
[----:B---3--:R-:W-:Y:S04]  /*58cf0*/  LDS R240, [R7+0x4000] ;  /* 0x0040000007f07984 */ /* 0x008fe80000000800 */
[----:B------:R-:W-:Y:S04]  /*58d00*/  STL [R1+0x5988], R98 ;  /* 0x0059886201007387 */ /* 0x000fe80000100800 */
[----:B------:R-:W-:Y:S04]  /*58d10*/  STL [R1+0x5984], R103 ;  /* 0x0059846701007387 */ /* 0x000fe80000100800 */
[----:B------:R-:W-:Y:S01]  /*58d20*/  STL [R1+0x5980], R102 ;  /* 0x0059806601007387 */ /* 0x000fe20000100800 */
[----:B-1----:R-:W-:Y:S03]  /*58d30*/  HMMA.1688.F32.TF32 R32, R216, R12, R244 ;  /* 0x0000000cd820723c */ /* 0x002fe600000810f4 */
[----:B------:R-:W-:Y:S04]  /*58d40*/  LDS R242, [R7+0x5000] ;  /* 0x0050000007f27984 */ /* 0x000fe80000000800 */
[----:B------:R-:W-:Y:S04]  /*58d50*/  STL [R1+0x5904], R126 ;  /* 0x0059047e01007387 */ /* 0x000fe80000100800 */
[----:B------:R-:W-:Y:S04]  /*58d60*/  STL [R1+0x5900], R127 ;  /* 0x0059007f01007387 */ /* 0x000fe80000100800 */
[----:B------:R1:W-:Y:S04]  /*58d70*/  STL [R1+0x53e8], R0 ;  /* 0x0053e80001007387 */ /* 0x0003e80000100800 */
[----:B-1----:R-:W3:Y:S04]  /*58d80*/  LDL R0, [R1+0xad4] ;  /* 0x000ad40001007983 */ /* 0x002ee80000100800 */
        /* <DEDUP_REMOVED lines=11> */
[----:B------:R-:W-:-:S05]  /*58e40*/  IMAD.MOV.U32 R107, RZ, RZ, R35 ;  /* 0x000000ffff6b7224 */ /* 0x000fca00078e0023 */
[----:B------:R-:W-:Y:S04]  /*58e50*/  STL [R1+0x5998], R107 ;  /* 0x0059986b01007387 */ /* 0x000fe80000100800 */
[----:B------:R-:W-:Y:S04]  /*58e60*/  STL [R1+0x5994], R106 ;  /* 0x0059946a01007387 */ /* 0x000fe80000100800 */
[----:B------:R1:W-:Y:S04]  /*58e70*/  STL [R1+0x5990], R111 ;  /* 0x0059906f01007387 */ /* 0x0003e80000100800 */
[----:B------:R1:W-:Y:S01]  /*58e80*/  STL [R1+0x598c], R110 ;  /* 0x00598c6e01007387 */ /* 0x0003e20000100800 */
[C---:B--2---:R-:W-:Y:S11]  /*58e90*/  HMMA.1688.F32.TF32 R32, R216.reuse, R16, R228 ;  /* 0x00000010d820723c */ /* 0x044ff600000810e4 */
[----:B------:R-:W-:Y:S11]  /*58ea0*/  @!UPT UIADD3 URZ, URZ, URZ, URZ ;  /* 0x0000003f3f3ff290 */ /* 0x000ff6000fffe03f */
[----:B------:R-:W-:Y:S02]  /*58eb0*/  @!UPT UIADD3 URZ, URZ, URZ, URZ ;  /* 0x0000003f3f3ff290 */ /* 0x000fe4000fffe03f */
[----:B------:R-:W-:Y:S01]  /*58ec0*/  IMAD.MOV.U32 R115, RZ, RZ, R35 ;  /* 0x000000ffff737224 */ /* 0x000fe200078e0023 */
[----:B------:R-:W-:Y:S01]  /*58ed0*/  MOV R119, R33 ;  /* 0x0000002100777202 */ /* 0x000fe20000000f00 */
[----:B------:R-:W-:Y:S02]  /*58ee0*/  IMAD.MOV.U32 R114, RZ, RZ, R34 ;  /* 0x000000ffff727224 */ /* 0x000fe400078e0022 */
[----:B------:R-:W-:Y:S01]  /*58ef0*/  IMAD.MOV.U32 R118, RZ, RZ, R32 ;  /* 0x000000ffff767224 */ /* 0x000fe200078e0020 */
[----:B------:R-:W-:Y:S01]  /*58f00*/  STL [R1+0x59a8], R115 ;  /* 0x0059a87301007387 */ /* 0x000fe20000100800 */
[----:B----4-:R-:W-:Y:S03]  /*58f10*/  HMMA.1688.F32.TF32 R32, R216, R20, R248 ;  /* 0x00000014d820723c */ /* 0x010fe600000810f8 */
[----:B------:R2:W-:Y:S04]  /*58f20*/  STL [R1+0x59a4], R114 ;  /* 0x0059a47201007387 */ /* 0x0005e80000100800 */
[----:B------:R-:W-:Y:S04]  /*58f30*/  STL [R1+0x59a0], R119 ;  /* 0x0059a07701007387 */ /* 0x000fe80000100800 */
[----:B------:R4:W-:Y:S04]  /*58f40*/  STL [R1+0x599c], R118 ;  /* 0x00599c7601007387 */ /* 0x0009e80000100800 */
[----:B------:R-:W2:Y:S04]  /*58f50*/  LDL.LU R248, [R1+0xed0] ;  /* 0x000ed00001f87983 */ /* 0x000ea80000300800 */
[----:B------:R-:W2:Y:S04]  /*58f60*/  LDL.LU R249, [R1+0xed4] ;  /* 0x000ed40001f97983 */ /* 0x000ea80000300800 */
[----:B------:R-:W2:Y:S04]  /*58f70*/  LDL.LU R250, [R1+0xed8] ;  /* 0x000ed80001fa7983 */ /* 0x000ea80000300800 */
[----:B------:R-:W2:Y:S01]  /*58f80*/  LDL.LU R251, [R1+0xedc] ;  /* 0x000edc0001fb7983 */ /* 0x000ea20000300800 */
[----:B------:R-:W-:Y:S01]  /*58f90*/  MOV R103, R32 ;  /* 0x0000002000677202 */ /* 0x000fe20000000f00 */
[----:B------:R-:W-:Y:S01]  /*58fa0*/  IMAD.MOV.U32 R102, RZ, RZ, R33 ;  /* 0x000000ffff667224 */ /* 0x000fe200078e0021 */
[----:B------:R-:W-:Y:S01]  /*58fb0*/  MOV R123, R35 ;  /* 0x00000023007b7202 */ /* 0x000fe20000000f00 */
[----:B------:R-:W-:-:S04]  /*58fc0*/  IMAD.MOV.U32 R122, RZ, RZ, R34 ;  /* 0x000000ffff7a7224 */ /* 0x000fc800078e0022 */
[----:B------:R-:W-:Y:S04]  /*58fd0*/  STL [R1+0x59b8], R123 ;  /* 0x0059b87b01007387 */ /* 0x000fe80000100800 */
[----:B------:R1:W-:Y:S04]  /*58fe0*/  STL [R1+0x59b4], R122 ;  /* 0x0059b47a01007387 */ /* 0x0003e80000100800 */
[----:B------:R1:W-:Y:S04]  /*58ff0*/  STL [R1+0x59b0], R102 ;  /* 0x0059b06601007387 */ /* 0x0003e80000100800 */
[----:B---3--:R-:W-:Y:S04]  /*59000*/  LDS R241, [R0+0x4000] ;  /* 0x0040000000f17984 */ /* 0x008fe80000000800 */
[----:B------:R-:W3:Y:S01]  /*59010*/  LDS R243, [R0+0x5000] ;  /* 0x0050000000f37984 */ /* 0x000ee20000000800 */
[C---:B------:R-:W-:Y:S03]  /*59020*/  HMMA.1688.F32.TF32 R32, R216.reuse, R24, R232 ;  /* 0x00000018d820723c */ /* 0x040fe600000810e8 */
[----:B------:R1:W-:Y:S11]  /*59030*/  STL [R1+0x59ac], R103 ;  /* 0x0059ac6701007387 */ /* 0x0003f60000100800 */
[----:B------:R-:W-:Y:S10]  /*59040*/  @!UPT UIADD3 URZ, URZ, URZ, URZ ;  /* 0x0000003f3f3ff290 */ /* 0x000ff4000fffe03f */
[----:B------:R-:W-:Y:S01]  /*59050*/  IMAD.MOV.U32 R30, RZ, RZ, R35 ;  /* 0x000000ffff1e7224 */ /* 0x000fe200078e0023 */
[----:B------:R-:W-:Y:S01]  /*59060*/  MOV R71, R34 ;  /* 0x0000002200477202 */ /* 0x000fe20000000f00 */
[----:B------:R-:W-:Y:S02]  /*59070*/  IMAD.MOV.U32 R70, RZ, RZ, R33 ;  /* 0x000000ffff467224 */ /* 0x000fe400078e0021 */
[----:B------:R-:W-:Y:S01]  /*59080*/  IMAD.MOV.U32 R99, RZ, RZ, R32 ;  /* 0x000000ffff637224 */ /* 0x000fe200078e0020 */
[----:B------:R-:W-:Y:S04]  /*59090*/  STL [R1+0x59c8], R30 ;  /* 0x0059c81e01007387 */ /* 0x000fe80000100800 */
[----:B------:R1:W-:Y:S04]  /*590a0*/  STL [R1+0x59c4], R71 ;  /* 0x0059c44701007387 */ /* 0x0003e80000100800 */
[----:B------:R-:W-:Y:S04]  /*590b0*/  STL [R1+0x59c0], R70 ;  /* 0x0059c04601007387 */ /* 0x000fe80000100800 */
[----:B------:R1:W-:Y:S04]  /*590c0*/  STL [R1+0x59bc], R99 ;  /* 0x0059bc6301007387 */ /* 0x0003e80000100800 */
        /* <DEDUP_REMOVED lines=12> */
[C---:B------:R-:W-:Y:S11]  /*59190*/  HMMA.1688.F32.TF32 R32, R216.reuse, R28, R244 ;  /* 0x0000001cd820723c */ /* 0x040ff600000810f4 */
[----:B------:R-:W-:Y:S11]  /*591a0*/  @!UPT UIADD3 URZ, URZ, URZ, URZ ;  /* 0x0000003f3f3ff290 */ /* 0x000ff6000fffe03f */
[----:B------:R-:W-:Y:S02]  /*591b0*/  @!UPT UIADD3 URZ, URZ, URZ, URZ ;  /* 0x0000003f3f3ff290 */ /* 0x000fe4000fffe03f */
[----:B------:R-:W-:Y:S01]  /*591c0*/  IMAD.MOV.U32 R98, RZ, RZ, R35 ;  /* 0x000000ffff627224 */ /* 0x000fe200078e0023 */
[----:B-1----:R-:W-:Y:S01]  /*591d0*/  MOV R111, R33 ;  /* 0x00000021006f7202 */ /* 0x002fe20000000f00 */
[----:B------:R-:W-:Y:S02]  /*591e0*/  IMAD.MOV.U32 R110, RZ, RZ, R34 ;  /* 0x000000ffff6e7224 */ /* 0x000fe400078e0022 */
[----:B------:R-:W-:Y:S01]  /*591f0*/  IMAD.MOV.U32 R106, RZ, RZ, R32 ;  /* 0x000000ffff6a7224 */ /* 0x000fe200078e0020 */
[----:B------:R-:W-:Y:S04]  /*59200*/  STL [R1+0x59d8], R98 ;  /* 0x0059d86201007387 */ /* 0x000fe80000100800 */
[----:B------:R1:W-:Y:S04]  /*59210*/  STL [R1+0x59d4], R110 ;  /* 0x0059d46e01007387 */ /* 0x0003e80000100800 */
[----:B------:R1:W-:Y:S04]  /*59220*/  STL [R1+0x59d0], R111 ;  /* 0x0059d06f01007387 */ /* 0x0003e80000100800 */
[----:B------:R1:W-:Y:S04]  /*59230*/  STL [R1+0x59cc], R106 ;  /* 0x0059cc6a01007387 */ /* 0x0003e80000100800 */
        /* <DEDUP_REMOVED lines=13> */
[----:B------:R-:W-:Y:S01]  /*59310*/  MOV R31, R32 ;  /* 0x00000020001f7202 */ /* 0x000fe20000000f00 */
[----:B------:R-:W-:Y:S01]  /*59320*/  IMAD.MOV.U32 R26, RZ, RZ, R33 ;  /* 0x000000ffff1a7224 */ /* 0x000fe200078e0021 */
[----:B------:R-:W-:Y:S01]  /*59330*/  MOV R22, R35 ;  /* 0x0000002300167202 */ /* 0x000fe20000000f00 */
[----:B------:R-:W-:-:S02]  /*59340*/  IMAD.MOV.U32 R27, RZ, RZ, R34 ;  /* 0x000000ffff1b7224 */ /* 0x000fc400078e0022 */
[C---:B---3--:R-:W-:Y:S11]  /*59350*/  HMMA.1688.F32.TF32 R32, R216.reuse, R96, R220 ;  /* 0x00000060d820723c */ /* 0x048ff600000810dc */
[----:B------:R-:W-:Y:S11]  /*59360*/  @!UPT UIADD3 URZ, URZ, URZ, URZ ;  /* 0x0000003f3f3ff290 */ /* 0x000ff6000fffe03f */
[----:B------:R-:W-:Y:S02]  /*59370*/  @!UPT UIADD3 URZ, URZ, URZ, URZ ;  /* 0x0000003f3f3ff290 */ /* 0x000fe4000fffe03f */
[----:B------:R-:W-:Y:S01]  /*59380*/  IMAD.MOV.U32 R114, RZ, RZ, R32 ;  /* 0x000000ffff727224 */ /* 0x000fe200078e0020 */
[----:B----4-:R-:W-:Y:S01]  /*59390*/  MOV R118, R34 ;  /* 0x0000002200767202 */ /* 0x010fe20000000f00 */
[----:B------:R-:W-:Y:S02]  /*593a0*/  IMAD.MOV.U32 R119, RZ, RZ, R33 ;  /* 0x000000ffff777224 */ /* 0x000fe400078e0021 */
[----:B------:R-:W-:Y:S02]  /*593b0*/  IMAD.MOV.U32 R107, RZ, RZ, R35 ;  /* 0x000000ffff6b7224 */ /* 0x000fe400078e0023 */
[C---:B------:R-:W-:Y:S11]  /*593c0*/  HMMA.1688.F32.TF32 R32, R216.reuse, R100, R224 ;  /* 0x00000064d820723c */ /* 0x040ff600000810e0 */
        /* <DEDUP_REMOVED lines=9> */
[----:B------:R-:W-:Y:S01]  /*59460*/  MOV R23, R32 ;  /* 0x0000002000177202 */ /* 0x000fe20000000f00 */
[----:B------:R-:W-:Y:S01]  /*59470*/  IMAD.MOV.U32 R18, RZ, RZ, R33 ;  /* 0x000000ffff127224 */ /* 0x000fe200078e0021 */
[----:B------:R-:W-:Y:S01]  /*59480*/  MOV R14, R35 ;  /* 0x00000023000e7202 */ /* 0x000fe20000000f00 */
        /* <DEDUP_REMOVED lines=8> */
[C---:B------:R-:W-:Y:S01]  /*59510*/  HMMA.1688.F32.TF32 R32, R216.reuse, R112, R244 ;  /* 0x00000070d820723c */ /* 0x040fe200000810f4 */
[----:B------:R3:W-:Y:S04]  /*59520*/  STL [R1+0x59e4], R27 ;  /* 0x0059e41b01007387 */ /* 0x0007e80000100800 */
[----:B------:R4:W-:Y:S04]  /*59530*/  STL [R1+0x59e0], R26 ;  /* 0x0059e01a01007387 */ /* 0x0009e80000100800 */
[----:B------:R1:W-:Y:S11]  /*59540*/  STL [R1+0x59dc], R31 ;  /* 0x0059dc1f01007387 */ /* 0x0003f60000100800 */
[----:B------:R-:W-:Y:S04]  /*59550*/  @!UPT UIADD3 URZ, URZ, URZ, URZ ;  /* 0x0000003f3f3ff290 */ /* 0x000fe8000fffe03f */
[----:B-1----:R-:W-:Y:S01]  /*59560*/  IMAD.MOV.U32 R110, RZ, RZ, R32 ;  /* 0x000000ffff6e7224 */ /* 0x002fe200078e0020 */
[----:B------:R-:W-:Y:S01]  /*59570*/  MOV R111, R33 ;  /* 0x00000021006f7202 */ /* 0x000fe20000000f00 */
[----:B------:R-:W-:Y:S02]  /*59580*/  IMAD.MOV.U32 R106, RZ, RZ, R34 ;  /* 0x000000ffff6a7224 */ /* 0x000fe400078e0022 */
[----:B------:R-:W-:Y:S02]  /*59590*/  IMAD.MOV.U32 R30, RZ, RZ, R35 ;  /* 0x000000ffff1e7224 */ /* 0x000fe400078e0023 */
[----:B--2---:R-:W-:Y:S01]  /*595a0*/  HMMA.1688.F32.TF32 R32, R216, R116, R248 ;  /* 0x00000074d820723c */ /* 0x004fe200000810f8 */
        /* <DEDUP_REMOVED lines=92> */
[----:B---3--:R-:W-:Y:S01]  /*59b70*/  MOV R27, R32 ;  /* 0x00000020001b7202 */ /* 0x008fe20000000f00 */
[----:B----4-:R-:W-:-:S02]  /*59b80*/  IMAD.MOV.U32 R26, RZ, RZ, R33 ;  /* 0x000000ffff1a7224 */ /* 0x010fc400078e0021 */
[----:B------:R-:W3:Y:S01]  /*59b90*/  LDL.LU R32, [R1+0xe90] ;  /* 0x000e900001207983 */ /* 0x000ee20000300800 */
[----:B------:R-:W-:Y:S01]  /*59ba0*/  IMAD.MOV.U32 R31, RZ, RZ, R34 ;  /* 0x000000ffff1f7224 */ /* 0x000fe200078e0022 */
[----:B------:R-:W-:Y:S02]  /*59bb0*/  MOV R98, R35 ;  /* 0x0000002300627202 */ /* 0x000fe40000000f00 */
[----:B------:R-:W3:Y:S04]  /*59bc0*/  LDL.LU R33, [R1+0xe94] ;  /* 0x000e940001217983 */ /* 0x000ee80000300800 */
[----:B------:R-:W3:Y:S04]  /*59bd0*/  LDL.LU R34, [R1+0xe98] ;  /* 0x000e980001227983 */ /* 0x000ee80000300800 */
[----:B------:R-:W3:Y:S04]  /*59be0*/  LDL.LU R35, [R1+0xe9c] ;  /* 0x000e9c0001237983 */ /* 0x000ee80000300800 */
[----:B------:R-:W4:Y:S04]  /*59bf0*/  LDL.LU R232, [R1+0xe50] ;  /* 0x000e500001e87983 */ /* 0x000f280000300800 */
[----:B------:R-:W4:Y:S04]  /*59c00*/  LDL.LU R233, [R1+0xe54] ;  /* 0x000e540001e97983 */ /* 0x000f280000300800 */
[----:B------:R-:W4:Y:S04]  /*59c10*/  LDL.LU R234, [R1+0xe58] ;  /* 0x000e580001ea7983 */ /* 0x000f280000300800 */
[----:B------:R-:W4:Y:S01]  /*59c20*/  LDL.LU R235, [R1+0xe5c] ;  /* 0x000e5c0001eb7983 */ /* 0x000f220000300800 */
[C---:B--2---:R-:W-:Y:S08]  /*59c30*/  HMMA.1688.F32.TF32 R36, R240.reuse, R124, R36 ;  /* 0x0000007cf024723c */ /* 0x044ff00000081024 */
        /* <DEDUP_REMOVED lines=9> */
[----:B------:R-:W-:Y:S08]  /*59cd0*/  HMMA.1688.F32.TF32 R92, R240, R12, R92 ;  /* 0x0000000cf05c723c */ /* 0x000ff0000008105c */
[----:B------:R-:W-:Y:S08]  /*59ce0*/  HMMA.1688.F32.TF32 R136, R216, R124, R136 ;  /* 0x0000007cd888723c */ /* 0x000ff00000081088 */
[C---:B------:R-:W-:Y:S08]  /*59cf0*/  HMMA.1688.F32.TF32 R128, R240.reuse, R8, R128 ;  /* 0x00000008f080723c */ /* 0x040ff00000081080 */
[C---:B------:R-:W-:Y:S07]  /*59d00*/  HMMA.1688.F32.TF32 R132, R240.reuse, R4, R132 ;  /* 0x00000004f084723c */ /* 0x040fee0000081084 */
[----:B------:R-:W-:Y:S01]  /*59d10*/  STL.64 [R1+0x780], R136 ;  /* 0x0007808801007387 */ /* 0x000fe20000100a00 */
[C---:B------:R-:W-:Y:S03]  /*59d20*/  HMMA.1688.F32.TF32 R84, R240.reuse, R20, R84 ;  /* 0x00000014f054723c */ /* 0x040fe60000081054 */
[----:B------:R-:W-:Y:S11]  /*59d30*/  STL.64 [R1+0x788], R138 ;  /* 0x0007888a01007387 */ /* 0x000ff60000100a00 */
[----:B------:R-:W-:Y:S01]  /*59d40*/  @!UPT UIADD3 URZ, URZ, URZ, URZ ;  /* 0x0000003f3f3ff290 */ /* 0x000fe2000fffe03f */
[----:B------:R-:W-:Y:S01]  /*59d50*/  STL.64 [R1+0x7a0], R132 ;  /* 0x0007a08401007387 */ /* 0x000fe20000100a00 */
[C---:B------:R-:W-:Y:S03]  /*59d60*/  HMMA.1688.F32.TF32 R64, R240.reuse, R96, R64 ;  /* 0x00000060f040723c */ /* 0x040fe60000081040 */
[----:B------:R-:W-:Y:S04]  /*59d70*/  STL.64 [R1+0x7a8], R134 ;  /* 0x0007a88601007387 */ /* 0x000fe80000100a00 */
[----:B------:R-:W-:Y:S04]  /*59d80*/  STL.64 [R1+0x7b0], R128 ;  /* 0x0007b08001007387 */ /* 0x000fe80000100a00 */
[----:B------:R-:W-:Y:S04]  /*59d90*/  STL.64 [R1+0x7b8], R130 ;  /* 0x0007b88201007387 */ /* 0x000fe80000100a00 */
[----:B------:R-:W-:Y:S01]  /*59da0*/  STL.64 [R1+0x7c0], R92 ;  /* 0x0007c05c01007387 */ /* 0x000fe20000100a00 */
[----:B------:R-:W-:Y:S03]  /*59db0*/  HMMA.1688.F32.TF32 R48, R240, R112, R48 ;  /* 0x00000070f030723c */ /* 0x000fe60000081030 */
[----:B------:R-:W-:Y:S04]  /*59dc0*/  STL.64 [R1+0x7c8], R94 ;  /* 0x0007c85e01007387 */ /* 0x000fe80000100a00 */
[----:B------:R-:W-:Y:S04]  /*59dd0*/  STL.64 [R1+0x7e0], R88 ;  /* 0x0007e05801007387 */ /* 0x000fe80000100a00 */
[----:B------:R-:W-:Y:S04]  /*59de0*/  STL.64 [R1+0x7e8], R90 ;  /* 0x0007e85a01007387 */ /* 0x000fe80000100a00 */
[----:B------:R-:W-:Y:S01]  /*59df0*/  STL.64 [R1+0x810], R84 ;  /* 0x0008105401007387 */ /* 0x000fe20000100a00 */
[C---:B---3--:R-:W-:Y:S03]  /*59e00*/  HMMA.1688.F32.TF32 R32, R236.reuse, R4, R32 ;  /* 0x00000004ec20723c */ /* 0x048fe60000081020 */
        /* <DEDUP_REMOVED lines=26> */
[C---:B--2---:R-:W-:Y:S03]  /*59fb0*/  HMMA.1688.F32.TF32 R36, R236.reuse, R12, R224 ;  /* 0x0000000cec24723c */ /* 0x044fe600000810e0 */
[----:B------:R-:W-:Y:S04]  /*59fc0*/  LDS R240, [R252+0x4100] ;  /* 0x00410000fcf07984 */ /* 0x000fe80000000800 */
[----:B------:R-:W-:Y:S01]  /*59fd0*/  LDS R242, [R252+0x5100] ;  /* 0x00510000fcf27984 */ /* 0x000fe20000000800 */
[C---:B-1----:R-:W-:Y:S03]  /*59fe0*/  HMMA.1688.F32.TF32 R32, R236.reuse, R16, R228 ;  /* 0x00000010ec20723c */ /* 0x042fe600000810e4 */
[----:B------:R-:W-:Y:S04]  /*59ff0*/  LDS R241, [R3+0x4100] ;  /* 0x0041000003f17984 */ /* 0x000fe80000000800 */
[----:B------:R-:W-:Y:S04]  /*5a000*/  LDS R243, [R3+0x5100] ;  /* 0x0051000003f37984 */ /* 0x000fe80000000800 */
[----:B------:R-:W-:Y:S04]  /*5a010*/  STL.64 [R1+0x9b0], R40 ;  /* 0x0009b02801007387 */ /* 0x000fe80000100a00 */
[----:B------:R4:W-:Y:S04]  /*5a020*/  STL.64 [R1+0x9b8], R42 ;  /* 0x0009b82a01007387 */ /* 0x0009e80000100a00 */
[----:B------:R-:W-:Y:S04]  /*5a030*/  STL.64 [R1+0x9a0], R36 ;  /* 0x0009a02401007387 */ /* 0x000fe80000100a00 */
[----:B------:R1:W-:Y:S01]  /*5a040*/  STL.64 [R1+0x9a8], R38 ;  /* 0x0009a82601007387 */ /* 0x0003e20000100a00 */
[----:B----4-:R-:W-:Y:S03]  /*5a050*/  HMMA.1688.F32.TF32 R40, R236, R20, R232 ;  /* 0x00000014ec28723c */ /* 0x010fe600000810e8 */
[----:B------:R-:W-:Y:S01]  /*5a060*/  STL [R1+0xa90], R32 ;  /* 0x000a902001007387 */ /* 0x000fe20000100800 */
[----:B------:R-:W-:Y:S01]  /*5a070*/  IMAD.MOV.U32 R126, RZ, RZ, R33 ;  /* 0x000000ffff7e7224 */ /* 0x000fe200078e0021 */
[----:B------:R-:W-:-:S02]  /*5a080*/  MOV R127, R34 ;  /* 0x00000022007f7202 */ /* 0x000fc40000000f00 */
[----:B------:R2:W-:Y:S01]  /*5a090*/  STL [R1+0xa9c], R35 ;  /* 0x000a9c2301007387 */ /* 0x0005e20000100800 */
[C---:B-1----:R-:W-:Y:S08]  /*5a0a0*/  HMMA.1688.F32.TF32 R36, R236.reuse, R24, R244 ;  /* 0x00000018ec24723c */ /* 0x042ff000000810f4 */
[----:B--2---:R-:W-:Y:S07]  /*5a0b0*/  HMMA.1688.F32.TF32 R32, R236, R28, R248 ;  /* 0x0000001cec20723c */ /* 0x004fee00000810f8 */
        /* <DEDUP_REMOVED lines=102> */
[----:B------:R-:W2:Y:S02]  /*5a720*/  LDS R219, [R0+0x5080] ;  /* 0x0050800000db7984 */ /* 0x000ea40000000800 */
        /* <DEDUP_REMOVED lines=35> */
[----:B------:R1:W-:Y:S01]  /*5a960*/  STL.64 [R1+0xbd8], R54 ;  /* 0x000bd83601007387 */ /* 0x0003e20000100a00 */
[----:B------:R-:W-:Y:S01]  /*5a970*/  IMAD.MOV.U32 R15, RZ, RZ, R140 ;  /* 0x000000ffff0f7224 */ /* 0x000fe200078e008c */
[----:B------:R-:W-:Y:S01]  /*5a980*/  MOV R11, R142 ;  /* 0x0000008e000b7202 */ /* 0x000fe20000000f00 */
[----:B------:R-:W-:Y:S01]  /*5a990*/  IMAD.MOV.U32 R10, RZ, RZ, R141 ;  /* 0x000000ffff0a7224 */ /* 0x000fe200078e008d */
[----:B------:R-:W-:Y:S01]  /*5a9a0*/  LDS R236, [R7+0x4100] ;  /* 0x0041000007ec7984 */ /* 0x000fe20000000800 */
[----:B------:R-:W-:-:S03]  /*5a9b0*/  IMAD.MOV.U32 R6, RZ, RZ, R143 ;  /* 0x000000ffff067224 */ /* 0x000fc600078e008f */
[----:B------:R-:W-:Y:S01]  /*5a9c0*/  LDS R238, [R7+0x5100] ;  /* 0x0051000007ee7984 */ /* 0x000fe20000000800 */
[C---:B-1----:R-:W-:Y:S03]  /*5a9d0*/  HMMA.1688.F32.TF32 R52, R216.reuse, R16, R48 ;  /* 0x00000010d834723c */ /* 0x042fe60000081030 */
[----:B------:R-:W-:Y:S04]  /*5a9e0*/  LDS R237, [R0+0x4100] ;  /* 0x0041000000ed7984 */ /* 0x000fe80000000800 */
[----:B------:R-:W1:Y:S01]  /*5a9f0*/  LDS R239, [R0+0x5100] ;  /* 0x0051000000ef7984 */ /* 0x000e620000000800 */
        /* <DEDUP_REMOVED lines=17> */
[C---:B--2---:R-:W-:Y:S08]  /*5ab10*/  HMMA.1688.F32.TF32 R36, R216.reuse, R100, R224 ;  /* 0x00000064d824723c */ /* 0x044ff000000810e0 */
[C---:B---3--:R-:W-:Y:S08]  /*5ab20*/  HMMA.1688.F32.TF32 R32, R216.reuse, R104, R228 ;  /* 0x00000068d820723c */ /* 0x048ff000000810e4 */
[C---:B------:R-:W-:Y:S07]  /*5ab30*/  HMMA.1688.F32.TF32 R40, R216.reuse, R108, R232 ;  /* 0x0000006cd828723c */ /* 0x040fee00000810e8 */
[----:B------:R-:W-:Y:S04]  /*5ab40*/  STL.64 [R1+0xcb0], R36 ;  /* 0x000cb02401007387 */ /* 0x000fe80000100a00 */
[----:B------:R2:W-:Y:S04]  /*5ab50*/  STL.64 [R1+0xcb8], R38 ;  /* 0x000cb82601007387 */ /* 0x0005e80000100a00 */
[----:B------:R-:W-:Y:S04]  /*5ab60*/  STL.64 [R1+0xcd0], R32 ;  /* 0x000cd02001007387 */ /* 0x000fe80000100a00 */
[----:B------:R3:W-:Y:S01]  /*5ab70*/  STL.64 [R1+0xcd8], R34 ;  /* 0x000cd82201007387 */ /* 0x0007e20000100a00 */
[C---:B--2---:R-:W-:Y:S08]  /*5ab80*/  HMMA.1688.F32.TF32 R36, R216.reuse, R112, R244 ;  /* 0x00000070d824723c */ /* 0x044ff000000810f4 */
[----:B---3--:R-:W-:Y:S01]  /*5ab90*/  HMMA.1688.F32.TF32 R32, R216, R116, R248 ;  /* 0x00000074d820723c */ /* 0x008fe200000810f8 */
[----:B------:R-:W-:Y:S04]  /*5aba0*/  STL.64 [R1+0xcf0], R40 ;  /* 0x000cf02801007387 */ /* 0x000fe80000100a00 */
[----:B------:R-:W-:Y:S04]  /*5abb0*/  STL.64 [R1+0xcf8], R42 ;  /* 0x000cf82a01007387 */ /* 0x000fe80000100a00 */
[----:B------:R-:W2:Y:S06]  /*5abc0*/  LDL.LU R84, [R1+0x10] ;  /* 0x0000100001547983 */ /* 0x000eac0000300800 */
        /* <DEDUP_REMOVED lines=31> */
[----:B---3--:R-:W3:Y:S04]  /*5adc0*/  LDL.LU R32, [R1+0x1290] ;  /* 0x0012900001207983 */ /* 0x008ee80000300800 */
[----:B------:R-:W3:Y:S04]  /*5add0*/  LDL.LU R33, [R1+0x1294] ;  /* 0x0012940001217983 */ /* 0x000ee80000300800 */
[----:B----4-:R-:W3:Y:S04]  /*5ade0*/  LDL.LU R34, [R1+0x1298] ;  /* 0x0012980001227983 */ /* 0x010ee80000300800 */
        /* <DEDUP_REMOVED lines=65> */
[----:B------:R-:W1:Y:S04]  /*5b200*/  LDL.LU R228, [R1+0x80] ;  /* 0x0000800001e47983 */ /* 0x000e680000300800 */
[----:B------:R-:W1:Y:S04]  /*5b210*/  LDL.LU R229, [R1+0x84] ;  /* 0x0000840001e57983 */ /* 0x000e680000300800 */
[----:B------:R-:W1:Y:S04]  /*5b220*/  LDL.LU R230, [R1+0x88] ;  /* 0x0000880001e67983 */ /* 0x000e680000300800 */
[----:B------:R-:W1:Y:S04]  /*5b230*/  LDL.LU R231, [R1+0x8c] ;  /* 0x00008c0001e77983 */ /* 0x000e680000300800 */
[----:B------:R-:W4:Y:S04]  /*5b240*/  LDL.LU R80, [R1] ;  /* 0x0000000001507983 */ /* 0x000f280000300800 */
        /* <DEDUP_REMOVED lines=14> */
[----:B------:R-:W-:Y:S08]  /*5b330*/  HMMA.1688.F32.TF32 R216, R216, R124, R140 ;  /* 0x0000007cd8d8723c */ /* 0x000ff0000008108c */
[C---:B------:R-:W-:Y:S08]  /*5b340*/  HMMA.1688.F32.TF32 R132, R240.reuse, R8, R132 ;  /* 0x00000008f084723c */ /* 0x040ff00000081084 */
[C---:B------:R-:W-:Y:S01]  /*5b350*/  HMMA.1688.F32.TF32 R136, R240.reuse, R4, R136 ;  /* 0x00000004f088723c */ /* 0x040fe20000081088 */
[----:B------:R-:W-:Y:S04]  /*5b360*/  STL.64 [R1+0xd70], R144 ;  /* 0x000d709001007387 */ /* 0x000fe80000100a00 */
[----:B------:R2:W-:Y:S03]  /*5b370*/  STL.64 [R1+0xd78], R146 ;  /* 0x000d789201007387 */ /* 0x0005e60000100a00 */
[C---:B------:R-:W-:Y:S01]  /*5b380*/  HMMA.1688.F32.TF32 R76, R240.reuse, R20, R76 ;  /* 0x00000014f04c723c */ /* 0x040fe2000008104c */
[----:B--2---:R-:W2:Y:S04]  /*5b390*/  LDL.LU.64 R146, [R1+0x5cb0] ;  /* 0x005cb00001927983 */ /* 0x004ea80000300a00 */
[----:B------:R-:W2:Y:S04]  /*5b3a0*/  LDL.LU.64 R144, [R1+0x5ca8] ;  /* 0x005ca80001907983 */ /* 0x000ea80000300a00 */
[----:B------:R-:W3:Y:S04]  /*5b3b0*/  LDL.LU.64 R142, [R1+0x5ca0] ;  /* 0x005ca000018e7983 */ /* 0x000ee80000300a00 */
[----:B------:R-:W3:Y:S04]  /*5b3c0*/  LDL.LU.64 R140, [R1+0x5c98] ;  /* 0x005c9800018c7983 */ /* 0x000ee80000300a00 */
[----:B------:R-:W-:Y:S04]  /*5b3d0*/  STL.64 [R1+0xd60], R216 ;  /* 0x000d60d801007387 */ /* 0x000fe80000100a00 */
[----:B------:R-:W-:Y:S04]  /*5b3e0*/  STL.64 [R1+0xd68], R218 ;  /* 0x000d68da01007387 */ /* 0x000fe80000100a00 */
[----:B------:R-:W-:Y:S04]  /*5b3f0*/  STL.64 [R1+0xd90], R136 ;  /* 0x000d908801007387 */ /* 0x000fe80000100a00 */
[----:B------:R4:W-:Y:S01]  /*5b400*/  STL.64 [R1+0xd98], R138 ;  /* 0x000d988a01007387 */ /* 0x0009e20000100a00 */
[C---:B------:R-:W-:Y:S03]  /*5b410*/  HMMA.1688.F32.TF32 R52, R240.reuse, R96, R52 ;  /* 0x00000060f034723c */ /* 0x040fe60000081034 */
[----:B------:R-:W-:Y:S04]  /*5b420*/  LDS R216, [R252+0x4180] ;  /* 0x00418000fcd87984 */ /* 0x000fe80000000800 */
[----:B------:R-:W-:Y:S04]  /*5b430*/  LDS R218, [R252+0x5180] ;  /* 0x00518000fcda7984 */ /* 0x000fe80000000800 */
[----:B----4-:R-:W4:Y:S04]  /*5b440*/  LDL.LU.64 R138, [R1+0x5c90] ;  /* 0x005c9000018a7983 */ /* 0x010f280000300a00 */
[----:B------:R-:W4:Y:S04]  /*5b450*/  LDL.LU.64 R136, [R1+0x5c88] ;  /* 0x005c880001887983 */ /* 0x000f280000300a00 */
[----:B------:R-:W-:Y:S04]  /*5b460*/  STL.64 [R1+0xdb0], R132 ;  /* 0x000db08401007387 */ /* 0x000fe80000100a00 */
[----:B------:R1:W-:Y:S01]  /*5b470*/  STL.64 [R1+0xdb8], R134 ;  /* 0x000db88601007387 */ /* 0x0003e20000100a00 */
[C---:B------:R-:W-:Y:S03]  /*5b480*/  HMMA.1688.F32.TF32 R36, R240.reuse, R112, R36 ;  /* 0x00000070f024723c */ /* 0x040fe60000081024 */
[----:B------:R-:W-:Y:S04]  /*5b490*/  LDS R217, [R3+0x4180] ;  /* 0x0041800003d97984 */ /* 0x000fe80000000800 */
[----:B------:R-:W2:Y:S04]  /*5b4a0*/  LDS R219, [R3+0x5180] ;  /* 0x0051800003db7984 */ /* 0x000ea80000000800 */
        /* <DEDUP_REMOVED lines=45> */
[----:B-1----:R-:W3:Y:S04]  /*5b780*/  LDL.LU.64 R38, [R1+0x5bd0] ;  /* 0x005bd00001267983 */ /* 0x002ee80000300a00 */
[----:B------:R-:W3:Y:S04]  /*5b790*/  LDL.LU.64 R36, [R1+0x5bc8] ;  /* 0x005bc80001247983 */ /* 0x000ee80000300a00 */
[----:B------:R-:W-:Y:S04]  /*5b7a0*/  STL.64 [R1+0xeb0], R32 ;  /* 0x000eb02001007387 */ /* 0x000fe80000100a00 */
[----:B------:R1:W-:Y:S01]  /*5b7b0*/  STL.64 [R1+0xeb8], R34 ;  /* 0x000eb82201007387 */ /* 0x0003e20000100a00 */
[C---:B------:R-:W-:Y:S03]  /*5b7c0*/  HMMA.1688.F32.TF32 R228, R236.reuse, R4, R228 ;  /* 0x00000004ece4723c */ /* 0x040fe600000810e4 */
[----:B-1----:R-:W3:Y:S04]  /*5b7d0*/  LDL.LU.64 R34, [R1+0x5bc0] ;  /* 0x005bc00001227983 */ /* 0x002ee80000300a00 */
[----:B------:R-:W3:Y:S04]  /*5b7e0*/  LDL.LU.64 R32, [R1+0x5bb8] ;  /* 0x005bb80001207983 */ /* 0x000ee80000300a00 */
[----:B------:R-:W-:Y:S04]  /*5b7f0*/  STL.64 [R1+0xea0], R220 ;  /* 0x000ea0dc01007387 */ /* 0x000fe80000100a00 */
[----:B------:R1:W-:Y:S01]  /*5b800*/  STL.64 [R1+0xea8], R222 ;  /* 0x000ea8de01007387 */ /* 0x0003e20000100a00 */
[C---:B------:R-:W-:Y:S03]  /*5b810*/  HMMA.1688.F32.TF32 R232, R236.reuse, R8, R232 ;  /* 0x00000008ece8723c */ /* 0x040fe600000810e8 */
[----:B-1----:R-:W3:Y:S04]  /*5b820*/  LDL.LU.64 R222, [R1+0x5bb0] ;  /* 0x005bb00001de7983 */ /* 0x002ee80000300a00 */
[----:B------:R-:W3:Y:S04]  /*5b830*/  LDL.LU.64 R220, [R1+0x5ba8] ;  /* 0x005ba80001dc7983 */ /* 0x000ee80000300a00 */
[----:B------:R-:W3:Y:S04]  /*5b840*/  LDL.LU.64 R226, [R1+0x5ba0] ;  /* 0x005ba00001e27983 */ /* 0x000ee80000300a00 */
[----:B------:R-:W3:Y:S04]  /*5b850*/  LDL.LU.64 R224, [R1+0x5b98] ;  /* 0x005b980001e07983 */ /* 0x000ee80000300a00 */
[----:B------:R1:W-:Y:S04]  /*5b860*/  STL.64 [R1+0xe70], R240 ;  /* 0x000e70f001007387 */ /* 0x0003e80000100a00 */
[----:B------:R4:W-:Y:S01]  /*5b870*/  STL.64 [R1+0xe78], R242 ;  /* 0x000e78f201007387 */ /* 0x0009e20000100a00 */
[C---:B------:R-:W-:Y:S03]  /*5b880*/  HMMA.1688.F32.TF32 R244, R236.reuse, R12, R244 ;  /* 0x0000000cecf4723c */ /* 0x040fe600000810f4 */
[----:B-1----:R-:W3:Y:S04]  /*5b890*/  LDL.LU R240, [R1+0x40] ;  /* 0x0000400001f07983 */ /* 0x002ee80000300800 */
[----:B------:R-:W3:Y:S04]  /*5b8a0*/  LDL.LU R241, [R1+0x44] ;  /* 0x0000440001f17983 */ /* 0x000ee80000300800 */
[----:B----4-:R-:W3:Y:S04]  /*5b8b0*/  LDL.LU R242, [R1+0x48] ;  /* 0x0000480001f27983 */ /* 0x010ee80000300800 */
[----:B------:R-:W3:Y:S01]  /*5b8c0*/  LDL.LU R243, [R1+0x4c] ;  /* 0x00004c0001f37983 */ /* 0x000ee20000300800 */
[----:B------:R-:W-:Y:S03]  /*5b8d0*/  HMMA.1688.F32.TF32 R248, R236, R16, R248 ;  /* 0x00000010ecf8723c */ /* 0x000fe600000810f8 */
[----:B------:R-:W-:Y:S04]  /*5b8e0*/  STL.64 [R1+0xe50], R228 ;  /* 0x000e50e401007387 */ /* 0x000fe80000100a00 */
[----:B------:R1:W-:Y:S04]  /*5b8f0*/  STL.64 [R1+0xe58], R230 ;  /* 0x000e58e601007387 */ /* 0x0003e80000100a00 */
[----:B-1----:R-:W4:Y:S04]  /*5b900*/  LDL.LU.64 R230, [R1+0x5b90] ;  /* 0x005b900001e67983 */ /* 0x002f280000300a00 */
[----:B------:R-:W4:Y:S04]  /*5b910*/  LDL.LU.64 R228, [R1+0x5b88] ;  /* 0x005b880001e47983 */ /* 0x000f280000300a00 */
        /* <DEDUP_REMOVED lines=12> */
[----:B--2---:R-:W-:Y:S08]  /*5b9e0*/  HMMA.1688.F32.TF32 R40, R216, R8, R40 ;  /* 0x00000008d828723c */ /* 0x004ff00000081028 */
[C---:B---3--:R-:W-:Y:S11]  /*5b9f0*/  HMMA.1688.F32.TF32 R240, R236.reuse, R20, R240 ;  /* 0x00000014ecf0723c */ /* 0x048ff600000810f0 */
[----:B------:R-:W-:Y:S11]  /*5ba00*/  @!UPT UIADD3 URZ, URZ, URZ, URZ ;  /* 0x0000003f3f3ff290 */ /* 0x000ff6000fffe03f */
[----:B------:R-:W-:Y:S01]  /*5ba10*/  @!UPT UIADD3 URZ, URZ, URZ, URZ ;  /* 0x0000003f3f3ff290 */ /* 0x000fe2000fffe03f */
[----:B------:R-:W-:Y:S04]  /*5ba20*/  STL.64 [R1+0xde0], R240 ;  /* 0x000de0f001007387 */ /* 0x000fe80000100a00 */
[----:B------:R1:W-:Y:S02]  /*5ba30*/  STL.64 [R1+0xde8], R242 ;  /* 0x000de8f201007387 */ /* 0x0003e40000100a00 */
[C---:B-1----:R-:W-:Y:S08]  /*5ba40*/  HMMA.1688.F32.TF32 R240, R236.reuse, R24, R92 ;  /* 0x00000018ecf0723c */ /* 0x042ff0000008105c */
[C---:B------:R-:W-:Y:S08]  /*5ba50*/  HMMA.1688.F32.TF32 R92, R236.reuse, R28, R88 ;  /* 0x0000001cec5c723c */ /* 0x040ff00000081058 */
[C---:B------:R-:W-:Y:S08]  /*5ba60*/  HMMA.1688.F32.TF32 R88, R236.reuse, R68, R84 ;  /* 0x00000044ec58723c */ /* 0x040ff00000081054 */
[C---:B------:R-:W-:Y:S01]  /*5ba70*/  HMMA.1688.F32.TF32 R84, R236.reuse, R96, R80 ;  /* 0x00000060ec54723c */ /* 0x040fe20000081050 */
[----:B------:R-:W-:Y:S04]  /*5ba80*/  STL.64 [R1+0xdc0], R240 ;  /* 0x000dc0f001007387 */ /* 0x000fe80000100a00 */
[----:B------:R-:W-:Y:S04]  /*5ba90*/  STL.64 [R1+0xdc8], R242 ;  /* 0x000dc8f201007387 */ /* 0x000fe80000100a00 */
[----:B------:R-:W-:Y:S04]  /*5baa0*/  STL.64 [R1+0xda0], R92 ;  /* 0x000da05c01007387 */ /* 0x000fe80000100a00 */
[----:B------:R-:W-:Y:S01]  /*5bab0*/  STL.64 [R1+0xda8], R94 ;  /* 0x000da85e01007387 */ /* 0x000fe20000100a00 */
[C---:B----4-:R-:W-:Y:S03]  /*5bac0*/  HMMA.1688.F32.TF32 R80, R236.reuse, R100, R248 ;  /* 0x00000064ec50723c */ /* 0x050fe600000810f8 */
[----:B------:R-:W-:Y:S04]  /*5bad0*/  STL.64 [R1+0xd80], R88 ;  /* 0x000d805801007387 */ /* 0x000fe80000100a00 */
[----:B------:R1:W-:Y:S04]  /*5bae0*/  STL.64 [R1+0xd88], R90 ;  /* 0x000d885a01007387 */ /* 0x0003e80000100a00 */
[----:B------:R-:W-:Y:S04]  /*5baf0*/  STL.64 [R1+0xd50], R84 ;  /* 0x000d505401007387 */ /* 0x000fe80000100a00 */
[----:B------:R2:W-:Y:S01]  /*5bb00*/  STL.64 [R1+0xd58], R86 ;  /* 0x000d585601007387 */ /* 0x0005e20000100a00 */
[C---:B-1----:R-:W-:Y:S07]  /*5bb10*/  HMMA.1688.F32.TF32 R88, R236.reuse, R104, R244 ;  /* 0x00000068ec58723c */ /* 0x042fee00000810f4 */
[----:B------:R-:W-:Y:S01]  /*5bb20*/  STL.64 [R1+0xd40], R80 ;  /* 0x000d405001007387 */ /* 0x000fe20000100a00 */
[C---:B--2---:R-:W-:Y:S03]  /*5bb30*/  HMMA.1688.F32.TF32 R84, R236.reuse, R108, R232 ;  /* 0x0000006cec54723c */ /* 0x044fe600000810e8 */
[----:B------:R1:W-:Y:S05]  /*5bb40*/  STL.64 [R1+0xd48], R82 ;  /* 0x000d485201007387 */ /* 0x0003ea0000100a00 */
[C---:B-1----:R-:W-:Y:S07]  /*5bb50*/  HMMA.1688.F32.TF32 R80, R236.reuse, R112, R228 ;  /* 0x00000070ec50723c */ /* 0x042fee00000810e4 */
[----:B------:R-:W-:Y:S04]  /*5bb60*/  STL.64 [R1+0xd20], R88 ;  /* 0x000d205801007387 */ /* 0x000fe80000100a00 */
[----:B------:R1:W-:Y:S04]  /*5bb70*/  STL.64 [R1+0xd28], R90 ;  /* 0x000d285a01007387 */ /* 0x0003e80000100a00 */
[----:B------:R-:W-:Y:S04]  /*5bb80*/  STL.64 [R1+0xd00], R84 ;  /* 0x000d005401007387 */ /* 0x000fe80000100a00 */
[----:B------:R2:W-:Y:S01]  /*5bb90*/  STL.64 [R1+0xd08], R86 ;  /* 0x000d085601007387 */ /* 0x0005e20000100a00 */
[C---:B-1----:R-:W-:Y:S03]  /*5bba0*/  HMMA.1688.F32.TF32 R88, R236.reuse, R116, R224 ;  /* 0x00000074ec58723c */ /* 0x042fe600000810e0 */
[----:B------:R-:W-:Y:S05]  /*5bbb0*/  STL.64 [R1+0xce0], R80 ;  /* 0x000ce05001007387 */ /* 0x000fea0000100a00 */
[C---:B--2---:R-:W-:Y:S01]  /*5bbc0*/  HMMA.1688.F32.TF32 R84, R236.reuse, R120, R220 ;  /* 0x00000078ec54723c */ /* 0x044fe200000810dc */
[----:B------:R1:W-:Y:S07]  /*5bbd0*/  STL.64 [R1+0xce8], R82 ;  /* 0x000ce85201007387 */ /* 0x0003ee0000100a00 */
[----:B-1----:R-:W-:Y:S08]  /*5bbe0*/  HMMA.1688.F32.TF32 R80, R236, R124, R32 ;  /* 0x0000007cec50723c */ /* 0x002ff00000081020 */
        /* <DEDUP_REMOVED lines=14> */
[----:B-1----:R-:W-:Y:S01]  /*5bcd0*/  HMMA.1688.F32.TF32 R40, R216, R16, R48 ;  /* 0x00000010d828723c */ /* 0x002fe20000081030 */
[----:B------:R-:W-:Y:S01]  /*5bce0*/  IMAD.MOV.U32 R248, RZ, RZ, R72 ;  /* 0x000000fffff87224 */ /* 0x000fe200078e0048 */
[----:B------:R-:W-:Y:S01]  /*5bcf0*/  MOV R250, R77 ;  /* 0x0000004d00fa7202 */ /* 0x000fe20000000f00 */
[----:B------:R-:W-:-:S02]  /*5bd00*/  IMAD.MOV.U32 R249, RZ, RZ, R79 ;  /* 0x000000fffff97224 */ /* 0x000fc400078e004f */
[----:B------:R-:W-:Y:S01]  /*5bd10*/  IMAD.MOV.U32 R251, RZ, RZ, R75 ;  /* 0x000000fffffb7224 */ /* 0x000fe200078e004b */
[----:B------:R-:W-:Y:S01]  /*5bd20*/  MOV R245, R73 ;  /* 0x0000004900f57202 */ /* 0x000fe20000000f00 */
[----:B------:R-:W-:Y:S01]  /*5bd30*/  IMAD.MOV.U32 R244, RZ, RZ, R74 ;  /* 0x000000fffff47224 */ /* 0x000fe200078e004a */
[----:B--2---:R-:W-:Y:S01]  /*5bd40*/  HMMA.1688.F32.TF32 R36, R216, R20, R52 ;  /* 0x00000014d824723c */ /* 0x004fe20000081034 */
[----:B------:R-:W-:Y:S01]  /*5bd50*/  IMAD.MOV.U32 R246, RZ, RZ, R78 ;  /* 0x000000fffff67224 */ /* 0x000fe200078e004e */
[----:B------:R-:W-:Y:S01]  /*5bd60*/  LDS R32, [R7+0x4180] ;  /* 0x0041800007207984 */ /* 0x000fe20000000800 */
[----:B------:R-:W-:-:S03]  /*5bd70*/  IMAD.MOV.U32 R247, RZ, RZ, R76 ;  /* 0x000000fffff77224 */ /* 0x000fc600078e004c */
[----:B------:R-:W-:Y:S02]  /*5bd80*/  LDS R34, [R7+0x5180] ;  /* 0x0051800007227984 */ /* 0x000fe40000000800 */
[C---:B------:R-:W-:Y:S02]  /*5bd90*/  HMMA.1688.F32.TF32 R44, R216.reuse, R24, R56 ;  /* 0x00000018d82c723c */ /* 0x040fe40000081038 */
[----:B------:R-:W-:Y:S04]  /*5bda0*/  LDS R33, [R0+0x4180] ;  /* 0x0041800000217984 */ /* 0x000fe80000000800 */
[----:B------:R-:W1:Y:S04]  /*5bdb0*/  LDS R35, [R0+0x5180] ;  /* 0x0051800000237984 */ /* 0x000e680000000800 */
[----:B------:R-:W-:Y:S04]  /*5bdc0*/  STL.64 [R1+0xc00], R40 ;  /* 0x000c002801007387 */ /* 0x000fe80000100a00 */
[----:B------:R2:W-:Y:S04]  /*5bdd0*/  STL.64 [R1+0xc08], R42 ;  /* 0x000c082a01007387 */ /* 0x0005e80000100a00 */
[----:B------:R-:W-:Y:S04]  /*5bde0*/  STL.64 [R1+0xbe0], R36 ;  /* 0x000be02401007387 */ /* 0x000fe80000100a00 */
[----:B------:R3:W-:Y:S01]  /*5bdf0*/  STL.64 [R1+0xbe8], R38 ;  /* 0x000be82601007387 */ /* 0x0007e20000100a00 */
[C---:B--2---:R-:W-:Y:S08]  /*5be00*/  HMMA.1688.F32.TF32 R40, R216.reuse, R28, R60 ;  /* 0x0000001cd828723c */ /* 0x044ff0000008103c */
[----:B---3--:R-:W-:Y:S01]  /*5be10*/  HMMA.1688.F32.TF32 R36, R216, R68, R64 ;  /* 0x00000044d824723c */ /* 0x008fe20000081040 */
[----:B------:R-:W-:Y:S04]  /*5be20*/  STL.64 [R1+0xbc0], R44 ;  /* 0x000bc02c01007387 */ /* 0x000fe80000100a00 */
[----:B------:R2:W-:Y:S10]  /*5be30*/  STL.64 [R1+0xbc8], R46 ;  /* 0x000bc82e01007387 */ /* 0x0005f40000100a00 */
[----:B------:R-:W-:Y:S04]  /*5be40*/  STL.64 [R1+0xba0], R40 ;  /* 0x000ba02801007387 */ /* 0x000fe80000100a00 */
[----:B------:R-:W-:Y:S04]  /*5be50*/  STL.64 [R1+0xba8], R42 ;  /* 0x000ba82a01007387 */ /* 0x000fe80000100a00 */
[----:B------:R-:W3:Y:S04]  /*5be60*/  LDL.LU R72, [R1+0x5b54] ;  /* 0x005b540001487983 */ /* 0x000ee80000300800 */
[----:B------:R4:W-:Y:S04]  /*5be70*/  STL.64 [R1+0xb80], R36 ;  /* 0x000b802401007387 */ /* 0x0009e80000100a00 */
[----:B------:R1:W-:Y:S04]  /*5be80*/  STL.64 [R1+0xb88], R38 ;  /* 0x000b882601007387 */ /* 0x0003e80000100a00 */
[----:B------:R-:W2:Y:S04]  /*5be90*/  LDL.LU R79, [R1+0x5b50] ;  /* 0x005b5000014f7983 */ /* 0x000ea80000300800 */
[----:B------:R-:W3:Y:S04]  /*5bea0*/  LDL.LU R77, [R1+0x5b4c] ;  /* 0x005b4c00014d7983 */ /* 0x000ee80000300800 */
[----:B------:R-:W4:Y:S04]  /*5beb0*/  LDL.LU R75, [R1+0x5b48] ;  /* 0x005b4800014b7983 */ /* 0x000f280000300800 */
[----:B------:R-:W4:Y:S04]  /*5bec0*/  LDL.LU R74, [R1+0x5b44] ;  /* 0x005b4400014a7983 */ /* 0x000f280000300800 */
[----:B------:R-:W4:Y:S04]  /*5bed0*/  LDL.LU R73, [R1+0x5b40] ;  /* 0x005b400001497983 */ /* 0x000f280000300800 */
[----:B------:R-:W4:Y:S04]  /*5bee0*/  LDL.LU R78, [R1+0x5b3c] ;  /* 0x005b3c00014e7983 */ /* 0x000f280000300800 */
[----:B------:R-:W4:Y:S01]  /*5bef0*/  LDL.LU R76, [R1+0x5b38] ;  /* 0x005b3800014c7983 */ /* 0x000f220000300800 */
[----:B--2---:R-:W-:Y:S01]  /*5bf00*/  IMAD.MOV.U32 R233, RZ, RZ, R79 ;  /* 0x000000ffffe97224 */ /* 0x004fe200078e004f */
[----:B---3--:R-:W-:-:S02]  /*5bf10*/  MOV R232, R77 ;  /* 0x0000004d00e87202 */ /* 0x008fc40000000f00 */
[----:B------:R-:W2:Y:S04]  /*5bf20*/  LDL.LU R77, [R1+0x5b34] ;  /* 0x005b3400014d7983 */ /* 0x000ea80000300800 */
[----:B------:R-:W3:Y:S01]  /*5bf30*/  LDL.LU R79, [R1+0x5b30] ;  /* 0x005b3000014f7983 */ /* 0x000ee20000300800 */
[----:B------:R-:W-:-:S03]  /*5bf40*/  IMAD.MOV.U32 R235, RZ, RZ, R72 ;  /* 0x000000ffffeb7224 */ /* 0x000fc600078e0048 */
[----:B------:R-:W3:Y:S04]  /*5bf50*/  LDL.LU R234, [R1+0x4d8] ;  /* 0x0004d80001ea7983 */ /* 0x000ee80000300800 */
[----:B------:R-:W3:Y:S01]  /*5bf60*/  LDL.LU R72, [R1+0x5b2c] ;  /* 0x005b2c0001487983 */ /* 0x000ee20000300800 */
[----:B----4-:R-:W-:-:S03]  /*5bf70*/  MOV R224, R78 ;  /* 0x0000004e00e07202 */ /* 0x010fc60000000f00 */
[----:B------:R-:W4:Y:S01]  /*5bf80*/  LDL.LU R78, [R1+0x5b28] ;  /* 0x005b2800014e7983 */ /* 0x000f220000300800 */
[----:B------:R-:W-:-:S03]  /*5bf90*/  IMAD.MOV.U32 R225, RZ, RZ, R76 ;  /* 0x000000ffffe17224 */ /* 0x000fc600078e004c */
[----:B------:R-:W4:Y:S01]  /*5bfa0*/  LDL.LU R76, [R1+0x5b24] ;  /* 0x005b2400014c7983 */ /* 0x000f220000300800 */
[----:B--2---:R-:W-:-:S03]  /*5bfb0*/  IMAD.MOV.U32 R226, RZ, RZ, R77 ;  /* 0x000000ffffe27224 */ /* 0x004fc600078e004d */
[----:B------:R-:W2:Y:S01]  /*5bfc0*/  LDL.LU R77, [R1+0x5b20] ;  /* 0x005b2000014d7983 */ /* 0x000ea20000300800 */
[----:B---3--:R-:W-:-:S03]  /*5bfd0*/  MOV R227, R79 ;  /* 0x0000004f00e37202 */ /* 0x008fc60000000f00 */
[----:B------:R-:W3:Y:S04]  /*5bfe0*/  LDL.LU R79, [R1+0x5b1c] ;  /* 0x005b1c00014f7983 */ /* 0x000ee80000300800 */
[----:B------:R-:W3:Y:S01]  /*5bff0*/  LDL.LU R220, [R1+0x510] ;  /* 0x0005100001dc7983 */ /* 0x000ee20000300800 */
[----:B------:R-:W-:-:S03]  /*5c000*/  IMAD.MOV.U32 R223, RZ, RZ, R72 ;  /* 0x000000ffffdf7224 */ /* 0x000fc600078e0048 */
[----:B------:R-:W3:Y:S04]  /*5c010*/  LDL.LU R221, [R1+0x514] ;  /* 0x0005140001dd7983 */ /* 0x000ee80000300800 */
[----:B------:R-:W3:Y:S01]  /*5c020*/  LDL.LU R222, [R1+0x518] ;  /* 0x0005180001de7983 */ /* 0x000ee20000300800 */
[----:B----4-:R-:W-:-:S03]  /*5c030*/  IMAD.MOV.U32 R239, RZ, RZ, R78 ;  /* 0x000000ffffef7224 */ /* 0x010fc600078e004e */
[----:B------:R-:W4:Y:S01]  /*5c040*/  LDL.LU R72, [R1+0x5b18] ;  /* 0x005b180001487983 */ /* 0x000f220000300800 */
[----:B------:R-:W-:Y:S02]  /*5c050*/  IMAD.MOV.U32 R238, RZ, RZ, R76 ;  /* 0x000000ffffee7224 */ /* 0x000fe400078e004c */
[----:B--2---:R-:W-:Y:S02]  /*5c060*/  IMAD.MOV.U32 R236, RZ, RZ, R77 ;  /* 0x000000ffffec7224 */ /* 0x004fe400078e004d */
[----:B------:R-:W2:Y:S01]  /*5c070*/  LDL.LU R77, [R1+0x5b14] ;  /* 0x005b1400014d7983 */ /* 0x000ea20000300800 */
[----:B---3--:R-:W-:-:S03]  /*5c080*/  MOV R237, R79 ;  /* 0x0000004f00ed7202 */ /* 0x008fc60000000f00 */
[----:B------:R-:W3:Y:S04]  /*5c090*/  LDL.LU R79, [R1+0x5b10] ;  /* 0x005b1000014f7983 */ /* 0x000ee80000300800 */
[----:B------:R-:W4:Y:S04]  /*5c0a0*/  LDL.LU R76, [R1+0x5b0c] ;  /* 0x005b0c00014c7983 */ /* 0x000f280000300800 */
[----:B------:R-:W4:Y:S04]  /*5c0b0*/  LDL.LU R78, [R1+0x5b08] ;  /* 0x005b0800014e7983 */ /* 0x000f280000300800 */
[----:B------:R-:W4:Y:S04]  /*5c0c0*/  LDL.LU R48, [R1+0x11c0] ;  /* 0x0011c00001307983 */ /* 0x000f280000300800 */
[----:B------:R-:W4:Y:S04]  /*5c0d0*/  LDL.LU R49, [R1+0x11c4] ;  /* 0x0011c40001317983 */ /* 0x000f280000300800 */
[----:B------:R-:W4:Y:S04]  /*5c0e0*/  LDL.LU R50, [R1+0x11c8] ;  /* 0x0011c80001327983 */ /* 0x000f280000300800 */
[----:B------:R-:W4:Y:S01]  /*5c0f0*/  LDL.LU R51, [R1+0x11cc] ;  /* 0x0011cc0001337983 */ /* 0x000f220000300800 */
[----:B--2---:R-:W-:Y:S01]  /*5c100*/  MOV R55, R77 ;  /* 0x0000004d00377202 */ /* 0x004fe20000000f00 */
[----:B---3--:R-:W-:Y:S01]  /*5c110*/  IMAD.MOV.U32 R54, RZ, RZ, R79 ;  /* 0x000000ffff367224 */ /* 0x008fe200078e004f */
[----:B----4-:R-:W-:-:S02]  /*5c120*/  MOV R52, R76 ;  /* 0x0000004c00347202 */ /* 0x010fc40000000f00 */
[----:B------:R-:W2:Y:S01]  /*5c130*/  LDL.LU R76, [R1+0x5b04] ;  /* 0x005b0400014c7983 */ /* 0x000ea20000300800 */
[----:B------:R-:W-:-:S03]  /*5c140*/  IMAD.MOV.U32 R53, RZ, RZ, R78 ;  /* 0x000000ffff357224 */ /* 0x000fc600078e004e */
[----:B------:R-:W3:Y:S04]  /*5c150*/  LDL.LU R78, [R1+0x5b00] ;  /* 0x005b0000014e7983 */ /* 0x000ee80000300800 */
        /* <DEDUP_REMOVED lines=10> */
[----:B--2---:R-:W-:Y:S02]  /*5c200*/  IMAD.MOV.U32 R67, RZ, RZ, R76 ;  /* 0x000000ffff437224 */ /* 0x004fe400078e004c */
[----:B------:R-:W2:Y:S01]  /*5c210*/  LDL.LU R76, [R1+0x1230] ;  /* 0x00123000014c7983 */ /* 0x000ea20000300800 */
[----:B---3--:R-:W-:Y:S02]  /*5c220*/  IMAD.MOV.U32 R65, RZ, RZ, R78 ;  /* 0x000000ffff417224 */ /* 0x008fe400078e004e */
[----:B----4-:R-:W-:Y:S01]  /*5c230*/  IMAD.MOV.U32 R64, RZ, RZ, R79 ;  /* 0x000000ffff407224 */ /* 0x010fe200078e004f */
[----:B------:R-:W-:Y:S02]  /*5c240*/  MOV R66, R77 ;  /* 0x0000004d00427202 */ /* 0x000fe40000000f00 */
        /* <DEDUP_REMOVED lines=21> */
[----:B-1----:R-:W4:Y:S04]  /*5c3a0*/  LDL.LU R38, [R1+0x1228] ;  /* 0x0012280001267983 */ /* 0x002f280000300800 */
        /* <DEDUP_REMOVED lines=22> */
[C---:B------:R-:W-:Y:S01]  /*5c510*/  HMMA.1688.F32.TF32 R40, R216.reuse, R96, R72 ;  /* 0x00000060d828723c */ /* 0x040fe20000081048 */
[----:B------:R-:W2:Y:S11]  /*5c520*/  LDL.LU R72, [R1+0x1210] ;  /* 0x0012100001487983 */ /* 0x000eb60000300800 */
[----:B------:R-:W-:Y:S11]  /*5c530*/  @!UPT UIADD3 URZ, URZ, URZ, URZ ;  /* 0x0000003f3f3ff290 */ /* 0x000ff6000fffe03f */
[----:B------:R-:W-:Y:S04]  /*5c540*/  STL.64 [R1+0xb10], R40 ;  /* 0x000b102801007387 */ /* 0x000fe80000100a00 */
[----:B------:R-:W-:Y:S04]  /*5c550*/  STL.64 [R1+0xb18], R42 ;  /* 0x000b182a01007387 */ /* 0x000fe80000100a00 */
[----:B------:R-:W2:Y:S04]  /*5c560*/  LDL.LU R73, [R1+0x1214] ;  /* 0x0012140001497983 */ /* 0x000ea80000300800 */
[----:B------:R-:W2:Y:S04]  /*5c570*/  LDL.LU R74, [R1+0x1218] ;  /* 0x00121800014a7983 */ /* 0x000ea80000300800 */
[----:B------:R-:W2:Y:S04]  /*5c580*/  LDL.LU R75, [R1+0x121c] ;  /* 0x00121c00014b7983 */ /* 0x000ea80000300800 */
[----:B------:R-:W-:Y:S04]  /*5c590*/  STL.64 [R1+0xb00], R92 ;  /* 0x000b005c01007387 */ /* 0x000fe80000100a00 */
[----:B------:R1:W-:Y:S01]  /*5c5a0*/  STL.64 [R1+0xb08], R94 ;  /* 0x000b085e01007387 */ /* 0x0003e20000100a00 */
[----:B------:R-:W-:Y:S03]  /*5c5b0*/  HMMA.1688.F32.TF32 R36, R216, R120, R36 ;  /* 0x00000078d824723c */ /* 0x000fe60000081024 */
[----:B------:R-:W-:Y:S04]  /*5c5c0*/  LDS R40, [R252+0x4200] ;  /* 0x00420000fc287984 */ /* 0x000fe80000000800 */
[----:B------:R-:W-:Y:S04]  /*5c5d0*/  LDS R42, [R252+0x5200] ;  /* 0x00520000fc2a7984 */ /* 0x000fe80000000800 */
[----:B-1----:R-:W3:Y:S04]  /*5c5e0*/  LDL.LU.64 R94, [R1+0x5ae0] ;  /* 0x005ae000015e7983 */ /* 0x002ee80000300a00 */
[----:B------:R-:W3:Y:S04]  /*5c5f0*/  LDL.LU.64 R92, [R1+0x5ad8] ;  /* 0x005ad800015c7983 */ /* 0x000ee80000300a00 */
[----:B------:R-:W-:Y:S04]  /*5c600*/  STL.64 [R1+0xaf0], R88 ;  /* 0x000af05801007387 */ /* 0x000fe80000100a00 */
[----:B------:R1:W-:Y:S01]  /*5c610*/  STL.64 [R1+0xaf8], R90 ;  /* 0x000af85a01007387 */ /* 0x0003e20000100a00 */
[----:B------:R-:W-:Y:S03]  /*5c620*/  HMMA.1688.F32.TF32 R48, R32, R24, R48 ;  /* 0x000000182030723c */ /* 0x000fe60000081030 */
[----:B------:R-:W-:Y:S04]  /*5c630*/  LDS R41, [R3+0x4200] ;  /* 0x0042000003297984 */ /* 0x000fe80000000800 */
[----:B------:R-:W4:Y:S04]  /*5c640*/  LDS R43, [R3+0x5200] ;  /* 0x00520000032b7984 */ /* 0x000f280000000800 */
[----:B-1----:R-:W2:Y:S04]  /*5c650*/  LDL.LU.64 R90, [R1+0x5ad0] ;  /* 0x005ad000015a7983 */ /* 0x002ea80000300a00 */
[----:B------:R-:W2:Y:S04]  /*5c660*/  LDL.LU.64 R88, [R1+0x5ac8] ;  /* 0x005ac80001587983 */ /* 0x000ea80000300a00 */
[----:B------:R-:W-:Y:S04]  /*5c670*/  STL.64 [R1+0xae0], R84 ;  /* 0x000ae05401007387 */ /* 0x000fe80000100a00 */
[----:B------:R1:W-:Y:S04]  /*5c680*/  STL.64 [R1+0xae8], R86 ;  /* 0x000ae85601007387 */ /* 0x0003e80000100a00 */
[----:B-1----:R-:W4:Y:S04]  /*5c690*/  LDL.LU.64 R86, [R1+0x5ac0] ;  /* 0x005ac00001567983 */ /* 0x002f280000300a00 */
        /* <DEDUP_REMOVED lines=10> */
[----:B------:R-:W-:Y:S04]  /*5c740*/  STL.64 [R1+0xaa8], R38 ;  /* 0x000aa82601007387 */ /* 0x000fe80000100a00 */
[----:B------:R-:W-:Y:S04]  /*5c750*/  LDS R36, [R7+0x4200] ;  /* 0x0042000007247984 */ /* 0x000fe80000000800 */
[----:B------:R-:W-:Y:S04]  /*5c760*/  LDS R38, [R7+0x5200] ;  /* 0x0052000007267984 */ /* 0x000fe80000000800 */
[----:B------:R-:W-:Y:S04]  /*5c770*/  LDS R37, [R0+0x4200] ;  /* 0x0042000000257984 */ /* 0x000fe80000000800 */
[----:B------:R-:W1:Y:S01]  /*5c780*/  LDS R39, [R0+0x5200] ;  /* 0x0052000000277984 */ /* 0x000e620000000800 */
[----:B--2---:R-:W-:Y:S11]  /*5c790*/  HMMA.1688.F32.TF32 R76, R216, R124, R76 ;  /* 0x0000007cd84c723c */ /* 0x004ff6000008104c */
[----:B------:R-:W-:Y:S11]  /*5c7a0*/  @!UPT UIADD3 URZ, URZ, URZ, URZ ;  /* 0x0000003f3f3ff290 */ /* 0x000ff6000fffe03f */
[----:B------:R-:W-:Y:S01]  /*5c7b0*/  @!UPT UIADD3 URZ, URZ, URZ, URZ ;  /* 0x0000003f3f3ff290 */ /* 0x000fe2000fffe03f */
[----:B------:R-:W-:Y:S04]  /*5c7c0*/  STL.64 [R1+0x990], R76 ;  /* 0x0009904c01007387 */ /* 0x000fe80000100a00 */
[----:B------:R2:W-:Y:S02]  /*5c7d0*/  STL.64 [R1+0x998], R78 ;  /* 0x0009984e01007387 */ /* 0x0005e40000100a00 */
[C---:B--2---:R-:W-:Y:S08]  /*5c7e0*/  HMMA.1688.F32.TF32 R76, R32.reuse, R4, R72 ;  /* 0x00000004204c723c */ /* 0x044ff00000081048 */
[C---:B------:R-:W-:Y:S08]  /*5c7f0*/  HMMA.1688.F32.TF32 R72, R32.reuse, R8, R64 ;  /* 0x000000082048723c */ /* 0x040ff00000081040 */
[C---:B------:R-:W-:Y:S08]  /*5c800*/  HMMA.1688.F32.TF32 R64, R32.reuse, R12, R60 ;  /* 0x0000000c2040723c */ /* 0x040ff0000008103c */
        /* <DEDUP_REMOVED lines=15> */
[----:B------:R2:W-:Y:S04]  /*5c900*/  STL.64 [R1+0x938], R50 ;  /* 0x0009383201007387 */ /* 0x0005e80000100a00 */
[----:B------:R-:W-:Y:S04]  /*5c910*/  LDS R72, [R252+0x4300] ;  /* 0x00430000fc487984 */ /* 0x000fe80000000800 */
[----:B------:R-:W-:Y:S01]  /*5c920*/  LDS R74, [R252+0x5300] ;  /* 0x00530000fc4a7984 */ /* 0x000fe20000000800 */
[C---:B--2---:R-:W-:Y:S03]  /*5c930*/  HMMA.1688.F32.TF32 R48, R32.reuse, R96, R220 ;  /* 0x000000602030723c */ /* 0x044fe600000810dc */
[----:B------:R-:W-:Y:S04]  /*5c940*/  STL.64 [R1+0x920], R52 ;  /* 0x0009203401007387 */ /* 0x000fe80000100a00 */
[----:B------:R2:W-:Y:S04]  /*5c950*/  STL.64 [R1+0x928], R54 ;  /* 0x0009283601007387 */ /* 0x0005e80000100a00 */
[----:B------:R-:W-:Y:S04]  /*5c960*/  STL.64 [R1+0x910], R44 ;  /* 0x0009102c01007387 */ /* 0x000fe80000100a00 */
[----:B------:R1:W-:Y:S01]  /*5c970*/  STL.64 [R1+0x918], R46 ;  /* 0x0009182e01007387 */ /* 0x0003e20000100a00 */
[C---:B--2---:R-:W-:Y:S03]  /*5c980*/  HMMA.1688.F32.TF32 R52, R32.reuse, R100, R224 ;  /* 0x000000642034723c */ /* 0x044fe600000810e0 */
[----:B------:R-:W-:Y:S04]  /*5c990*/  LDS R73, [R3+0x4300] ;  /* 0x0043000003497984 */ /* 0x000fe80000000800 */
[----:B------:R-:W-:Y:S01]  /*5c9a0*/  LDS R75, [R3+0x5300] ;  /* 0x00530000034b7984 */ /* 0x000fe20000000800 */
[C---:B-1----:R-:W-:Y:S03]  /*5c9b0*/  HMMA.1688.F32.TF32 R44, R32.reuse, R104, R228 ;  /* 0x00000068202c723c */ /* 0x042fe600000810e4 */
[----:B------:R-:W-:Y:S04]  /*5c9c0*/  STL.64 [R1+0x900], R48 ;  /* 0x0009003001007387 */ /* 0x000fe80000100a00 */
[----:B------:R1:W-:Y:S02]  /*5c9d0*/  STL.64 [R1+0x908], R50 ;  /* 0x0009083201007387 */ /* 0x0003e40000100a00 */
[C---:B-1----:R-:W-:Y:S06]  /*5c9e0*/  HMMA.1688.F32.TF32 R48, R32.reuse, R108, R232 ;  /* 0x0000006c2030723c */ /* 0x042fec00000810e8 */
[----:B------:R-:W-:Y:S04]  /*5c9f0*/  STL.64 [R1+0x8f0], R52 ;  /* 0x0008f03401007387 */ /* 0x000fe80000100a00 */
[----:B------:R1:W-:Y:S04]  /*5ca00*/  STL.64 [R1+0x8f8], R54 ;  /* 0x0008f83601007387 */ /* 0x0003e80000100a00 */
[----:B------:R-:W-:Y:S04]  /*5ca10*/  STL.64 [R1+0x8e0], R44 ;  /* 0x0008e02c01007387 */ /* 0x000fe80000100a00 */
[----:B------:R2:W-:Y:S01]  /*5ca20*/  STL.64 [R1+0x8e8], R46 ;  /* 0x0008e82e01007387 */ /* 0x0005e20000100a00 */
[C---:B-1----:R-:W-:Y:S04]  /*5ca30*/  HMMA.1688.F32.TF32 R52, R32.reuse, R112, R244 ;  /* 0x000000702034723c */ /* 0x042fe800000810f4 */
[----:B------:R-:W-:Y:S04]  /*5ca40*/  STL.64 [R1+0x8d0], R48 ;  /* 0x0008d03001007387 */ /* 0x000fe80000100a00 */
[C---:B--2---:R-:W-:Y:S01]  /*5ca50*/  HMMA.1688.F32.TF32 R44, R32.reuse, R116, R248 ;  /* 0x00000074202c723c */ /* 0x044fe200000810f8 */
[----:B------:R1:W-:Y:S07]  /*5ca60*/  STL.64 [R1+0x8d8], R50 ;  /* 0x0008d83201007387 */ /* 0x0003ee0000100a00 */
[C---:B-1----:R-:W-:Y:S08]  /*5ca70*/  HMMA.1688.F32.TF32 R48, R32.reuse, R120, R240 ;  /* 0x000000782030723c */ /* 0x042ff000000810f0 */
[----:B------:R-:W-:Y:S01]  /*5ca80*/  HMMA.1688.F32.TF32 R32, R32, R124, R80 ;  /* 0x0000007c2020723c */ /* 0x000fe20000081050 */
[----:B------:R-:W-:Y:S04]  /*5ca90*/  STL.64 [R1+0x8c0], R52 ;  /* 0x0008c03401007387 */ /* 0x000fe80000100a00 */
[----:B------:R-:W-:Y:S04]  /*5caa0*/  STL.64 [R1+0x8c8], R54 ;  /* 0x0008c83601007387 */ /* 0x000fe80000100a00 */
[----:B------:R-:W-:Y:S04]  /*5cab0*/  STL.64 [R1+0x8b0], R44 ;  /* 0x0008b02c01007387 */ /* 0x000fe80000100a00 */
[----:B------:R4:W-:Y:S04]  /*5cac0*/  STL.64 [R1+0x8b8], R46 ;  /* 0x0008b82e01007387 */ /* 0x0009e80000100a00 */
[----:B------:R-:W-:Y:S04]  /*5cad0*/  STL.64 [R1+0x8a0], R48 ;  /* 0x0008a03001007387 */ /* 0x000fe80000100a00 */
[----:B------:R1:W-:Y:S01]  /*5cae0*/  STL.64 [R1+0x8a8], R50 ;  /* 0x0008a83201007387 */ /* 0x0003e20000100a00 */
[C---:B----4-:R-:W-:Y:S03]  /*5caf0*/  HMMA.1688.F32.TF32 R44, R40.reuse, R4, R84 ;  /* 0x00000004282c723c */ /* 0x050fe60000081054 */
[----:B------:R-:W-:Y:S04]  /*5cb00*/  STL.64 [R1+0x860], R32 ;  /* 0x0008602001007387 */ /* 0x000fe80000100a00 */
[----:B------:R3:W-:Y:S01]  /*5cb10*/  STL.64 [R1+0x868], R34 ;  /* 0x0008682201007387 */ /* 0x0007e20000100a00 */
[C---:B-1----:R-:W-:Y:S08]  /*5cb20*/  HMMA.1688.F32.TF32 R48, R40.reuse, R8, R88 ;  /* 0x000000082830723c */ /* 0x042ff00000081058 */
[C---:B---3--:R-:W-:Y:S07]  /*5cb30*/  HMMA.1688.F32.TF32 R32, R40.reuse, R12, R92 ;  /* 0x0000000c2820723c */ /* 0x048fee000008105c */
        /* <DEDUP_REMOVED lines=39> */
[----:B------:R-:W-:Y:S01]  /*5cdb0*/  STL.64 [R1+0x498], R50 ;  /* 0x0004983201007387 */ /* 0x000fe20000100a00 */
[----:B-1----:R-:W-:Y:S03]  /*5cdc0*/  HMMA.1688.F32.TF32 R44, R40, R124, R176 ;  /* 0x0000007c282c723c */ /* 0x002fe600000810b0 */
[----:B------:R-:W-:Y:S04]  /*5cdd0*/  STL.64 [R1+0x360], R32 ;  /* 0x0003602001007387 */ /* 0x000fe80000100a00 */
[----:B------:R1:W-:Y:S01]  /*5cde0*/  STL.64 [R1+0x368], R34 ;  /* 0x0003682201007387 */ /* 0x0003e20000100a00 */
[C---:B------:R-:W-:Y:S08]  /*5cdf0*/  HMMA.1688.F32.TF32 R40, R36.reuse, R4, R180 ;  /* 0x000000042428723c */ /* 0x040ff000000810b4 */
[----:B-1----:R-:W-:Y:S01]  /*5ce00*/  HMMA.1688.F32.TF32 R32, R36, R8, R184 ;  /* 0x000000082420723c */ /* 0x002fe200000810b8 */
[----:B------:R-:W-:-:S06]  /*5ce10*/  MOV R248, R215 ;  /* 0x000000d700f87202 */ /* 0x000fcc0000000f00 */
[----:B------:R1:W-:Y:S04]  /*5ce20*/  STL.64 [R1+0x350], R44 ;  /* 0x0003502c01007387 */ /* 0x0003e80000100a00 */
[----:B------:R2:W-:Y:S04]  /*5ce30*/  STL.64 [R1+0x358], R46 ;  /* 0x0003582e01007387 */ /* 0x0005e80000100a00 */
[----:B------:R-:W-:Y:S01]  /*5ce40*/  STL.64 [R1+0x340], R40 ;  /* 0x0003402801007387 */ /* 0x000fe20000100a00 */
[----:B------:R-:W-:-:S03]  /*5ce50*/  IMAD.MOV.U32 R249, RZ, RZ, R214 ;  /* 0x000000fffff97224 */ /* 0x000fc600078e00d6 */
[----:B------:R-:W-:Y:S01]  /*5ce60*/  STL.64 [R1+0x348], R42 ;  /* 0x0003482a01007387 */ /* 0x000fe20000100a00 */
[----:B------:R-:W-:-:S03]  /*5ce70*/  IMAD.MOV.U32 R250, RZ, RZ, R213 ;  /* 0x000000fffffa7224 */ /* 0x000fc600078e00d5 */
[----:B------:R-:W3:Y:S01]  /*5ce80*/  LDL.LU R215, [R1+0x5a94] ;  /* 0x005a940001d77983 */ /* 0x000ee20000300800 */
[----:B------:R-:W-:-:S03]  /*5ce90*/  MOV R251, R212 ;  /* 0x000000d400fb7202 */ /* 0x000fc60000000f00 */
[----:B------:R-:W-:Y:S01]  /*5cea0*/  STL.64 [R1+0x330], R32 ;  /* 0x0003302001007387 */ /* 0x000fe20000100a00 */
[----:B------:R-:W-:-:S03]  /*5ceb0*/  IMAD.MOV.U32 R244, RZ, RZ, R196 ;  /* 0x000000fffff47224 */ /* 0x000fc600078e00c4 */
[----:B------:R4:W-:Y:S01]  /*5cec0*/  STL.64 [R1+0x338], R34 ;  /* 0x0003382201007387 */ /* 0x0009e20000100a00 */
[----:B------:R-:W-:-:S03]  /*5ced0*/  IMAD.MOV.U32 R245, RZ, RZ, R202 ;  /* 0x000000fffff57224 */ /* 0x000fc600078e00ca */
[----:B------:R-:W2:Y:S01]  /*5cee0*/  LDL.LU R214, [R1+0x5a90] ;  /* 0x005a900001d67983 */ /* 0x000ea20000300800 */
        /* <DEDUP_REMOVED lines=11> */
[----:B------:R-:W1:Y:S01]  /*5cfa0*/  LDL.LU R200, [R1+0x5a78] ;  /* 0x005a780001c87983 */ /* 0x000e620000300800 */
[----:B------:R-:W-:-:S03]  /*5cfb0*/  MOV R220, R207 ;  /* 0x000000cf00dc7202 */ /* 0x000fc60000000f00 */
[----:B------:R-:W4:Y:S01]  /*5cfc0*/  LDL.LU R211, [R1+0x5a74] ;  /* 0x005a740001d37983 */ /* 0x000f220000300800 */
[----:B------:R-:W-:-:S03]  /*5cfd0*/  IMAD.MOV.U32 R221, RZ, RZ, R206 ;  /* 0x000000ffffdd7224 */ /* 0x000fc600078e00ce */
[----:B------:R-:W4:Y:S01]  /*5cfe0*/  LDL.LU R210, [R1+0x5a70] ;  /* 0x005a700001d27983 */ /* 0x000f220000300800 */
[----:B------:R-:W-:-:S03]  /*5cff0*/  IMAD.MOV.U32 R222, RZ, RZ, R205 ;  /* 0x000000ffffde7224 */ /* 0x000fc600078e00cd */
[----:B------:R-:W4:Y:S01]  /*5d000*/  LDL.LU R209, [R1+0x5a6c] ;  /* 0x005a6c0001d17983 */ /* 0x000f220000300800 */
[----:B------:R-:W-:-:S03]  /*5d010*/  MOV R223, R204 ;  /* 0x000000cc00df7202 */ /* 0x000fc60000000f00 */
        /* <DEDUP_REMOVED lines=8> */
[----:B------:R-:W-:Y:S01]  /*5d0a0*/  MOV R228, R189 ;  /* 0x000000bd00e47202 */ /* 0x000fe20000000f00 */
[----:B------:R-:W-:-:S02]  /*5d0b0*/  IMAD.MOV.U32 R235, RZ, RZ, R188 ;  /* 0x000000ffffeb7224 */ /* 0x000fc400078e00bc */
[----:B------:R-:W-:Y:S02]  /*5d0c0*/  IMAD.MOV.U32 R229, RZ, RZ, R190 ;  /* 0x000000ffffe57224 */ /* 0x000fe400078e00be */
[----:B------:R-:W-:Y:S01]  /*5d0d0*/  IMAD.MOV.U32 R230, RZ, RZ, R191 ;  /* 0x000000ffffe67224 */ /* 0x000fe200078e00bf */
[----:B------:R-:W-:Y:S01]  /*5d0e0*/  MOV R231, R193 ;  /* 0x000000c100e77202 */ /* 0x000fe20000000f00 */
[----:B------:R-:W-:Y:S02]  /*5d0f0*/  IMAD.MOV.U32 R240, RZ, RZ, R194 ;  /* 0x000000fffff07224 */ /* 0x000fe400078e00c2 */
[----:B------:R-:W-:Y:S01]  /*5d100*/  IMAD.MOV.U32 R241, RZ, RZ, R195 ;  /* 0x000000fffff17224 */ /* 0x000fe200078e00c3 */
[----:B------:R-:W-:Y:S01]  /*5d110*/  MOV R242, R199 ;  /* 0x000000c700f27202 */ /* 0x000fe20000000f00 */
[----:B------:R-:W-:Y:S01]  /*5d120*/  IMAD.MOV.U32 R243, RZ, RZ, R203 ;  /* 0x000000fffff37224 */ /* 0x000fe200078e00cb */
[----:B------:R-:W-:Y:S04]  /*5d130*/  LDS R40, [R252+0x4280] ;  /* 0x00428000fc287984 */ /* 0x000fe80000000800 */
[----:B------:R-:W-:Y:S04]  /*5d140*/  LDS R42, [R252+0x5280] ;  /* 0x00528000fc2a7984 */ /* 0x000fe80000000800 */
[----:B------:R-:W-:Y:S04]  /*5d150*/  LDS R41, [R3+0x4280] ;  /* 0x0042800003297984 */ /* 0x000fe80000000800 */
[----:B------:R-:W1:Y:S01]  /*5d160*/  LDS R43, [R3+0x5280] ;  /* 0x00528000032b7984 */ /* 0x000e620000000800 */
[----:B---3--:R-:W-:Y:S01]  /*5d170*/  IMAD.MOV.U32 R239, RZ, RZ, R215 ;  /* 0x000000ffffef7224 */ /* 0x008fe200078e00d7 */
[----:B--2---:R-:W-:Y:S01]  /*5d180*/  MOV R238, R214 ;  /* 0x000000d600ee7202 */ /* 0x004fe20000000f00 */
[----:B----4-:R-:W-:-:S02]  /*5d190*/  IMAD.MOV.U32 R237, RZ, RZ, R213 ;  /* 0x000000ffffed7224 */ /* 0x010fc400078e00d5 */
[----:B------:R-:W-:Y:S02]  /*5d1a0*/  IMAD.MOV.U32 R236, RZ, RZ, R212 ;  /* 0x000000ffffec7224 */ /* 0x000fe400078e00d4 */
[----:B------:R-:W2:Y:S04]  /*5d1b0*/  LDL.LU R212, [R1+0x5a54] ;  /* 0x005a540001d47983 */ /* 0x000ea80000300800 */
[----:B------:R-:W2:Y:S04]  /*5d1c0*/  LDL.LU R213, [R1+0x5a50] ;  /* 0x005a500001d57983 */ /* 0x000ea80000300800 */
[----:B------:R-:W2:Y:S04]  /*5d1d0*/  LDL.LU R214, [R1+0x5a4c] ;  /* 0x005a4c0001d67983 */ /* 0x000ea80000300800 */
[----:B------:R-:W2:Y:S01]  /*5d1e0*/  LDL.LU R215, [R1+0x5a48] ;  /* 0x005a480001d77983 */ /* 0x000ea20000300800 */
[----:B------:R-:W-:-:S02]  /*5d1f0*/  IMAD.MOV.U32 R51, RZ, RZ, R211 ;  /* 0x000000ffff337224 */ /* 0x000fc400078e00d3 */
[----:B------:R-:W-:Y:S01]  /*5d200*/  IMAD.MOV.U32 R50, RZ, RZ, R210 ;  /* 0x000000ffff327224 */ /* 0x000fe200078e00d2 */
[----:B------:R-:W-:Y:S01]  /*5d210*/  MOV R49, R209 ;  /* 0x000000d100317202 */ /* 0x000fe20000000f00 */
[----:B------:R-:W-:Y:S02]  /*5d220*/  IMAD.MOV.U32 R48, RZ, RZ, R208 ;  /* 0x000000ffff307224 */ /* 0x000fe400078e00d0 */
[----:B------:R-:W3:Y:S04]  /*5d230*/  LDL.LU R208, [R1+0x5a44] ;  /* 0x005a440001d07983 */ /* 0x000ee80000300800 */
[----:B------:R-:W3:Y:S04]  /*5d240*/  LDL.LU R209, [R1+0x5a40] ;  /* 0x005a400001d17983 */ /* 0x000ee80000300800 */
[----:B------:R-:W3:Y:S01]  /*5d250*/  LDL.LU R210, [R1+0x5a3c] ;  /* 0x005a3c0001d27983 */ /* 0x000ee20000300800 */
[----:B------:R-:W-:-:S02]  /*5d260*/  IMAD.MOV.U32 R54, RZ, RZ, R206 ;  /* 0x000000ffff367224 */ /* 0x000fc400078e00ce */
[----:B------:R-:W-:Y:S01]  /*5d270*/  IMAD.MOV.U32 R53, RZ, RZ, R205 ;  /* 0x000000ffff357224 */ /* 0x000fe200078e00cd */
[----:B------:R-:W3:Y:S01]  /*5d280*/  LDL.LU R211, [R1+0x5a38] ;  /* 0x005a380001d37983 */ /* 0x000ee20000300800 */
[----:B------:R-:W-:-:S03]  /*5d290*/  MOV R52, R204 ;  /* 0x000000cc00347202 */ /* 0x000fc60000000f00 */
[----:B------:R-:W4:Y:S01]  /*5d2a0*/  LDL.LU R204, [R1+0x5a34] ;  /* 0x005a340001cc7983 */ /* 0x000f220000300800 */
[----:B------:R-:W-:-:S03]  /*5d2b0*/  MOV R55, R207 ;  /* 0x000000cf00377202 */ /* 0x000fc60000000f00 */
[----:B------:R-:W4:Y:S04]  /*5d2c0*/  LDL.LU R205, [R1+0x5a30] ;  /* 0x005a300001cd7983 */ /* 0x000f280000300800 */
[----:B------:R-:W4:Y:S04]  /*5d2d0*/  LDL.LU R206, [R1+0x5a2c] ;  /* 0x005a2c0001ce7983 */ /* 0x000f280000300800 */
[----:B------:R-:W4:Y:S01]  /*5d2e0*/  LDL.LU R207, [R1+0x5a28] ;  /* 0x005a280001cf7983 */ /* 0x000f220000300800 */
[----:B-1----:R-:W-:-:S03]  /*5d2f0*/  IMAD.MOV.U32 R44, RZ, RZ, R200 ;  /* 0x000000ffff2c7224 */ /* 0x002fc600078e00c8 */
[----:B------:R-:W2:Y:S01]  /*5d300*/  LDL.LU R56, [R1+0x11b0] ;  /* 0x0011b00001387983 */ /* 0x000ea20000300800 */
[----:B------:R-:W-:-:S03]  /*5d310*/  IMAD.MOV.U32 R45, RZ, RZ, R201 ;  /* 0x000000ffff2d7224 */ /* 0x000fc600078e00c9 */
[----:B------:R-:W2:Y:S01]  /*5d320*/  LDL.LU R57, [R1+0x11b4] ;  /* 0x0011b40001397983 */ /* 0x000ea20000300800 */
[----:B------:R-:W-:-:S03]  /*5d330*/  MOV R46, R202 ;  /* 0x000000ca002e7202 */ /* 0x000fc60000000f00 */
[----:B------:R-:W2:Y:S01]  /*5d340*/  LDL.LU R58, [R1+0x11b8] ;  /* 0x0011b800013a7983 */ /* 0x000ea20000300800 */
[----:B------:R-:W-:-:S03]  /*5d350*/  IMAD.MOV.U32 R47, RZ, RZ, R196 ;  /* 0x000000ffff2f7224 */ /* 0x000fc600078e00c4 */
        /* <DEDUP_REMOVED lines=16> */
[----:B------:R-:W4:Y:S01]  /*5d460*/  LDL.LU R203, [R1+0x59e8] ;  /* 0x0059e80001cb7983 */ /* 0x000f220000300800 */
[C---:B--2---:R-:W-:Y:S08]  /*5d470*/  HMMA.1688.F32.TF32 R32, R36.reuse, R12, R188 ;  /* 0x0000000c2420723c */ /* 0x044ff000000810bc */
[C---:B---3--:R-:W-:Y:S01]  /*5d480*/  HMMA.1688.F32.TF32 R64, R36.reuse, R20, R196 ;  /* 0x000000142440723c */ /* 0x048fe200000810c4 */
[----:B------:R-:W-:Y:S04]  /*5d490*/  LDS R196, [R252+0x4380] ;  /* 0x00438000fcc47984 */ /* 0x000fe80000000800 */
[----:B------:R-:W-:Y:S10]  /*5d4a0*/  LDS R198, [R252+0x5380] ;  /* 0x00538000fcc67984 */ /* 0x000ff40000000800 */
[----:B------:R-:W-:Y:S04]  /*5d4b0*/  STL.64 [R1+0x320], R32 ;  /* 0x0003202001007387 */ /* 0x000fe80000100a00 */
[----:B------:R1:W-:Y:S01]  /*5d4c0*/  STL.64 [R1+0x328], R34 ;  /* 0x0003282201007387 */ /* 0x0003e20000100a00 */
[C---:B----4-:R-:W-:Y:S03]  /*5d4d0*/  HMMA.1688.F32.TF32 R60, R36.reuse, R24, R200 ;  /* 0x00000018243c723c */ /* 0x050fe600000810c8 */
[----:B------:R-:W-:Y:S04]  /*5d4e0*/  LDS R197, [R3+0x4380] ;  /* 0x0043800003c57984 */ /* 0x000fe80000000800 */
[----:B------:R-:W-:Y:S01]  /*5d4f0*/  LDS R199, [R3+0x5380] ;  /* 0x0053800003c77984 */ /* 0x000fe20000000800 */
[C---:B-1----:R-:W-:Y:S08]  /*5d500*/  HMMA.1688.F32.TF32 R32, R36.reuse, R16, R192 ;  /* 0x000000102420723c */ /* 0x042ff000000810c0 */
[C---:B------:R-:W-:Y:S11]  /*5d510*/  HMMA.1688.F32.TF32 R56, R36.reuse, R100, R56 ;  /* 0x000000642438723c */ /* 0x040ff60000081038 */
[----:B------:R-:W-:Y:S04]  /*5d520*/  @!UPT UIADD3 URZ, URZ, URZ, URZ ;  /* 0x0000003f3f3ff290 */ /* 0x000fe8000fffe03f */
        /* <DEDUP_REMOVED lines=22> */
[----:B------:R-:W-:Y:S04]  /*5d690*/  LDS R32, [R7+0x4280] ;  /* 0x0042800007207984 */ /* 0x000fe80000000800 */
[----:B------:R-:W-:Y:S01]  /*5d6a0*/  LDS R34, [R7+0x5280] ;  /* 0x0052800007227984 */ /* 0x000fe20000000800 */
[C---:B--2---:R-:W-:Y:S03]  /*5d6b0*/  HMMA.1688.F32.TF32 R56, R36.reuse, R108, R48 ;  /* 0x0000006c2438723c */ /* 0x044fe60000081030 */
[----:B------:R-:W-:Y:S04]  /*5d6c0*/  LDS R33, [R0+0x4280] ;  /* 0x0042800000217984 */ /* 0x000fe80000000800 */
[----:B------:R-:W1:Y:S01]  /*5d6d0*/  LDS R35, [R0+0x5280] ;  /* 0x0052800000237984 */ /* 0x000e620000000800 */
[C---:B------:R-:W-:Y:S08]  /*5d6e0*/  HMMA.1688.F32.TF32 R52, R36.reuse, R112, R44 ;  /* 0x000000702434723c */ /* 0x040ff0000008102c */
[C---:B------:R-:W-:Y:S08]  /*5d6f0*/  HMMA.1688.F32.TF32 R48, R36.reuse, R116, R236 ;  /* 0x000000742430723c */ /* 0x040ff000000810ec */
        /* <DEDUP_REMOVED lines=26> */
[----:B------:R3:W-:Y:S04]  /*5d8a0*/  STL.64 [R1+0xe0], R44 ;  /* 0x0000e02c01007387 */ /* 0x0007e80000100a00 */
[----:B------:R4:W-:Y:S04]  /*5d8b0*/  STL.64 [R1+0xe8], R46 ;  /* 0x0000e82e01007387 */ /* 0x0009e80000100a00 */
[----:B------:R-:W-:Y:S04]  /*5d8c0*/  STL.64 [R1+0xd0], R36 ;  /* 0x0000d02401007387 */ /* 0x000fe80000100a00 */
        /* <DEDUP_REMOVED lines=16> */
[----:B------:R-:W1:Y:S04]  /*5d9d0*/  LDL.LU R248, [R1+0x1d0] ;  /* 0x0001d00001f87983 */ /* 0x000e680000300800 */
[----:B------:R-:W1:Y:S04]  /*5d9e0*/  LDL.LU R249, [R1+0x1d4] ;  /* 0x0001d40001f97983 */ /* 0x000e680000300800 */
[----:B------:R-:W1:Y:S04]  /*5d9f0*/  LDL.LU R250, [R1+0x1d8] ;  /* 0x0001d80001fa7983 */ /* 0x000e680000300800 */
[----:B------:R-:W1:Y:S04]  /*5da00*/  LDL.LU R251, [R1+0x1dc] ;  /* 0x0001dc0001fb7983 */ /* 0x000e680000300800 */
        /* <DEDUP_REMOVED lines=72> */
[----:B-1----:R-:W-:Y:S08]  /*5de90*/  HMMA.1688.F32.TF32 R248, R32, R12, R248 ;  /* 0x0000000c20f8723c */ /* 0x002ff000000810f8 */
[C---:B--2---:R-:W-:Y:S08]  /*5dea0*/  HMMA.1688.F32.TF32 R76, R40.reuse, R116, R76 ;  /* 0x00000074284c723c */ /* 0x044ff0000008104c */
[C---:B---3--:R-:W-:Y:S08]  /*5deb0*/  HMMA.1688.F32.TF32 R84, R40.reuse, R104, R84 ;  /* 0x000000682854723c */ /* 0x048ff00000081054 */
[C---:B----4-:R-:W-:Y:S08]  /*5dec0*/  HMMA.1688.F32.TF32 R88, R40.reuse, R100, R88 ;  /* 0x000000642858723c */ /* 0x050ff00000081058 */
[C---:B------:R-:W-:Y:S08]  /*5ded0*/  HMMA.1688.F32.TF32 R36, R40.reuse, R24, R136 ;  /* 0x000000182824723c */ /* 0x040ff00000081088 */
[C---:B------:R-:W-:Y:S08]  /*5dee0*/  HMMA.1688.F32.TF32 R132, R40.reuse, R28, R132 ;  /* 0x0000001c2884723c */ /* 0x040ff00000081084 */
[C---:B------:R-:W-:Y:S07]  /*5def0*/  HMMA.1688.F32.TF32 R128, R40.reuse, R68, R128 ;  /* 0x000000442880723c */ /* 0x040fee0000081080 */
        /* <DEDUP_REMOVED lines=9> */
[C---:B-1----:R-:W-:Y:S02]  /*5df90*/  HMMA.1688.F32.TF32 R36, R40.reuse, R108, R80 ;  /* 0x0000006c2824723c */ /* 0x042fe40000081050 */
[----:B------:R-:W-:Y:S04]  /*5dfa0*/  STL.64 [R1+0x80], R88 ;  /* 0x0000805801007387 */ /* 0x000fe80000100a00 */
[----:B------:R-:W-:Y:S02]  /*5dfb0*/  STL.64 [R1+0x88], R90 ;  /* 0x0000885a01007387 */ /* 0x000fe40000100a00 */
[C---:B------:R-:W-:Y:S02]  /*5dfc0*/  HMMA.1688.F32.TF32 R80, R40.reuse, R112, R216 ;  /* 0x000000702850723c */ /* 0x040fe400000810d8 */
[----:B------:R-:W-:Y:S04]  /*5dfd0*/  STL.64 [R1+0x70], R84 ;  /* 0x0000705401007387 */ /* 0x000fe80000100a00 */
[----:B------:R-:W-:Y:S09]  /*5dfe0*/  STL.64 [R1+0x78], R86 ;  /* 0x0000785601007387 */ /* 0x000ff20000100a00 */
[----:B------:R-:W-:Y:S04]  /*5dff0*/  STL.64 [R1+0x60], R36 ;  /* 0x0000602401007387 */ /* 0x000fe80000100a00 */
[----:B------:R1:W-:Y:S02]  /*5e000*/  STL.64 [R1+0x68], R38 ;  /* 0x0000682601007387 */ /* 0x0003e40000100a00 */
[C---:B-1----:R-:W-:Y:S02]  /*5e010*/  HMMA.1688.F32.TF32 R36, R40.reuse, R120, R64 ;  /* 0x000000782824723c */ /* 0x042fe40000081040 */
[----:B------:R-:W-:Y:S04]  /*5e020*/  STL.64 [R1+0x50], R80 ;  /* 0x0000505001007387 */ /* 0x000fe80000100a00 */
[----:B------:R-:W-:Y:S02]  /*5e030*/  STL.64 [R1+0x58], R82 ;  /* 0x0000585201007387 */ /* 0x000fe40000100a00 */
[----:B------:R-:W-:Y:S02]  /*5e040*/  HMMA.1688.F32.TF32 R60, R40, R124, R60 ;  /* 0x0000007c283c723c */ /* 0x000fe4000008103c */
[----:B------:R-:W-:Y:S04]  /*5e050*/  STL.64 [R1+0x40], R76 ;  /* 0x0000404c01007387 */ /* 0x000fe80000100a00 */
[----:B------:R-:W-:Y:S02]  /*5e060*/  STL.64 [R1+0x48], R78 ;  /* 0x0000484e01007387 */ /* 0x000fe40000100a00 */
[C---:B------:R-:W-:Y:S07]  /*5e070*/  HMMA.1688.F32.TF32 R40, R32.reuse, R4, R56 ;  /* 0x000000042028723c */ /* 0x040fee0000081038 */
[----:B------:R-:W-:Y:S04]  /*5e080*/  STL.64 [R1+0x30], R36 ;  /* 0x0000302401007387 */ /* 0x000fe80000100a00 */
[----:B------:R1:W-:Y:S02]  /*5e090*/  STL.64 [R1+0x38], R38 ;  /* 0x0000382601007387 */ /* 0x0003e40000100a00 */
[C---:B-1----:R-:W-:Y:S02]  /*5e0a0*/  HMMA.1688.F32.TF32 R36, R32.reuse, R8, R52 ;  /* 0x000000082024723c */ /* 0x042fe40000081034 */
[----:B------:R-:W-:Y:S04]  /*5e0b0*/  STL.64 [R1+0x20], R60 ;  /* 0x0000203c01007387 */ /* 0x000fe80000100a00 */
[----:B------:R-:W-:Y:S04]  /*5e0c0*/  STL.64 [R1+0x28], R62 ;  /* 0x0000283e01007387 */ /* 0x000fe80000100a00 */
[----:B------:R-:W-:Y:S04]  /*5e0d0*/  STL.64 [R1+0x10], R40 ;  /* 0x0000102801007387 */ /* 0x000fe80000100a00 */
[----:B------:R1:W-:Y:S04]  /*5e0e0*/  STL.64 [R1+0x18], R42 ;  /* 0x0000182a01007387 */ /* 0x0003e80000100a00 */
[----:B------:R-:W-:Y:S05]  /*5e0f0*/  STL.64 [R1+0x5808], R250 ;  /* 0x005808fa01007387 */ /* 0x000fea0000100a00 */
[----:B------:R-:W-:Y:S01]  /*5e100*/  STL.64 [R1], R36 ;  /* 0x0000002401007387 */ /* 0x000fe20000100a00 */
[C---:B-1----:R-:W-:Y:S03]  /*5e110*/  HMMA.1688.F32.TF32 R40, R32.reuse, R16, R48 ;  /* 0x000000102028723c */ /* 0x042fe60000081030 */
[----:B------:R1:W-:Y:S05]  /*5e120*/  STL.64 [R1+0x8], R38 ;  /* 0x0000082601007387 */ /* 0x0003ea0000100a00 */
[C---:B-1----:R-:W-:Y:S01]  /*5e130*/  HMMA.1688.F32.TF32 R36, R32.reuse, R20, R44 ;  /* 0x000000142024723c */ /* 0x042fe2000008102c */
[----:B------:R-:W-:Y:S07]  /*5e140*/  STL.64 [R1+0x5800], R248 ;  /* 0x005800f801007387 */ /* 0x000fee0000100a00 */
[C---:B------:R-:W-:Y:S07]  /*5e150*/  HMMA.1688.F32.TF32 R44, R32.reuse, R24, R236 ;  /* 0x00000018202c723c */ /* 0x040fee00000810ec */
[----:B------:R-:W-:Y:S04]  /*5e160*/  STL.64 [R1+0x1e0], R40 ;  /* 0x0001e02801007387 */ /* 0x000fe80000100a00 */
[----:B------:R1:W-:Y:S04]  /*5e170*/  STL.64 [R1+0x1e8], R42 ;  /* 0x0001e82a01007387 */ /* 0x0003e80000100a00 */
[----:B------:R-:W-:Y:S01]  /*5e180*/  STL.64 [R1+0x1d0], R36 ;  /* 0x0001d02401007387 */ /* 0x000fe20000100a00 */
[C---:B-1----:R-:W-:Y:S03]  /*5e190*/  HMMA.1688.F32.TF32 R40, R32.reuse, R28, R220 ;  /* 0x0000001c2028723c */ /* 0x042fe600000810dc */
[----:B------:R1:W-:Y:S05]  /*5e1a0*/  STL.64 [R1+0x1d8], R38 ;  /* 0x0001d82601007387 */ /* 0x0003ea0000100a00 */
[C---:B-1----:R-:W-:Y:S01]  /*5e1b0*/  HMMA.1688.F32.TF32 R36, R32.reuse, R68, R228 ;  /* 0x000000442024723c */ /* 0x042fe200000810e4 */
[----:B------:R-:W-:Y:S04]  /*5e1c0*/  STL.64 [R1+0x1c0], R44 ;  /* 0x0001c02c01007387 */ /* 0x000fe80000100a00 */
[----:B------:R1:W-:Y:S03]  /*5e1d0*/  STL.64 [R1+0x1c8], R46 ;  /* 0x0001c82e01007387 */ /* 0x0003e60000100a00 */
[C---:B------:R-:W-:Y:S01]  /*5e1e0*/  HMMA.1688.F32.TF32 R244, R32.reuse, R96, R244 ;  /* 0x0000006020f4723c */ /* 0x040fe200000810f4 */
[----:B------:R-:W2:Y:S06]  /*5e1f0*/  LDL.LU R228, [R1+0x290] ;  /* 0x0002900001e47983 */ /* 0x000eac0000300800 */
[----:B------:R-:W-:Y:S01]  /*5e200*/  STL.64 [R1+0x1b0], R40 ;  /* 0x0001b02801007387 */ /* 0x000fe20000100a00 */
[C---:B-1----:R-:W-:Y:S03]  /*5e210*/  HMMA.1688.F32.TF32 R44, R32.reuse, R100, R224 ;  /* 0x00000064202c723c */ /* 0x042fe600000810e0 */
[----:B------:R1:W-:Y:S04]  /*5e220*/  STL.64 [R1+0x1b8], R42 ;  /* 0x0001b82a01007387 */ /* 0x0003e80000100a00 */
[----:B------:R-:W-:Y:S04]  /*5e230*/  STL.64 [R1+0x1a0], R36 ;  /* 0x0001a02401007387 */ /* 0x000fe80000100a00 */
[----:B------:R3:W-:Y:S01]  /*5e240*/  STL.64 [R1+0x1a8], R38 ;  /* 0x0001a82601007387 */ /* 0x0007e20000100a00 */
[C---:B-1----:R-:W-:Y:S03]  /*5e250*/  HMMA.1688.F32.TF32 R40, R32.reuse, R104, R232 ;  /* 0x000000682028723c */ /* 0x042fe600000810e8 */
[----:B------:R-:W2:Y:S04]  /*5e260*/  LDL.LU R229, [R1+0x294] ;  /* 0x0002940001e57983 */ /* 0x000ea80000300800 */
[----:B------:R-:W2:Y:S01]  /*5e270*/  LDL.LU R230, [R1+0x298] ;  /* 0x0002980001e67983 */ /* 0x000ea20000300800 */
[C---:B---3--:R-:W-:Y:S03]  /*5e280*/  HMMA.1688.F32.TF32 R36, R32.reuse, R108, R240 ;  /* 0x0000006c2024723c */ /* 0x048fe600000810f0 */
[----:B------:R-:W2:Y:S04]  /*5e290*/  LDL.LU R231, [R1+0x29c] ;  /* 0x00029c0001e77983 */ /* 0x000ea80000300800 */
[----:B------:R-:W-:Y:S04]  /*5e2a0*/  STL.64 [R1+0x5790], R246 ;  /* 0x005790f601007387 */ /* 0x000fe80000100a00 */
[----:B------:R-:W-:Y:S04]  /*5e2b0*/  STL.64 [R1+0x5788], R244 ;  /* 0x005788f401007387 */ /* 0x000fe80000100a00 */
[----:B------:R1:W-:Y:S04]  /*5e2c0*/  STL.64 [R1+0x250], R44 ;  /* 0x0002502c01007387 */ /* 0x0003e80000100a00 */
[----:B------:R3:W-:Y:S04]  /*5e2d0*/  STL.64 [R1+0x258], R46 ;  /* 0x0002582e01007387 */ /* 0x0007e80000100a00 */
[----:B------:R-:W4:Y:S04]  /*5e2e0*/  LDL.LU R232, [R1+0x2a0] ;  /* 0x0002a00001e87983 */ /* 0x000f280000300800 */
[----:B------:R-:W-:Y:S04]  /*5e2f0*/  STL.64 [R1+0x240], R40 ;  /* 0x0002402801007387 */ /* 0x000fe80000100a00 */
[----:B------:R-:W-:Y:S04]  /*5e300*/  STL.64 [R1+0x248], R42 ;  /* 0x0002482a01007387 */ /* 0x000fe80000100a00 */
[----:B------:R-:W-:Y:S04]  /*5e310*/  STL.64 [R1+0x230], R36 ;  /* 0x0002302401007387 */ /* 0x000fe80000100a00 */
[----:B------:R2:W-:Y:S04]  /*5e320*/  STL.64 [R1+0x238], R38 ;  /* 0x0002382601007387 */ /* 0x0005e80000100a00 */
        /* <DEDUP_REMOVED lines=13> */
[----:B---3--:R-:W3:Y:S04]  /*5e400*/  LDL.LU R46, [R1+0x2b8] ;  /* 0x0002b800012e7983 */ /* 0x008ee80000300800 */
        /* <DEDUP_REMOVED lines=18> */
[C---:B----4-:R-:W-:Y:S03]  /*5e530*/  HMMA.1688.F32.TF32 R36, R32.reuse, R116, R232 ;  /* 0x000000742024723c */ /* 0x050fe600000810e8 */
[----:B------:R-:W-:Y:S04]  /*5e540*/  STL [R1+0x57d4], R244 ;  /* 0x0057d4f401007387 */ /* 0x000fe80000100800 */
[----:B------:R-:W-:Y:S04]  /*5e550*/  STL [R1+0x57d0], R246 ;  /* 0x0057d0f601007387 */ /* 0x000fe80000100800 */
[----:B------:R-:W-:Y:S04]  /*5e560*/  STL [R1+0x57cc], R247 ;  /* 0x0057ccf701007387 */ /* 0x000fe80000100800 */
[----:B------:R-:W-:Y:S04]  /*5e570*/  STL [R1+0x57c8], R245 ;  /* 0x0057c8f501007387 */ /* 0x000fe80000100800 */
[----:B------:R-:W4:Y:S04]  /*5e580*/  LDL.LU R232, [R1+0x3a0] ;  /* 0x0003a00001e87983 */ /* 0x000f280000300800 */
[----:B------:R-:W-:Y:S04]  /*5e590*/  STL.64 [R1+0x210], R36 ;  /* 0x0002102401007387 */ /* 0x000fe80000100a00 */
[----:B------:R1:W-:Y:S04]  /*5e5a0*/  STL.64 [R1+0x218], R38 ;  /* 0x0002182601007387 */ /* 0x0003e80000100a00 */
[----:B------:R-:W4:Y:S04]  /*5e5b0*/  LDL.LU R233, [R1+0x3a4] ;  /* 0x0003a40001e97983 */ /* 0x000f280000300800 */
[----:B------:R-:W4:Y:S01]  /*5e5c0*/  LDL.LU R234, [R1+0x3a8] ;  /* 0x0003a80001ea7983 */ /* 0x000f220000300800 */
[C---:B-1----:R-:W-:Y:S03]  /*5e5d0*/  HMMA.1688.F32.TF32 R36, R32.reuse, R120, R240 ;  /* 0x000000782024723c */ /* 0x042fe600000810f0 */
[----:B------:R-:W4:Y:S04]  /*5e5e0*/  LDL.LU R235, [R1+0x3ac] ;  /* 0x0003ac0001eb7983 */ /* 0x000f280000300800 */
[----:B------:R-:W4:Y:S11]  /*5e5f0*/  LDL.LU R240, [R1+0x3b0] ;  /* 0x0003b00001f07983 */ /* 0x000f360000300800 */
[----:B------:R-:W-:Y:S05]  /*5e600*/  @!UPT UIADD3 URZ, URZ, URZ, URZ ;  /* 0x0000003f3f3ff290 */ /* 0x000fea000fffe03f */
[----:B------:R-:W-:Y:S04]  /*5e610*/  STL.64 [R1+0x200], R36 ;  /* 0x0002002401007387 */ /* 0x000fe80000100a00 */
[----:B------:R1:W-:Y:S04]  /*5e620*/  STL.64 [R1+0x208], R38 ;  /* 0x0002082601007387 */ /* 0x0003e80000100a00 */
[----:B------:R-:W4:Y:S04]  /*5e630*/  LDL.LU R241, [R1+0x3b4] ;  /* 0x0003b40001f17983 */ /* 0x000f280000300800 */
[----:B------:R-:W4:Y:S01]  /*5e640*/  LDL.LU R242, [R1+0x3b8] ;  /* 0x0003b80001f27983 */ /* 0x000f220000300800 */
[----:B---3--:R-:W-:Y:S08]  /*5e650*/  HMMA.1688.F32.TF32 R32, R32, R124, R44 ;  /* 0x0000007c2020723c */ /* 0x008ff0000008102c */
[C---:B------:R-:W-:Y:S08]  /*5e660*/  HMMA.1688.F32.TF32 R40, R72.reuse, R4, R236 ;  /* 0x000000044828723c */ /* 0x040ff000000810ec */
[----:B-1----:R-:W-:Y:S08]  /*5e670*/  HMMA.1688.F32.TF32 R36, R72, R8, R220 ;  /* 0x000000084824723c */ /* 0x002ff000000810dc */
[----:B------:R-:W-:Y:S01]  /*5e680*/  IMAD.MOV.U32 R244, RZ, RZ, R32 ;  /* 0x000000fffff47224 */ /* 0x000fe200078e0020 */
[----:B------:R-:W-:Y:S01]  /*5e690*/  MOV R247, R34 ;  /* 0x0000002200f77202 */ /* 0x000fe20000000f00 */
[----:B------:R-:W-:-:S02]  /*5e6a0*/  IMAD.MOV.U32 R246, RZ, RZ, R33 ;  /* 0x000000fffff67224 */ /* 0x000fc400078e0021 */
[----:B------:R-:W-:Y:S02]  /*5e6b0*/  IMAD.MOV.U32 R245, RZ, RZ, R35 ;  /* 0x000000fffff57224 */ /* 0x000fe400078e0023 */
[----:B------:R-:W-:Y:S01]  /*5e6c0*/  HMMA.1688.F32.TF32 R32, R72, R12, R224 ;  /* 0x0000000c4820723c */ /* 0x000fe200000810e0 */
[----:B------:R-:W-:Y:S04]  /*5e6d0*/  STL [R1+0x57e4], R244 ;  /* 0x0057e4f401007387 */ /* 0x000fe80000100800 */
[----:B------:R-:W-:Y:S04]  /*5e6e0*/  STL [R1+0x57e0], R246 ;  /* 0x0057e0f601007387 */ /* 0x000fe80000100800 */
[----:B------:R1:W-:Y:S04]  /*5e6f0*/  STL [R1+0x57dc], R247 ;  /* 0x0057dcf701007387 */ /* 0x0003e80000100800 */
[----:B------:R3:W-:Y:S04]  /*5e700*/  STL [R1+0x57d8], R245 ;  /* 0x0057d8f501007387 */ /* 0x0007e80000100800 */
[----:B------:R-:W-:Y:S04]  /*5e710*/  STL.64 [R1+0x2d0], R40 ;  /* 0x0002d02801007387 */ /* 0x000fe80000100a00 */
[----:B------:R-:W-:Y:S04]  /*5e720*/  STL.64 [R1+0x2d8], R42 ;  /* 0x0002d82a01007387 */ /* 0x000fe80000100a00 */
[----:B------:R-:W-:Y:S01]  /*5e730*/  STL.64 [R1+0x2c0], R36 ;  /* 0x0002c02401007387 */ /* 0x000fe20000100a00 */
[----:B-1----:R-:W-:Y:S01]  /*5e740*/  IMAD.MOV.U32 R247, RZ, RZ, R32 ;  /* 0x000000fffff77224 */ /* 0x002fe200078e0020 */
[----:B---3--:R-:W-:-:S02]  /*5e750*/  MOV R245, R33 ;  /* 0x0000002100f57202 */ /* 0x008fc40000000f00 */
[----:B------:R-:W-:Y:S04]  /*5e760*/  STL.64 [R1+0x2c8], R38 ;  /* 0x0002c82601007387 */ /* 0x000fe80000100a00 */
[----:B------:R2:W-:Y:S04]  /*5e770*/  STL.64 [R1+0x2b8], R34 ;  /* 0x0002b82201007387 */ /* 0x0005e80000100a00 */
[----:B------:R-:W-:Y:S04]  /*5e780*/  STL [R1+0x57ec], R247 ;  /* 0x0057ecf701007387 */ /* 0x000fe80000100800 */
[----:B------:R-:W-:Y:S01]  /*5e790*/  STL [R1+0x57e8], R245 ;  /* 0x0057e8f501007387 */ /* 0x000fe20000100800 */
[----:B------:R-:W-:Y:S01]  /*5e7a0*/  MOV R243, R2 ;  /* 0x0000000200f37202 */ /* 0x000fe20000000f00 */
[----:B--2---:R-:W-:Y:S11]  /*5e7b0*/  HMMA.1688.F32.TF32 R32, R72, R16, R228 ;  /* 0x000000104820723c */ /* 0x004ff600000810e4 */
[----:B------:R-:W-:Y:S11]  /*5e7c0*/  @!UPT UIADD3 URZ, URZ, URZ, URZ ;  /* 0x0000003f3f3ff290 */ /* 0x000ff6000fffe03f */
[----:B------:R-:W-:Y:S01]  /*5e7d0*/  @!UPT UIADD3 URZ, URZ, URZ, URZ ;  /* 0x0000003f3f3ff290 */ /* 0x000fe2000fffe03f */
[----:B------:R4:W-:Y:S01]  /*5e7e0*/  STL.64 [R1+0x2a0], R32 ;  /* 0x0002a02001007387 */ /* 0x0009e20000100a00 */
[----:B------:R-:W-:Y:S02]  /*5e7f0*/  IMAD.MOV.U32 R244, RZ, RZ, R34 ;  /* 0x000000fffff47224 */ /* 0x000fe400078e0022 */
[----:B------:R-:W-:-:S05]  /*5e800*/  IMAD.MOV.U32 R246, RZ, RZ, R35 ;  /* 0x000000fffff67224 */ /* 0x000fca00078e0023 */
[----:B------:R-:W-:Y:S04]  /*5e810*/  STL [R1+0x57f4], R246 ;  /* 0x0057f4f601007387 */ /* 0x000fe80000100800 */
[----:B------:R-:W-:Y:S01]  /*5e820*/  STL [R1+0x57f0], R244 ;  /* 0x0057f0f401007387 */ /* 0x000fe20000100800 */
[C---:B----4-:R-:W-:Y:S11]  /*5e830*/  HMMA.1688.F32.TF32 R32, R72.reuse, R20, R232 ;  /* 0x000000144820723c */ /* 0x050ff600000810e8 */
[----:B------:R-:W-:Y:S11]  /*5e840*/  @!UPT UIADD3 URZ, URZ, URZ, URZ ;  /* 0x0000003f3f3ff290 */ /* 0x000ff6000fffe03f */
[----:B------:R-:W-:Y:S01]  /*5e850*/  @!UPT UIADD3 URZ, URZ, URZ, URZ ;  /* 0x0000003f3f3ff290 */ /* 0x000fe2000fffe03f */
[----:B------:R1:W-:Y:S01]  /*5e860*/  STL.64 [R1+0x290], R32 ;  /* 0x0002902001007387 */ /* 0x0003e20000100a00 */
[----:B------:R-:W-:Y:S01]  /*5e870*/  MOV R247, R34 ;  /* 0x0000002200f77202 */ /* 0x000fe20000000f00 */
[----:B------:R-:W-:Y:S02]  /*5e880*/  IMAD.MOV.U32 R245, RZ, RZ, R35 ;  /* 0x000000fffff57224 */ /* 0x000fe400078e0023 */
[----:B-1----:R-:W-:Y:S02]  /*5e890*/  HMMA.1688.F32.TF32 R32, R72, R24, R240 ;  /* 0x000000184820723c */ /* 0x002fe400000810f0 */
[----:B------:R-:W-:Y:S04]  /*5e8a0*/  STL [R1+0x57fc], R247 ;  /* 0x0057fcf701007387 */ /* 0x000fe80000100800 */
[----:B------:R-:W-:Y:S11]  /*5e8b0*/  STL [R1+0x57f8], R245 ;  /* 0x0057f8f501007387 */ /* 0x000ff60000100800 */
[----:B------:R-:W-:Y:S06]  /*5e8c0*/  @!UPT UIADD3 URZ, URZ, URZ, URZ ;  /* 0x0000003f3f3ff290 */ /* 0x000fec000fffe03f */
[----:B------:R-:W-:Y:S04]  /*5e8d0*/  STL.64 [R1+0x280], R32 ;  /* 0x0002802001007387 */ /* 0x000fe80000100a00 */
[----:B------:R1:W-:Y:S04]  /*5e8e0*/  STL [R1+0x288], R34 ;  /* 0x0002882201007387 */ /* 0x0003e80000100800 */
[----:B------:R-:W1:Y:S04]  /*5e8f0*/  LDL.LU R52, [R1+0x3c0] ;  /* 0x0003c00001347983 */ /* 0x000e680000300800 */
[----:B------:R-:W1:Y:S04]  /*5e900*/  LDL.LU R53, [R1+0x3c4] ;  /* 0x0003c40001357983 */ /* 0x000e680000300800 */
[----:B------:R-:W1:Y:S04]  /*5e910*/  LDL.LU R54, [R1+0x3c8] ;  /* 0x0003c80001367983 */ /* 0x000e680000300800 */
[----:B------:R-:W1:Y:S04]  /*5e920*/  LDL.LU R55, [R1+0x3cc] ;  /* 0x0003cc0001377983 */ /* 0x000e680000300800 */
        /* <DEDUP_REMOVED lines=32> */
[----:B------:R-:W-:-:S02]  /*5eb30*/  IMAD.MOV.U32 R2, RZ, RZ, R35 ;  /* 0x000000ffff027224 */ /* 0x000fc400078e0023 */
[C---:B-1----:R-:W-:Y:S08]  /*5eb40*/  HMMA.1688.F32.TF32 R32, R72.reuse, R28, R52 ;  /* 0x0000001c4820723c */ /* 0x042ff00000081034 */
[C---:B---3--:R-:W-:Y:S11]  /*5eb50*/  HMMA.1688.F32.TF32 R84, R72.reuse, R68, R48 ;  /* 0x000000444854723c */ /* 0x048ff60000081030 */
[----:B------:R-:W-:Y:S05]  /*5eb60*/  @!UPT UIADD3 URZ, URZ, URZ, URZ ;  /* 0x0000003f3f3ff290 */ /* 0x000fea000fffe03f */
[----:B------:R-:W-:Y:S01]  /*5eb70*/  MOV R247, R32 ;  /* 0x0000002000f77202 */ /* 0x000fe20000000f00 */
[----:B------:R-:W-:Y:S01]  /*5eb80*/  IMAD.MOV.U32 R246, RZ, RZ, R34 ;  /* 0x000000fffff67224 */ /* 0x000fe200078e0022 */
[----:B----4-:R-:W-:Y:S01]  /*5eb90*/  HMMA.1688.F32.TF32 R48, R72, R96, R44 ;  /* 0x000000604830723c */ /* 0x010fe2000008102c */
[----:B------:R-:W-:Y:S01]  /*5eba0*/  IMAD.MOV.U32 R245, RZ, RZ, R33 ;  /* 0x000000fffff57224 */ /* 0x000fe200078e0021 */
[----:B------:R-:W-:-:S06]  /*5ebb0*/  MOV R244, R35 ;  /* 0x0000002300f47202 */ /* 0x000fcc0000000f00 */
[C---:B--2---:R-:W-:Y:S08]  /*5ebc0*/  HMMA.1688.F32.TF32 R44, R72.reuse, R116, R232 ;  /* 0x00000074482c723c */ /* 0x044ff000000810e8 */
[C---:B------:R-:W-:Y:S01]  /*5ebd0*/  HMMA.1688.F32.TF32 R52, R72.reuse, R100, R236 ;  /* 0x000000644834723c */ /* 0x040fe200000810ec */
[----:B------:R-:W-:Y:S07]  /*5ebe0*/  STL.64 [R1+0x5818], R246 ;  /* 0x005818f601007387 */ /* 0x000fee0000100a00 */
[C---:B------:R-:W-:Y:S01]  /*5ebf0*/  HMMA.1688.F32.TF32 R56, R72.reuse, R104, R220 ;  /* 0x000000684838723c */ /* 0x040fe200000810dc */
[----:B------:R1:W-:Y:S07]  /*5ec00*/  STL.64 [R1+0x5810], R244 ;  /* 0x005810f401007387 */ /* 0x0003ee0000100a00 */
[C---:B------:R-:W-:Y:S01]  /*5ec10*/  HMMA.1688.F32.TF32 R60, R72.reuse, R108, R224 ;  /* 0x0000006c483c723c */ /* 0x040fe200000810e0 */
[----:B------:R-:W-:Y:S07]  /*5ec20*/  STL.64 [R1+0x56c8], R86 ;  /* 0x0056c85601007387 */ /* 0x000fee0000100a00 */
[C---:B------:R-:W-:Y:S01]  /*5ec30*/  HMMA.1688.F32.TF32 R40, R72.reuse, R112, R228 ;  /* 0x000000704828723c */ /* 0x040fe200000810e4 */
[----:B------:R2:W-:Y:S04]  /*5ec40*/  STL.64 [R1+0x56c0], R84 ;  /* 0x0056c05401007387 */ /* 0x0005e80000100a00 */
        /* <DEDUP_REMOVED lines=8> */
[----:B------:R-:W-:Y:S04]  /*5ecd0*/  STL.64 [R1+0x5718], R42 ;  /* 0x0057182a01007387 */ /* 0x000fe80000100a00 */
[----:B------:R-:W-:Y:S04]  /*5ece0*/  STL.64 [R1+0x5710], R40 ;  /* 0x0057102801007387 */ /* 0x000fe80000100a00 */
[----:B------:R-:W-:Y:S04]  /*5ecf0*/  STL.64 [R1+0x5728], R46 ;  /* 0x0057282e01007387 */ /* 0x000fe80000100a00 */
[----:B------:R1:W-:Y:S04]  /*5ed00*/  STL.64 [R1+0x5720], R44 ;  /* 0x0057202c01007387 */ /* 0x0003e80000100a00 */
        /* <DEDUP_REMOVED lines=33> */
[----:B------:R-:W4:Y:S04]  /*5ef20*/  LDL.LU R240, [R1+0xf90] ;  /* 0x000f900001f07983 */ /* 0x000f280000300800 */
[----:B------:R-:W4:Y:S04]  /*5ef30*/  LDL.LU R241, [R1+0xf94] ;  /* 0x000f940001f17983 */ /* 0x000f280000300800 */
[----:B------:R-:W4:Y:S04]  /*5ef40*/  LDL.LU R242, [R1+0xf98] ;  /* 0x000f980001f27983 */ /* 0x000f280000300800 */
[----:B------:R-:W4:Y:S08]  /*5ef50*/  LDL.LU R243, [R1+0xf9c] ;  /* 0x000f9c0001f37983 */ /* 0x000f300000300800 */
[----:B------:R-:W-:Y:S04]  /*5ef60*/  STL.64 [R1+0x5738], R66 ;  /* 0x0057384201007387 */ /* 0x000fe80000100a00 */
[----:B------:R1:W-:Y:S01]  /*5ef70*/  STL.64 [R1+0x5730], R64 ;  /* 0x0057304001007387 */ /* 0x0003e20000100a00 */
[----:B--2---:R-:W-:Y:S08]  /*5ef80*/  HMMA.1688.F32.TF32 R136, R208, R20, R220 ;  /* 0x00000014d088723c */ /* 0x004ff000000810dc */
[----:B---3--:R-:W-:Y:S01]  /*5ef90*/  HMMA.1688.F32.TF32 R72, R72, R124, R232 ;  /* 0x0000007c4848723c */ /* 0x008fe200000810e8 */
[----:B------:R-:W-:Y:S04]  /*5efa0*/  LDS R232, [R7+0x4380] ;  /* 0x0043800007e87984 */ /* 0x000fe80000000800 */
[----:B------:R-:W-:Y:S04]  /*5efb0*/  LDS R234, [R7+0x5380] ;  /* 0x0053800007ea7984 */ /* 0x000fe80000000800 */
[----:B------:R-:W-:Y:S04]  /*5efc0*/  LDS R233, [R0+0x4380] ;  /* 0x0043800000e97984 */ /* 0x000fe80000000800 */
[----:B------:R-:W2:Y:S01]  /*5efd0*/  LDS R235, [R0+0x5380] ;  /* 0x0053800000eb7984 */ /* 0x000ea20000000800 */
[C---:B----4-:R-:W-:Y:S08]  /*5efe0*/  HMMA.1688.F32.TF32 R76, R208.reuse, R4, R76 ;  /* 0x00000004d04c723c */ /* 0x050ff0000008104c */
[C---:B------:R-:W-:Y:S08]  /*5eff0*/  HMMA.1688.F32.TF32 R80, R208.reuse, R8, R80 ;  /* 0x00000008d050723c */ /* 0x040ff00000081050 */
[C---:B------:R-:W-:Y:S01]  /*5f000*/  HMMA.1688.F32.TF32 R212, R208.reuse, R12, R216 ;  /* 0x0000000cd0d4723c */ /* 0x040fe200000810d8 */
[----:B------:R-:W-:Y:S07]  /*5f010*/  STL.64 [R1+0x5748], R74 ;  /* 0x0057484a01007387 */ /* 0x000fee0000100a00 */
[C---:B------:R-:W-:Y:S01]  /*5f020*/  HMMA.1688.F32.TF32 R216, R208.reuse, R16, R236 ;  /* 0x00000010d0d8723c */ /* 0x040fe200000810ec */
[----:B------:R-:W-:Y:S07]  /*5f030*/  STL.64 [R1+0x5740], R72 ;  /* 0x0057404801007387 */ /* 0x000fee0000100a00 */
[C---:B------:R-:W-:Y:S01]  /*5f040*/  HMMA.1688.F32.TF32 R132, R208.reuse, R24, R224 ;  /* 0x00000018d084723c */ /* 0x040fe200000810e0 */
[----:B------:R-:W-:Y:S07]  /*5f050*/  STL.64 [R1+0x5758], R78 ;  /* 0x0057584e01007387 */ /* 0x000fee0000100a00 */
        /* <DEDUP_REMOVED lines=58> */
[----:B------:R-:W3:Y:S08]  /*5f400*/  LDL.LU R243, [R1+0x46c] ;  /* 0x00046c0001f37983 */ /* 0x000ef00000300800 */
[----:B------:R-:W-:Y:S04]  /*5f410*/  STL.64 [R1+0x5838], R90 ;  /* 0x0058385a01007387 */ /* 0x000fe80000100a00 */
[----:B------:R-:W-:Y:S01]  /*5f420*/  STL.64 [R1+0x5830], R88 ;  /* 0x0058305801007387 */ /* 0x000fe20000100a00 */
[C---:B----4-:R-:W-:Y:S08]  /*5f430*/  HMMA.1688.F32.TF32 R128, R208.reuse, R116, R128 ;  /* 0x00000074d080723c */ /* 0x050ff00000081080 */
[C---:B--2---:R-:W-:Y:S08]  /*5f440*/  HMMA.1688.F32.TF32 R156, R208.reuse, R96, R152 ;  /* 0x00000060d09c723c */ /* 0x044ff00000081098 */
[C---:B------:R-:W-:Y:S08]  /*5f450*/  HMMA.1688.F32.TF32 R152, R208.reuse, R100, R148 ;  /* 0x00000064d098723c */ /* 0x040ff00000081094 */
[C---:B---3--:R-:W-:Y:S08]  /*5f460*/  HMMA.1688.F32.TF32 R224, R208.reuse, R104, R224 ;  /* 0x00000068d0e0723c */ /* 0x048ff000000810e0 */
[C---:B------:R-:W-:Y:S01]  /*5f470*/  HMMA.1688.F32.TF32 R200, R208.reuse, R108, R144 ;  /* 0x0000006cd0c8723c */ /* 0x040fe20000081090 */
[----:B------:R-:W-:Y:S07]  /*5f480*/  STL.64 [R1+0x5848], R158 ;  /* 0x0058489e01007387 */ /* 0x000fee0000100a00 */
[C---:B------:R-:W-:Y:S01]  /*5f490*/  HMMA.1688.F32.TF32 R92, R208.reuse, R112, R92 ;  /* 0x00000070d05c723c */ /* 0x040fe2000008105c */
[----:B------:R-:W-:Y:S07]  /*5f4a0*/  STL.64 [R1+0x5840], R156 ;  /* 0x0058409c01007387 */ /* 0x000fee0000100a00 */
[C---:B------:R-:W-:Y:S01]  /*5f4b0*/  HMMA.1688.F32.TF32 R204, R208.reuse, R120, R140 ;  /* 0x00000078d0cc723c */ /* 0x040fe2000008108c */
[----:B------:R-:W-:Y:S07]  /*5f4c0*/  STL.64 [R1+0x5858], R154 ;  /* 0x0058589a01007387 */ /* 0x000fee0000100a00 */
[----:B------:R-:W-:Y:S01]  /*5f4d0*/  HMMA.1688.F32.TF32 R208, R208, R124, R236 ;  /* 0x0000007cd0d0723c */ /* 0x000fe200000810ec */
[----:B------:R-:W-:Y:S04]  /*5f4e0*/  STL.64 [R1+0x5850], R152 ;  /* 0x0058509801007387 */ /* 0x000fe80000100a00 */
[----:B------:R-:W-:Y:S03]  /*5f4f0*/  STL.64 [R1+0x5868], R226 ;  /* 0x005868e201007387 */ /* 0x000fe60000100a00 */
        /* <DEDUP_REMOVED lines=13> */
[-C--:B------:R-:W-:Y:S03]  /*5f5d0*/  HMMA.1688.F32.TF32 R140, R196, R12.reuse, R240 ;  /* 0x0000000cc48c723c */ /* 0x080fe600000810f0 */
[----:B------:R-:W-:Y:S04]  /*5f5e0*/  STL.64 [R1+0x58c8], R34 ;  /* 0x0058c82201007387 */ /* 0x000fe80000100a00 */
[----:B------:R2:W-:Y:S04]  /*5f5f0*/  STL.64 [R1+0x58c0], R32 ;  /* 0x0058c02001007387 */ /* 0x0005e80000100a00 */
[----:B------:R-:W-:Y:S04]  /*5f600*/  STL.64 [R1+0x58d8], R222 ;  /* 0x0058d8de01007387 */ /* 0x000fe80000100a00 */
[----:B------:R-:W-:Y:S04]  /*5f610*/  STL.64 [R1+0x58d0], R220 ;  /* 0x0058d0dc01007387 */ /* 0x000fe80000100a00 */
[----:B------:R-:W3:Y:S04]  /*5f620*/  LDL.LU R240, [R1+0x580] ;  /* 0x0005800001f07983 */ /* 0x000ee80000300800 */
[----:B------:R-:W3:Y:S04]  /*5f630*/  LDL.LU R241, [R1+0x584] ;  /* 0x0005840001f17983 */ /* 0x000ee80000300800 */
[----:B------:R-:W3:Y:S04]  /*5f640*/  LDL.LU R242, [R1+0x588] ;  /* 0x0005880001f27983 */ /* 0x000ee80000300800 */
[----:B------:R-:W3:Y:S04]  /*5f650*/  LDL.LU R243, [R1+0x58c] ;  /* 0x00058c0001f37983 */ /* 0x000ee80000300800 */
[----:B-1----:R-:W4:Y:S04]  /*5f660*/  LDL.LU R244, [R1+0x5e0] ;  /* 0x0005e00001f47983 */ /* 0x002f280000300800 */
        /* <DEDUP_REMOVED lines=92> */
[----:B---3--:R-:W-:Y:S01]  /*5fc30*/  HMMA.1688.F32.TF32 R44, R232, R4, R44 ;  /* 0x00000004e82c723c */ /* 0x008fe2000008102c */
[----:B------:R-:W-:Y:S04]  /*5fc40*/  STL.64 [R1+0x58e8], R142 ;  /* 0x0058e88e01007387 */ /* 0x000fe80000100a00 */
[----:B------:R-:W-:Y:S03]  /*5fc50*/  STL.64 [R1+0x58e0], R140 ;  /* 0x0058e08c01007387 */ /* 0x000fe60000100a00 */
[----:B----4-:R-:W-:Y:S11]  /*5fc60*/  HMMA.1688.F32.TF32 R144, R196, R16, R144 ;  /* 0x00000010c490723c */ /* 0x010ff60000081090 */
[----:B------:R-:W-:Y:S11]  /*5fc70*/  @!UPT UIADD3 URZ, URZ, URZ, URZ ;  /* 0x0000003f3f3ff290 */ /* 0x000ff6000fffe03f */
[----:B------:R-:W-:Y:S01]  /*5fc80*/  @!UPT UIADD3 URZ, URZ, URZ, URZ ;  /* 0x0000003f3f3ff290 */ /* 0x000fe2000fffe03f */
[----:B------:R-:W-:Y:S04]  /*5fc90*/  STL.64 [R1+0x58f8], R146 ;  /* 0x0058f89201007387 */ /* 0x000fe80000100a00 */
[----:B------:R-:W-:Y:S04]  /*5fca0*/  STL.64 [R1+0x58f0], R144 ;  /* 0x0058f09001007387 */ /* 0x000fe80000100a00 */
[----:B------:R-:W-:Y:S04]  /*5fcb0*/  STL.64 [R1+0x1470], R44 ;  /* 0x0014702c01007387 */ /* 0x000fe80000100a00 */
[----:B------:R-:W-:Y:S01]  /*5fcc0*/  STL.64 [R1+0x1478], R46 ;  /* 0x0014782e01007387 */ /* 0x000fe20000100a00 */
[C---:B------:R-:W-:Y:S08]  /*5fcd0*/  HMMA.1688.F32.TF32 R36, R232.reuse, R8, R40 ;  /* 0x00000008e824723c */ /* 0x040ff00000081028 */
[C---:B------:R-:W-:Y:S11]  /*5fce0*/  HMMA.1688.F32.TF32 R40, R232.reuse, R16, R56 ;  /* 0x00000010e828723c */ /* 0x040ff60000081038 */
[----:B------:R-:W-:Y:S04]  /*5fcf0*/  @!UPT UIADD3 URZ, URZ, URZ, URZ ;  /* 0x0000003f3f3ff290 */ /* 0x000fe8000fffe03f */
[----:B------:R-:W-:Y:S04]  /*5fd00*/  STL.64 [R1+0x1460], R36 ;  /* 0x0014602401007387 */ /* 0x000fe80000100a00 */
[----:B------:R1:W-:Y:S04]  /*5fd10*/  STL.64 [R1+0x1468], R38 ;  /* 0x0014682601007387 */ /* 0x0003e80000100a00 */
[----:B------:R-:W-:Y:S04]  /*5fd20*/  STL.64 [R1+0x1450], R32 ;  /* 0x0014502001007387 */ /* 0x000fe80000100a00 */
[----:B------:R2:W-:Y:S01]  /*5fd30*/  STL.64 [R1+0x1458], R34 ;  /* 0x0014582201007387 */ /* 0x0005e20000100a00 */
[C---:B-1----:R-:W-:Y:S08]  /*5fd40*/  HMMA.1688.F32.TF32 R36, R232.reuse, R20, R52 ;  /* 0x00000014e824723c */ /* 0x042ff00000081034 */
[----:B--2---:R-:W-:Y:S01]  /*5fd50*/  HMMA.1688.F32.TF32 R32, R232, R24, R236 ;  /* 0x00000018e820723c */ /* 0x004fe200000810ec */
[----:B------:R-:W-:Y:S04]  /*5fd60*/  STL.64 [R1+0x1440], R40 ;  /* 0x0014402801007387 */ /* 0x000fe80000100a00 */
[----:B------:R-:W-:Y:S01]  /*5fd70*/  STL.64 [R1+0x1448], R42 ;  /* 0x0014482a01007387 */ /* 0x000fe20000100a00 */
[----:B------:R-:W-:Y:S01]  /*5fd80*/  IMAD.MOV.U32 R56, RZ, RZ, R122 ;  /* 0x000000ffff387224 */ /* 0x000fe200078e007a */
[----:B------:R-:W-:Y:S01]  /*5fd90*/  MOV R58, R103 ;  /* 0x00000067003a7202 */ /* 0x000fe20000000f00 */
[----:B------:R-:W-:-:S02]  /*5fda0*/  IMAD.MOV.U32 R57, RZ, RZ, R102 ;  /* 0x000000ffff397224 */ /* 0x000fc400078e0066 */
[----:B------:R-:W-:Y:S01]  /*5fdb0*/  IMAD.MOV.U32 R59, RZ, RZ, R115 ;  /* 0x000000ffff3b7224 */ /* 0x000fe200078e0073 */
[----:B------:R-:W-:Y:S01]  /*5fdc0*/  MOV R61, R119 ;  /* 0x00000077003d7202 */ /* 0x000fe20000000f00 */
[----:B------:R-:W-:Y:S02]  /*5fdd0*/  IMAD.MOV.U32 R60, RZ, RZ, R114 ;  /* 0x000000ffff3c7224 */ /* 0x000fe400078e0072 */
[----:B------:R-:W-:Y:S01]  /*5fde0*/  IMAD.MOV.U32 R62, RZ, RZ, R118 ;  /* 0x000000ffff3e7224 */ /* 0x000fe200078e0076 */
[----:B------:R-:W-:Y:S04]  /*5fdf0*/  STL.64 [R1+0x1430], R36 ;  /* 0x0014302401007387 */ /* 0x000fe80000100a00 */
[----:B------:R1:W-:Y:S04]  /*5fe00*/  STL.64 [R1+0x1438], R38 ;  /* 0x0014382601007387 */ /* 0x0003e80000100a00 */
[----:B------:R-:W-:Y:S04]  /*5fe10*/  STL.64 [R1+0x1420], R32 ;  /* 0x0014202001007387 */ /* 0x000fe80000100a00 */
[----:B------:R2:W-:Y:S01]  /*5fe20*/  STL.64 [R1+0x1428], R34 ;  /* 0x0014282201007387 */ /* 0x0005e20000100a00 */
[----:B-1----:R-:W-:Y:S01]  /*5fe30*/  HMMA.1688.F32.TF32 R36, R232, R28, R48 ;  /* 0x0000001ce824723c */ /* 0x002fe20000081030 */
[----:B------:R-:W-:-:S07]  /*5fe40*/  IMAD.MOV.U32 R63, RZ, RZ, R107 ;  /* 0x000000ffff3f7224 */ /* 0x000fce00078e006b */
        /* <DEDUP_REMOVED lines=10> */
[----:B------:R-:W-:Y:S01]  /*5fef0*/  HMMA.1688.F32.TF32 R192, R196, R120, R192 ;  /* 0x00000078c4c0723c */ /* 0x000fe200000810c0 */
[----:B------:R-:W-:Y:S01]  /*5ff00*/  MOV R52, R23 ;  /* 0x0000001700347202 */ /* 0x000fe20000000f00 */
[----:B------:R-:W-:Y:S01]  /*5ff10*/  IMAD.MOV.U32 R53, RZ, RZ, R18 ;  /* 0x000000ffff357224 */ /* 0x000fe200078e0012 */
[----:B------:R-:W-:Y:S01]  /*5ff20*/  MOV R55, R14 ;  /* 0x0000000e00377202 */ /* 0x000fe20000000f00 */
[----:B------:R-:W-:Y:S01]  /*5ff30*/  IMAD.MOV.U32 R54, RZ, RZ, R19 ;  /* 0x000000ffff367224 */ /* 0x000fe200078e0013 */
[----:B------:R-:W-:Y:S03]  /*5ff40*/  LDS R236, [R252+0x6000] ;  /* 0x00600000fcec7984 */ /* 0x000fe60000000800 */
[C---:B--2---:R-:W-:Y:S01]  /*5ff50*/  HMMA.1688.F32.TF32 R32, R232.reuse, R68, R84 ;  /* 0x00000044e820723c */ /* 0x044fe20000081054 */
[----:B------:R-:W-:Y:S04]  /*5ff60*/  STL.64 [R1+0x1410], R36 ;  /* 0x0014102401007387 */ /* 0x000fe80000100a00 */
[----:B------:R1:W-:Y:S03]  /*5ff70*/  STL.64 [R1+0x1418], R38 ;  /* 0x0014182601007387 */ /* 0x0003e60000100a00 */
[C---:B------:R-:W-:Y:S01]  /*5ff80*/  HMMA.1688.F32.TF32 R40, R232.reuse, R96, R244 ;  /* 0x00000060e828723c */ /* 0x040fe200000810f4 */
[----:B------:R-:W-:Y:S04]  /*5ff90*/  LDS R238, [R252+0x7000] ;  /* 0x00700000fcee7984 */ /* 0x000fe80000000800 */
[----:B------:R-:W-:Y:S03]  /*5ffa0*/  LDS R237, [R3+0x6000] ;  /* 0x0060000003ed7984 */ /* 0x000fe60000000800 */
[C---:B-1----:R-:W-:Y:S01]  /*5ffb0*/  HMMA.1688.F32.TF32 R36, R232.reuse, R100, R248 ;  /* 0x00000064e824723c */ /* 0x042fe200000810f8 */
[----:B------:R-:W1:Y:S06]  /*5ffc0*/  LDS R239, [R3+0x7000] ;  /* 0x0070000003ef7984 */ /* 0x000e6c0000000800 */
[----:B------:R-:W-:Y:S04]  /*5ffd0*/  STL.64 [R1+0x5f0], R32 ;  /* 0x0005f02001007387 */ /* 0x000fe80000100a00 */
[----:B------:R2:W-:Y:S02]  /*5ffe0*/  STL.64 [R1+0x5f8], R34 ;  /* 0x0005f82201007387 */ /* 0x0005e40000100a00 */
[----:B--2---:R-:W-:Y:S02]  /*5fff0*/  HMMA.1688.F32.TF32 R32, R232, R104, R240 ;  /* 0x00000068e820723c */ /* 0x004fe400000810f0 */
[----:B------:R2:W-:Y:S01]  /*60000*/  STL.64 [R1+0x1400], R40 ;  /* 0x0014002801007387 */ /* 0x0005e20000100a00 */
[----:B------:R-:W-:-:S03]  /*60010*/  IMAD.MOV.U32 R244, RZ, RZ, R27 ;  /* 0x000000fffff47224 */ /* 0x000fc600078e001b */
[----:B------:R3:W-:Y:S04]  /*60020*/  STL.64 [R1+0x1408], R42 ;  /* 0x0014082a01007387 */ /* 0x0007e80000100a00 */
[----:B------:R4:W-:Y:S01]  /*60030*/  STL.64 [R1+0x13f0], R36 ;  /* 0x0013f02401007387 */ /* 0x0009e20000100a00 */
[----:B------:R-:W-:-:S03]  /*60040*/  IMAD.MOV.U32 R245, RZ, RZ, R26 ;  /* 0x000000fffff57224 */ /* 0x000fc600078e001a */
[----:B------:R1:W-:Y:S01]  /*60050*/  STL.64 [R1+0x13f8], R38 ;  /* 0x0013f82601007387 */ /* 0x0003e20000100a00 */
[----:B------:R-:W-:-:S03]  /*60060*/  MOV R246, R31 ;  /* 0x0000001f00f67202 */ /* 0x000fc60000000f00 */
[----:B------:R-:W3:Y:S01]  /*60070*/  LDL.LU R27, [R1+0x59e4] ;  /* 0x0059e400011b7983 */ /* 0x000ee20000300800 */
[----:B------:R-:W-:Y:S01]  /*60080*/  IMAD.MOV.U32 R247, RZ, RZ, R98 ;  /* 0x000000fffff77224 */ /* 0x000fe200078e0062 */
[----:B------:R-:W-:Y:S01]  /*60090*/  MOV R85, R111 ;  /* 0x0000006f00557202 */ /* 0x000fe20000000f00 */
[----:B------:R-:W-:Y:S02]  /*600a0*/  IMAD.MOV.U32 R84, RZ, RZ, R110 ;  /* 0x000000ffff547224 */ /* 0x000fe400078e006e */
[----:B------:R-:W-:Y:S01]  /*600b0*/  IMAD.MOV.U32 R86, RZ, RZ, R106 ;  /* 0x000000ffff567224 */ /* 0x000fe200078e006a */
[----:B------:R-:W-:Y:S04]  /*600c0*/  STL.64 [R1+0x13e0], R32 ;  /* 0x0013e02001007387 */ /* 0x000fe80000100a00 */
[----:B------:R-:W-:Y:S04]  /*600d0*/  STL.64 [R1+0x13e8], R34 ;  /* 0x0013e82201007387 */ /* 0x000fe80000100a00 */
[----:B------:R-:W2:Y:S04]  /*600e0*/  LDL.LU R26, [R1+0x59e0] ;  /* 0x0059e000011a7983 */ /* 0x000ea80000300800 */
[----:B------:R-:W2:Y:S04]  /*600f0*/  LDL.LU R31, [R1+0x59dc] ;  /* 0x0059dc00011f7983 */ /* 0x000ea80000300800 */
[----:B------:R-:W2:Y:S04]  /*60100*/  LDL.LU R98, [R1+0x59d8] ;  /* 0x0059d80001627983 */ /* 0x000ea80000300800 */
[----:B------:R-:W2:Y:S04]  /*60110*/  LDL.LU R110, [R1+0x59d4] ;  /* 0x0059d400016e7983 */ /* 0x000ea80000300800 */
[----:B------:R-:W3:Y:S04]  /*60120*/  LDL.LU R111, [R1+0x59d0] ;  /* 0x0059d000016f7983 */ /* 0x000ee80000300800 */
[----:B------:R-:W4:Y:S01]  /*60130*/  LDL.LU R106, [R1+0x59cc] ;  /* 0x0059cc00016a7983 */ /* 0x000f220000300800 */
[----:B------:R-:W-:Y:S01]  /*60140*/  IMAD.MOV.U32 R87, RZ, RZ, R30 ;  /* 0x000000ffff577224 */ /* 0x000fe200078e001e */
[----:B------:R-:W-:Y:S01]  /*60150*/  MOV R48, R71 ;  /* 0x0000004700307202 */ /* 0x000fe20000000f00 */
[----:B------:R-:W-:Y:S01]  /*60160*/  IMAD.MOV.U32 R49, RZ, RZ, R70 ;  /* 0x000000ffff317224 */ /* 0x000fe200078e0046 */
[----:B------:R-:W4:Y:S01]  /*60170*/  LDL.LU R30, [R1+0x59c8] ;  /* 0x0059c800011e7983 */ /* 0x000f220000300800 */
[----:B------:R-:W-:Y:S01]  /*60180*/  IMAD.MOV.U32 R50, RZ, RZ, R99 ;  /* 0x000000ffff327224 */ /* 0x000fe200078e0063 */
[----:B------:R-:W-:-:S02]  /*60190*/  MOV R51, R123 ;  /* 0x0000007b00337202 */ /* 0x000fc40000000f00 */
        /* <DEDUP_REMOVED lines=12> */
[----:B------:R-:W-:Y:S01]  /*60260*/  HMMA.1688.F32.TF32 R196, R196, R124, R64 ;  /* 0x0000007cc4c4723c */ /* 0x000fe20000081040 */
[----:B------:R-:W-:Y:S01]  /*60270*/  IMAD.MOV.U32 R248, RZ, RZ, R15 ;  /* 0x000000fffff87224 */ /* 0x000fe200078e000f */
[----:B------:R-:W-:Y:S01]  /*60280*/  MOV R250, R11 ;  /* 0x0000000b00fa7202 */ /* 0x000fe20000000f00 */
[----:B------:R-:W-:Y:S01]  /*60290*/  IMAD.MOV.U32 R249, RZ, RZ, R10 ;  /* 0x000000fffff97224 */ /* 0x000fe200078e000a */
[----:B------:R-:W-:Y:S01]  /*602a0*/  LDS R240, [R7+0x6000] ;  /* 0x0060000007f07984 */ /* 0x000fe20000000800 */
[----:B------:R-:W-:-:S03]  /*602b0*/  IMAD.MOV.U32 R251, RZ, RZ, R6 ;  /* 0x000000fffffb7224 */ /* 0x000fc600078e0006 */
[----:B------:R1:W-:Y:S04]  /*602c0*/  LDS R242, [R7+0x7000] ;  /* 0x0070000007f27984 */ /* 0x0003e80000000800 */
[----:B------:R-:W-:Y:S04]  /*602d0*/  LDS R241, [R0+0x6000] ;  /* 0x0060000000f17984 */ /* 0x000fe80000000800 */
[----:B------:R-:W1:Y:S01]  /*602e0*/  LDS R243, [R0+0x7000] ;  /* 0x0070000000f37984 */ /* 0x000e620000000800 */
[----:B--2---:R-:W-:Y:S02]  /*602f0*/  IMAD.MOV.U32 R46, RZ, RZ, R110 ;  /* 0x000000ffff2e7224 */ /* 0x004fe400078e006e */
[----:B---3--:R-:W-:Y:S01]  /*60300*/  IMAD.MOV.U32 R45, RZ, RZ, R111 ;  /* 0x000000ffff2d7224 */ /* 0x008fe200078e006f */
[----:B----4-:R-:W-:-:S02]  /*60310*/  MOV R44, R106 ;  /* 0x0000006a002c7202 */ /* 0x010fc40000000f00 */
[----:B------:R-:W2:Y:S04]  /*60320*/  LDL.LU R106, [R1+0x5994] ;  /* 0x00599400016a7983 */ /* 0x000ea80000300800 */
[----:B------:R-:W3:Y:S04]  /*60330*/  LDL.LU R111, [R1+0x5990] ;  /* 0x00599000016f7983 */ /* 0x000ee80000300800 */
[----:B------:R-:W4:Y:S01]  /*60340*/  LDL.LU R110, [R1+0x598c] ;  /* 0x00598c00016e7983 */ /* 0x000f220000300800 */
[----:B------:R-:W-:-:S03]  /*60350*/  MOV R47, R98 ;  /* 0x00000062002f7202 */ /* 0x000fc60000000f00 */
[----:B------:R-:W4:Y:S01]  /*60360*/  LDL.LU R98, [R1+0x5988] ;  /* 0x0059880001627983 */ /* 0x000f220000300800 */
[----:B------:R-:W-:Y:S02]  /*60370*/  IMAD.MOV.U32 R73, RZ, RZ, R102 ;  /* 0x000000ffff497224 */ /* 0x000fe400078e0066 */
[----:B------:R-:W-:Y:S02]  /*60380*/  IMAD.MOV.U32 R72, RZ, RZ, R103 ;  /* 0x000000ffff487224 */ /* 0x000fe400078e0067 */
[----:B------:R-:W4:Y:S04]  /*60390*/  LDL.LU R103, [R1+0x5984] ;  /* 0x0059840001677983 */ /* 0x000f280000300800 */
[----:B------:R-:W4:Y:S01]  /*603a0*/  LDL.LU R102, [R1+0x5980] ;  /* 0x0059800001667983 */ /* 0x000f220000300800 */
[----:B------:R-:W-:Y:S01]  /*603b0*/  MOV R74, R122 ;  /* 0x0000007a004a7202 */ /* 0x000fe20000000f00 */
[----:B------:R-:W-:-:S02]  /*603c0*/  IMAD.MOV.U32 R75, RZ, RZ, R123 ;  /* 0x000000ffff4b7224 */ /* 0x000fc400078e007b */
[----:B------:R-:W4:Y:S01]  /*603d0*/  LDL.LU R122, [R1+0x597c] ;  /* 0x00597c00017a7983 */ /* 0x000f220000300800 */
[----:B------:R-:W-:Y:S01]  /*603e0*/  IMAD.MOV.U32 R78, RZ, RZ, R114 ;  /* 0x000000ffff4e7224 */ /* 0x000fe200078e0072 */
[----:B------:R-:W-:Y:S02]  /*603f0*/  MOV R77, R119 ;  /* 0x00000077004d7202 */ /* 0x000fe40000000f00 */
[----:B------:R-:W4:Y:S01]  /*60400*/  LDL.LU R123, [R1+0x5978] ;  /* 0x00597800017b7983 */ /* 0x000f220000300800 */
[----:B------:R-:W-:-:S03]  /*60410*/  IMAD.MOV.U32 R76, RZ, RZ, R118 ;  /* 0x000000ffff4c7224 */ /* 0x000fc600078e0076 */
[----:B------:R-:W4:Y:S01]  /*60420*/  LDL.LU R118, [R1+0x5974] ;  /* 0x0059740001767983 */ /* 0x000f220000300800 */
[----:B------:R-:W-:-:S03]  /*60430*/  IMAD.MOV.U32 R79, RZ, RZ, R115 ;  /* 0x000000ffff4f7224 */ /* 0x000fc600078e0073 */
[----:B------:R-:W4:Y:S04]  /*60440*/  LDL.LU R119, [R1+0x5970] ;  /* 0x0059700001777983 */ /* 0x000f280000300800 */
[----:B------:R-:W4:Y:S01]  /*60450*/  LDL.LU R114, [R1+0x596c] ;  /* 0x00596c0001727983 */ /* 0x000f220000300800 */
[----:B------:R-:W-:-:S03]  /*60460*/  MOV R83, R107 ;  /* 0x0000006b00537202 */ /* 0x000fc60000000f00 */
[----:B------:R-:W4:Y:S01]  /*60470*/  LDL.LU R115, [R1+0x5968] ;  /* 0x0059680001737983 */ /* 0x000f220000300800 */
[----:B------:R-:W-:Y:S01]  /*60480*/  IMAD.MOV.U32 R64, RZ, RZ, R99 ;  /* 0x000000ffff407224 */ /* 0x000fe200078e0063 */
[----:B------:R-:W-:Y:S01]  /*60490*/  MOV R66, R71 ;  /* 0x0000004700427202 */ /* 0x000fe20000000f00 */
[----:B------:R-:W-:Y:S02]  /*604a0*/  IMAD.MOV.U32 R65, RZ, RZ, R70 ;  /* 0x000000ffff417224 */ /* 0x000fe400078e0046 */
[----:B------:R-:W-:Y:S01]  /*604b0*/  IMAD.MOV.U32 R67, RZ, RZ, R30 ;  /* 0x000000ffff437224 */ /* 0x000fe200078e001e */
[----:B------:R-:W-:Y:S01]  /*604c0*/  MOV R41, R26 ;  /* 0x0000001a00297202 */ /* 0x000fe20000000f00 */
[----:B------:R-:W-:Y:S02]  /*604d0*/  IMAD.MOV.U32 R40, RZ, RZ, R31 ;  /* 0x000000ffff287224 */ /* 0x000fe400078e001f */
[----:B------:R-:W-:Y:S02]  /*604e0*/  IMAD.MOV.U32 R42, RZ, RZ, R27 ;  /* 0x000000ffff2a7224 */ /* 0x000fe400078e001b */
[----:B------:R-:W-:-:S02]  /*604f0*/  IMAD.MOV.U32 R43, RZ, RZ, R22 ;  /* 0x000000ffff2b7224 */ /* 0x000fc400078e0016 */
[----:B--2---:R-:W-:Y:S02]  /*60500*/  IMAD.MOV.U32 R82, RZ, RZ, R106 ;  /* 0x000000ffff527224 */ /* 0x004fe400078e006a */
[----:B---3--:R-:W-:Y:S01]  /*60510*/  IMAD.MOV.U32 R81, RZ, RZ, R111 ;  /* 0x000000ffff517224 */ /* 0x008fe200078e006f */
[----:B----4-:R-:W-:Y:S02]  /*60520*/  MOV R80, R110 ;  /* 0x0000006e00507202 */ /* 0x010fe40000000f00 */
        /* <DEDUP_REMOVED lines=22> */
[----:B-1----:R-:W4:Y:S04]  /*60690*/  LDL.LU R38, [R1+0x488] ;  /* 0x0004880001267983 */ /* 0x002f280000300800 */
[----:B------:R-:W4:Y:S04]  /*606a0*/  LDL.LU R39, [R1+0x48c] ;  /* 0x00048c0001277983 */ /* 0x000f280000300800 */
        /* <DEDUP_REMOVED lines=30> */
[C---:B----4-:R-:W-:Y:S11]  /*60890*/  HMMA.1688.F32.TF32 R88, R232.reuse, R116, R36 ;  /* 0x00000074e858723c */ /* 0x050ff60000081024 */
[----:B------:R-:W-:Y:S04]  /*608a0*/  @!UPT UIADD3 URZ, URZ, URZ, URZ ;  /* 0x0000003f3f3ff290 */ /* 0x000fe8000fffe03f */
[----:B------:R-:W-:Y:S01]  /*608b0*/  STL.64 [R1+0x13d0], R92 ;  /* 0x0013d05c01007387 */ /* 0x000fe20000100a00 */
[C---:B------:R-:W-:Y:S03]  /*608c0*/  HMMA.1688.F32.TF32 R36, R232.reuse, R120, R132 ;  /* 0x00000078e824723c */ /* 0x040fe60000081084 */
[----:B------:R-:W-:Y:S04]  /*608d0*/  STL.64 [R1+0x13d8], R94 ;  /* 0x0013d85e01007387 */ /* 0x000fe80000100a00 */
[----:B------:R-:W-:Y:S04]  /*608e0*/  STL.64 [R1+0x13c0], R32 ;  /* 0x0013c02001007387 */ /* 0x000fe80000100a00 */
[----:B------:R1:W-:Y:S02]  /*608f0*/  STL.64 [R1+0x13c8], R34 ;  /* 0x0013c82201007387 */ /* 0x0003e40000100a00 */
[----:B-1----:R-:W-:Y:S02]  /*60900*/  HMMA.1688.F32.TF32 R32, R232, R124, R136 ;  /* 0x0000007ce820723c */ /* 0x002fe40000081088 */
[----:B------:R-:W-:Y:S04]  /*60910*/  STL.64 [R1+0x13b0], R88 ;  /* 0x0013b05801007387 */ /* 0x000fe80000100a00 */
[----:B------:R-:W-:Y:S04]  /*60920*/  STL.64 [R1+0x13b8], R90 ;  /* 0x0013b85a01007387 */ /* 0x000fe80000100a00 */
[----:B------:R-:W-:Y:S04]  /*60930*/  STL.64 [R1+0x13a0], R36 ;  /* 0x0013a02401007387 */ /* 0x000fe80000100a00 */
[----:B------:R-:W-:Y:S04]  /*60940*/  STL.64 [R1+0x13a8], R38 ;  /* 0x0013a82601007387 */ /* 0x000fe80000100a00 */
[----:B------:R-:W-:Y:S01]  /*60950*/  LDS R232, [R252+0x6080] ;  /* 0x00608000fce87984 */ /* 0x000fe20000000800 */
[C---:B------:R-:W-:Y:S03]  /*60960*/  HMMA.1688.F32.TF32 R44, R236.reuse, R30, R44 ;  /* 0x0000001eec2c723c */ /* 0x040fe6000008102c */
[----:B------:R-:W-:Y:S04]  /*60970*/  LDS R234, [R252+0x7080] ;  /* 0x00708000fcea7984 */ /* 0x000fe80000000800 */
[----:B------:R-:W-:Y:S04]  /*60980*/  STL.64 [R1+0x370], R32 ;  /* 0x0003702001007387 */ /* 0x000fe80000100a00 */
[----:B------:R1:W-:Y:S04]  /*60990*/  STL.64 [R1+0x378], R34 ;  /* 0x0003782201007387 */ /* 0x0003e80000100a00 */
[----:B------:R-:W-:Y:S04]  /*609a0*/  LDS R233, [R3+0x6080] ;  /* 0x0060800003e97984 */ /* 0x000fe80000000800 */
[----:B------:R-:W2:Y:S01]  /*609b0*/  LDS R235, [R3+0x7080] ;  /* 0x0070800003eb7984 */ /* 0x000ea20000000800 */
[C---:B-1----:R-:W-:Y:S08]  /*609c0*/  HMMA.1688.F32.TF32 R32, R236.reuse, R10, R212 ;  /* 0x0000000aec20723c */ /* 0x042ff000000810d4 */
        /* <DEDUP_REMOVED lines=8> */
[----:B---3--:R-:W-:Y:S01]  /*60a50*/  HMMA.1688.F32.TF32 R32, R236, R22, R72 ;  /* 0x00000016ec20723c */ /* 0x008fe20000081048 */
[----:B------:R-:W-:Y:S04]  /*60a60*/  STL.64 [R1+0x3a0], R80 ;  /* 0x0003a05001007387 */ /* 0x000fe80000100a00 */
[----:B------:R-:W-:Y:S11]  /*60a70*/  STL.64 [R1+0x3a8], R82 ;  /* 0x0003a85201007387 */ /* 0x000ff60000100a00 */
[----:B------:R-:W-:Y:S07]  /*60a80*/  @!UPT UIADD3 URZ, URZ, URZ, URZ ;  /* 0x0000003f3f3ff290 */ /* 0x000fee000fffe03f */
[----:B------:R-:W-:Y:S01]  /*60a90*/  STL.64 [R1+0x3c0], R32 ;  /* 0x0003c02001007387 */ /* 0x000fe20000100a00 */
[----:B------:R-:W-:-:S03]  /*60aa0*/  IMAD.MOV.U32 R0, RZ, RZ, R35 ;  /* 0x000000ffff007224 */ /* 0x000fc600078e0023 */
[----:B------:R-:W-:Y:S04]  /*60ab0*/  STL.64 [R1+0x3b0], R36 ;  /* 0x0003b02401007387 */ /* 0x000fe80000100a00 */
[----:B------:R-:W-:Y:S04]  /*60ac0*/  STL.64 [R1+0x3b8], R38 ;  /* 0x0003b82601007387 */ /* 0x000fe80000100a00 */
[----:B------:R1:W-:Y:S02]  /*60ad0*/  STL [R1+0x3c8], R34 ;  /* 0x0003c82201007387 */ /* 0x0003e40000100800 */
[C---:B-1----:R-:W-:Y:S02]  /*60ae0*/  HMMA.1688.F32.TF32 R32, R236.reuse, R26, R64 ;  /* 0x0000001aec20723c */ /* 0x042fe40000081040 */
[----:B------:R-:W-:Y:S06]  /*60af0*/  STL [R1+0x56b8], R0 ;  /* 0x0056b80001007387 */ /* 0x000fec0000100800 */
[C---:B------:R-:W-:Y:S11]  /*60b00*/  HMMA.1688.F32.TF32 R36, R236.reuse, R70, R40 ;  /* 0x00000046ec24723c */ /* 0x040ff60000081028 */
[----:B------:R-:W-:Y:S04]  /*60b10*/  @!UPT UIADD3 URZ, URZ, URZ, URZ ;  /* 0x0000003f3f3ff290 */ /* 0x000fe8000fffe03f */
[----:B------:R-:W-:Y:S04]  /*60b20*/  STL.64 [R1+0x3d0], R32 ;  /* 0x0003d02001007387 */ /* 0x000fe80000100a00 */
[----:B------:R1:W-:Y:S02]  /*60b30*/  STL.64 [R1+0x3d8], R34 ;  /* 0x0003d82201007387 */ /* 0x0003e40000100a00 */
[C---:B-1----:R-:W-:Y:S02]  /*60b40*/  HMMA.1688.F32.TF32 R32, R236.reuse, R98, R60 ;  /* 0x00000062ec20723c */ /* 0x042fe4000008103c */
[----:B------:R-:W-:Y:S04]  /*60b50*/  STL.64 [R1+0x3e0], R44 ;  /* 0x0003e02c01007387 */ /* 0x000fe80000100a00 */
[----:B------:R-:W-:Y:S02]  /*60b60*/  STL.64 [R1+0x3e8], R46 ;  /* 0x0003e82e01007387 */ /* 0x000fe40000100a00 */
[C---:B------:R-:W-:Y:S02]  /*60b70*/  HMMA.1688.F32.TF32 R40, R236.reuse, R102, R56 ;  /* 0x00000066ec28723c */ /* 0x040fe40000081038 */
[----:B------:R-:W3:Y:S04]  /*60b80*/  LDL R0, [R1+0xad4] ;  /* 0x000ad40001007983 */ /* 0x000ee80000100800 */
[----:B------:R-:W-:Y:S04]  /*60b90*/  STL.64 [R1+0x3f0], R36 ;  /* 0x0003f02401007387 */ /* 0x000fe80000100a00 */
[----:B------:R1:W-:Y:S05]  /*60ba0*/  STL.64 [R1+0x3f8], R38 ;  /* 0x0003f82601007387 */ /* 0x0003ea0000100a00 */
[----:B------:R-:W-:Y:S04]  /*60bb0*/  STL.64 [R1+0x400], R32 ;  /* 0x0004002001007387 */ /* 0x000fe80000100a00 */
[----:B------:R4:W-:Y:S01]  /*60bc0*/  STL.64 [R1+0x408], R34 ;  /* 0x0004082201007387 */ /* 0x0009e20000100a00 */
[C---:B-1----:R-:W-:Y:S08]  /*60bd0*/  HMMA.1688.F32.TF32 R36, R236.reuse, R106, R52 ;  /* 0x0000006aec24723c */ /* 0x042ff00000081034 */
[C---:B----4-:R-:W-:Y:S01]  /*60be0*/  HMMA.1688.F32.TF32 R32, R236.reuse, R110, R48 ;  /* 0x0000006eec20723c */ /* 0x050fe20000081030 */
[----:B------:R-:W-:Y:S04]  /*60bf0*/  STL.64 [R1+0x410], R40 ;  /* 0x0004102801007387 */ /* 0x000fe80000100a00 */
[----:B------:R1:W-:Y:S10]  /*60c00*/  STL.64 [R1+0x418], R42 ;  /* 0x0004182a01007387 */ /* 0x0003f40000100a00 */
[----:B------:R-:W-:Y:S01]  /*60c10*/  STL.64 [R1+0x420], R36 ;  /* 0x0004202401007387 */ /* 0x000fe20000100a00 */
[C---:B-1----:R-:W-:Y:S03]  /*60c20*/  HMMA.1688.F32.TF32 R40, R236.reuse, R114, R84 ;  /* 0x00000072ec28723c */ /* 0x042fe60000081054 */
[----:B------:R1:W-:Y:S04]  /*60c30*/  STL.64 [R1+0x428], R38 ;  /* 0x0004282601007387 */ /* 0x0003e80000100a00 */
[----:B------:R-:W-:Y:S04]  /*60c40*/  STL.64 [R1+0x430], R32 ;  /* 0x0004302001007387 */ /* 0x000fe80000100a00 */
[----:B------:R4:W-:Y:S01]  /*60c50*/  STL.64 [R1+0x438], R34 ;  /* 0x0004382201007387 */ /* 0x0009e20000100a00 */
[C---:B-1----:R-:W-:Y:S08]  /*60c60*/  HMMA.1688.F32.TF32 R36, R236.reuse, R118, R244 ;  /* 0x00000076ec24723c */ /* 0x042ff000000810f4 */
[----:B----4-:R-:W-:Y:S03]  /*60c70*/  HMMA.1688.F32.TF32 R32, R236, R122, R248 ;  /* 0x0000007aec20723c */ /* 0x010fe600000810f8 */
[----:B------:R1:W-:Y:S04]  /*60c80*/  STL.64 [R1+0x440], R40 ;  /* 0x0004402801007387 */ /* 0x0003e80000100a00 */
[----:B------:R4:W-:Y:S04]  /*60c90*/  STL.64 [R1+0x448], R42 ;  /* 0x0004482a01007387 */ /* 0x0009e80000100a00 */
[----:B------:R-:W2:Y:S04]  /*60ca0*/  LDL.LU R244, [R1+0xa80] ;  /* 0x000a800001f47983 */ /* 0x000ea80000300800 */
        /* <DEDUP_REMOVED lines=17> */
[----:B----4-:R-:W2:Y:S04]  /*60dc0*/  LDL.LU R42, [R1+0x9d8] ;  /* 0x0009d800012a7983 */ /* 0x010ea80000300800 */
        /* <DEDUP_REMOVED lines=66> */
[----:B------:R-:W-:-:S03]  /*611f0*/  MOV R85, R126 ;  /* 0x0000007e00557202 */ /* 0x000fc60000000f00 */
[----:B------:R-:W3:Y:S01]  /*61200*/  LDL.LU R49, [R1+0x9a4] ;  /* 0x0009a40001317983 */ /* 0x000ee20000300800 */
[----:B------:R-:W-:-:S03]  /*61210*/  IMAD.MOV.U32 R86, RZ, RZ, R127 ;  /* 0x000000ffff567224 */ /* 0x000fc600078e007f */
        /* <DEDUP_REMOVED lines=10> */
[C---:B----4-:R-:W-:Y:S08]  /*612c0*/  HMMA.1688.F32.TF32 R64, R240.reuse, R114, R64 ;  /* 0x00000072f040723c */ /* 0x050ff00000081040 */
[C---:B--2---:R-:W-:Y:S08]  /*612d0*/  HMMA.1688.F32.TF32 R36, R240.reuse, R22, R36 ;  /* 0x00000016f024723c */ /* 0x044ff00000081024 */
[C---:B---3--:R-:W-:Y:S08]  /*612e0*/  HMMA.1688.F32.TF32 R88, R240.reuse, R18, R88 ;  /* 0x00000012f058723c */ /* 0x048ff00000081058 */
[C---:B------:R-:W-:Y:S08]  /*612f0*/  HMMA.1688.F32.TF32 R128, R240.reuse, R6, R224 ;  /* 0x00000006f080723c */ /* 0x040ff000000810e0 */
[----:B------:R-:W-:Y:S08]  /*61300*/  HMMA.1688.F32.TF32 R92, R240, R10, R152 ;  /* 0x0000000af05c723c */ /* 0x000ff00000081098 */
[----:B------:R-:W-:Y:S01]  /*61310*/  HMMA.1688.F32.TF32 R32, R236, R126, R200 ;  /* 0x0000007eec20723c */ /* 0x000fe200000810c8 */
[----:B------:R-:W-:Y:S04]  /*61320*/  LDS R237, [R0+0x6080] ;  /* 0x0060800000ed7984 */ /* 0x000fe80000000800 */
[----:B------:R-:W-:Y:S11]  /*61330*/  LDS R239, [R0+0x7080] ;  /* 0x0070800000ef7984 */ /* 0x000ff60000000800 */
[----:B------:R-:W-:Y:S07]  /*61340*/  @!UPT UIADD3 URZ, URZ, URZ, URZ ;  /* 0x0000003f3f3ff290 */ /* 0x000fee000fffe03f */
        /* <DEDUP_REMOVED lines=16> */
[C---:B--2---:R-:W-:Y:S03]  /*61450*/  HMMA.1688.F32.TF32 R36, R240.reuse, R70, R216 ;  /* 0x00000046f024723c */ /* 0x044fe600000810d8 */
[----:B------:R1:W-:Y:S05]  /*61460*/  STL.64 [R1+0x558], R34 ;  /* 0x0005582201007387 */ /* 0x0003ea0000100a00 */
[C---:B-1----:R-:W-:Y:S06]  /*61470*/  HMMA.1688.F32.TF32 R32, R240.reuse, R98, R212 ;  /* 0x00000062f020723c */ /* 0x042fec00000810d4 */
[----:B------:R-:W-:Y:S04]  /*61480*/  STL.64 [R1+0x570], R88 ;  /* 0x0005705801007387 */ /* 0x000fe80000100a00 */
[----:B------:R-:W-:Y:S01]  /*61490*/  STL.64 [R1+0x578], R90 ;  /* 0x0005785a01007387 */ /* 0x000fe20000100a00 */
[C---:B------:R-:W-:Y:S04]  /*614a0*/  HMMA.1688.F32.TF32 R80, R240.reuse, R102, R80 ;  /* 0x00000066f050723c */ /* 0x040fe80000081050 */
[----:B------:R-:W-:Y:S04]  /*614b0*/  STL.64 [R1+0x580], R36 ;  /* 0x0005802401007387 */ /* 0x000fe80000100a00 */
[----:B------:R1:W-:Y:S04]  /*614c0*/  STL.64 [R1+0x588], R38 ;  /* 0x0005882601007387 */ /* 0x0003e80000100a00 */
[----:B------:R-:W-:Y:S01]  /*614d0*/  STL.64 [R1+0x590], R32 ;  /* 0x0005902001007387 */ /* 0x000fe20000100a00 */
[C---:B-1----:R-:W-:Y:S03]  /*614e0*/  HMMA.1688.F32.TF32 R36, R240.reuse, R106, R76 ;  /* 0x0000006af024723c */ /* 0x042fe6000008104c */
[----:B------:R1:W-:Y:S05]  /*614f0*/  STL.64 [R1+0x598], R34 ;  /* 0x0005982201007387 */ /* 0x0003ea0000100a00 */
[C---:B-1----:R-:W-:Y:S02]  /*61500*/  HMMA.1688.F32.TF32 R32, R240.reuse, R110, R72 ;  /* 0x0000006ef020723c */ /* 0x042fe40000081048 */
[----:B------:R-:W-:Y:S04]  /*61510*/  STL.64 [R1+0x1390], R80 ;  /* 0x0013905001007387 */ /* 0x000fe80000100a00 */
[----:B------:R-:W-:Y:S09]  /*61520*/  STL.64 [R1+0x1398], R82 ;  /* 0x0013985201007387 */ /* 0x000ff20000100a00 */
[----:B------:R-:W-:Y:S04]  /*61530*/  STL.64 [R1+0x1380], R36 ;  /* 0x0013802401007387 */ /* 0x000fe80000100a00 */
[----:B------:R1:W-:Y:S04]  /*61540*/  STL.64 [R1+0x1388], R38 ;  /* 0x0013882601007387 */ /* 0x0003e80000100a00 */
[----:B------:R-:W-:Y:S01]  /*61550*/  STL.64 [R1+0x1370], R32 ;  /* 0x0013702001007387 */ /* 0x000fe20000100a00 */
[C---:B-1----:R-:W-:Y:S03]  /*61560*/  HMMA.1688.F32.TF32 R36, R240.reuse, R118, R44 ;  /* 0x00000076f024723c */ /* 0x042fe6000008102c */
[----:B------:R1:W-:Y:S05]  /*61570*/  STL.64 [R1+0x1378], R34 ;  /* 0x0013782201007387 */ /* 0x0003ea0000100a00 */
[C---:B-1----:R-:W-:Y:S01]  /*61580*/  HMMA.1688.F32.TF32 R32, R240.reuse, R122, R40 ;  /* 0x0000007af020723c */ /* 0x042fe20000081028 */
[----:B------:R-:W-:Y:S04]  /*61590*/  STL.64 [R1+0x1360], R64 ;  /* 0x0013604001007387 */ /* 0x000fe80000100a00 */
[----:B------:R-:W-:Y:S03]  /*615a0*/  STL.64 [R1+0x1368], R66 ;  /* 0x0013684201007387 */ /* 0x000fe60000100a00 */
[----:B------:R-:W-:Y:S07]  /*615b0*/  HMMA.1688.F32.TF32 R40, R240, R126, R60 ;  /* 0x0000007ef028723c */ /* 0x000fee000008103c */
[----:B------:R-:W-:Y:S04]  /*615c0*/  STL.64 [R1+0x1350], R36 ;  /* 0x0013502401007387 */ /* 0x000fe80000100a00 */
[----:B------:R1:W-:Y:S04]  /*615d0*/  STL.64 [R1+0x1358], R38 ;  /* 0x0013582601007387 */ /* 0x0003e80000100a00 */
[----:B------:R-:W-:Y:S04]  /*615e0*/  LDS R240, [R252+0x6100] ;  /* 0x00610000fcf07984 */ /* 0x000fe80000000800 */
[----:B------:R-:W-:Y:S04]  /*615f0*/  LDS R242, [R252+0x7100] ;  /* 0x00710000fcf27984 */ /* 0x000fe80000000800 */
[----:B------:R-:W-:Y:S01]  /*61600*/  STL.64 [R1+0x1340], R32 ;  /* 0x0013402001007387 */ /* 0x000fe20000100a00 */
[C---:B-1----:R-:W-:Y:S03]  /*61610*/  HMMA.1688.F32.TF32 R36, R232.reuse, R6, R56 ;  /* 0x00000006e824723c */ /* 0x042fe60000081038 */
[----:B------:R1:W-:Y:S04]  /*61620*/  STL.64 [R1+0x1348], R34 ;  /* 0x0013482201007387 */ /* 0x0003e80000100a00 */
[----:B------:R-:W-:Y:S04]  /*61630*/  LDS R241, [R3+0x6100] ;  /* 0x0061000003f17984 */ /* 0x000fe80000000800 */
[----:B------:R-:W-:Y:S01]  /*61640*/  LDS R243, [R3+0x7100] ;  /* 0x0071000003f37984 */ /* 0x000fe20000000800 */
[----:B-1----:R-:W-:Y:S03]  /*61650*/  HMMA.1688.F32.TF32 R32, R232, R10, R52 ;  /* 0x0000000ae820723c */ /* 0x002fe60000081034 */
[----:B------:R-:W-:Y:S04]  /*61660*/  STL.64 [R1+0x5a0], R40 ;  /* 0x0005a02801007387 */ /* 0x000fe80000100a00 */
[----:B------:R-:W-:Y:S04]  /*61670*/  STL.64 [R1+0x5a8], R42 ;  /* 0x0005a82a01007387 */ /* 0x000fe80000100a00 */
[----:B------:R-:W-:Y:S04]  /*61680*/  STL.64 [R1+0x1330], R36 ;  /* 0x0013302401007387 */ /* 0x000fe80000100a00 */
[----:B------:R-:W-:Y:S08]  /*61690*/  STL.64 [R1+0x1338], R38 ;  /* 0x0013382601007387 */ /* 0x000ff00000100a00 */
[----:B------:R1:W-:Y:S01]  /*616a0*/  STL.64 [R1+0x1320], R32 ;  /* 0x0013202001007387 */ /* 0x0003e20000100a00 */
[----:B------:R-:W-:Y:S01]  /*616b0*/  IMAD.MOV.U32 R25, RZ, RZ, R34 ;  /* 0x000000ffff197224 */ /* 0x000fe200078e0022 */
[----:B------:R-:W-:-:S02]  /*616c0*/  MOV R24, R35 ;  /* 0x0000002300187202 */ /* 0x000fc40000000f00 */
[C---:B-1----:R-:W-:Y:S02]  /*616d0*/  HMMA.1688.F32.TF32 R32, R232.reuse, R14, R48 ;  /* 0x0000000ee820723c */ /* 0x042fe40000081030 */
[----:B------:R1:W-:Y:S04]  /*616e0*/  STL [R1+0x56bc], R25 ;  /* 0x0056bc1901007387 */ /* 0x0003e80000100800 */
[----:B-1----:R-:W2:Y:S11]  /*616f0*/  LDL R25, [R1+0xad0] ;  /* 0x000ad00001197983 */ /* 0x002eb60000100800 */
[----:B------:R-:W-:Y:S06]  /*61700*/  @!UPT UIADD3 URZ, URZ, URZ, URZ ;  /* 0x0000003f3f3ff290 */ /* 0x000fec000fffe03f */
[----:B------:R-:W-:Y:S04]  /*61710*/  STL.64 [R1+0x1310], R32 ;  /* 0x0013102001007387 */ /* 0x000fe80000100a00 */
[----:B------:R1:W-:Y:S02]  /*61720*/  STL.64 [R1+0x1318], R34 ;  /* 0x0013182201007387 */ /* 0x0003e40000100a00 */
[C---:B-1----:R-:W-:Y:S08]  /*61730*/  HMMA.1688.F32.TF32 R32, R232.reuse, R18, R84 ;  /* 0x00000012e820723c */ /* 0x042ff00000081054 */
[C---:B------:R-:W-:Y:S11]  /*61740*/  HMMA.1688.F32.TF32 R36, R232.reuse, R22, R244 ;  /* 0x00000016e824723c */ /* 0x040ff600000810f4 */
[----:B------:R-:W-:Y:S04]  /*61750*/  @!UPT UIADD3 URZ, URZ, URZ, URZ ;  /* 0x0000003f3f3ff290 */ /* 0x000fe8000fffe03f */
[----:B------:R-:W-:Y:S04]  /*61760*/  STL.64 [R1+0x1300], R32 ;  /* 0x0013002001007387 */ /* 0x000fe80000100a00 */
[----:B------:R1:W-:Y:S04]  /*61770*/  STL.64 [R1+0x1308], R34 ;  /* 0x0013082201007387 */ /* 0x0003e80000100a00 */
[----:B------:R-:W3:Y:S01]  /*61780*/  LDL.LU R244, [R1+0xbf0] ;  /* 0x000bf00001f47983 */ /* 0x000ee20000300800 */
[C---:B-1----:R-:W-:Y:S03]  /*61790*/  HMMA.1688.F32.TF32 R32, R232.reuse, R26, R248 ;  /* 0x0000001ae820723c */ /* 0x042fe600000810f8 */
[----:B------:R-:W-:Y:S04]  /*617a0*/  STL.64 [R1+0x12f0], R36 ;  /* 0x0012f02401007387 */ /* 0x000fe80000100a00 */
[----:B------:R1:W-:Y:S11]  /*617b0*/  STL.64 [R1+0x12f8], R38 ;  /* 0x0012f82601007387 */ /* 0x0003f60000100a00 */
[----:B------:R-:W-:Y:S05]  /*617c0*/  @!UPT UIADD3 URZ, URZ, URZ, URZ ;  /* 0x0000003f3f3ff290 */ /* 0x000fea000fffe03f */
        /* <DEDUP_REMOVED lines=61> */
[----:B--2---:R-:W-:Y:S04]  /*61ba0*/  LDS R236, [R25+0x6080] ;  /* 0x0060800019ec7984 */ /* 0x004fe80000000800 */
[----:B------:R-:W2:Y:S01]  /*61bb0*/  LDS R238, [R25+0x7080] ;  /* 0x0070800019ee7984 */ /* 0x000ea20000000800 */
[C---:B-1----:R-:W-:Y:S08]  /*61bc0*/  HMMA.1688.F32.TF32 R36, R232.reuse, R70, R212 ;  /* 0x00000046e824723c */ /* 0x042ff000000810d4 */
[C---:B---3--:R-:W-:Y:S08]  /*61bd0*/  HMMA.1688.F32.TF32 R88, R232.reuse, R30, R216 ;  /* 0x0000001ee858723c */ /* 0x048ff000000810d8 */
[C---:B----4-:R-:W-:Y:S11]  /*61be0*/  HMMA.1688.F32.TF32 R32, R232.reuse, R98, R80 ;  /* 0x00000062e820723c */ /* 0x050ff60000081050 */
[----:B------:R-:W-:Y:S04]  /*61bf0*/  @!UPT UIADD3 URZ, URZ, URZ, URZ ;  /* 0x0000003f3f3ff290 */ /* 0x000fe8000fffe03f */
[----:B------:R-:W-:Y:S04]  /*61c00*/  STL.64 [R1+0x12d0], R88 ;  /* 0x0012d05801007387 */ /* 0x000fe80000100a00 */
[----:B------:R-:W-:Y:S04]  /*61c10*/  STL.64 [R1+0x12d8], R90 ;  /* 0x0012d85a01007387 */ /* 0x000fe80000100a00 */
[----:B------:R-:W-:Y:S04]  /*61c20*/  STL.64 [R1+0x12c0], R36 ;  /* 0x0012c02401007387 */ /* 0x000fe80000100a00 */
[----:B------:R-:W-:Y:S04]  /*61c30*/  STL.64 [R1+0x12c8], R38 ;  /* 0x0012c82601007387 */ /* 0x000fe80000100a00 */
[----:B------:R-:W-:Y:S04]  /*61c40*/  STL.64 [R1+0x12b0], R32 ;  /* 0x0012b02001007387 */ /* 0x000fe80000100a00 */
[----:B------:R1:W-:Y:S02]  /*61c50*/  STL.64 [R1+0x12b8], R34 ;  /* 0x0012b82201007387 */ /* 0x0003e40000100a00 */
[C---:B-1----:R-:W-:Y:S11]  /*61c60*/  HMMA.1688.F32.TF32 R32, R232.reuse, R102, R76 ;  /* 0x00000066e820723c */ /* 0x042ff6000008104c */
[----:B------:R-:W-:Y:S11]  /*61c70*/  @!UPT UIADD3 URZ, URZ, URZ, URZ ;  /* 0x0000003f3f3ff290 */ /* 0x000ff6000fffe03f */
[----:B------:R-:W-:Y:S01]  /*61c80*/  @!UPT UIADD3 URZ, URZ, URZ, URZ ;  /* 0x0000003f3f3ff290 */ /* 0x000fe2000fffe03f */
[----:B------:R-:W-:Y:S04]  /*61c90*/  STL.64 [R1+0x12a0], R32 ;  /* 0x0012a02001007387 */ /* 0x000fe80000100a00 */
[----:B------:R1:W-:Y:S02]  /*61ca0*/  STL.64 [R1+0x12a8], R34 ;  /* 0x0012a82201007387 */ /* 0x0003e40000100a00 */
[C---:B-1----:R-:W-:Y:S08]  /*61cb0*/  HMMA.1688.F32.TF32 R32, R232.reuse, R114, R44 ;  /* 0x00000072e820723c */ /* 0x042ff0000008102c */
[C---:B------:R-:W-:Y:S08]  /*61cc0*/  HMMA.1688.F32.TF32 R72, R232.reuse, R106, R72 ;  /* 0x0000006ae848723c */ /* 0x040ff00000081048 */
[----:B------:R-:W-:Y:S08]  /*61cd0*/  HMMA.1688.F32.TF32 R36, R232, R110, R64 ;  /* 0x0000006ee824723c */ /* 0x000ff00000081040 */
[----:B------:R-:W-:Y:S01]  /*61ce0*/  IMAD.MOV.U32 R21, RZ, RZ, R32 ;  /* 0x000000ffff157224 */ /* 0x000fe200078e0020 */
[----:B------:R-:W-:Y:S01]  /*61cf0*/  MOV R17, R34 ;  /* 0x0000002200117202 */ /* 0x000fe20000000f00 */
[----:B------:R-:W-:-:S02]  /*61d00*/  IMAD.MOV.U32 R20, RZ, RZ, R33 ;  /* 0x000000ffff147224 */ /* 0x000fc400078e0021 */
[----:B------:R-:W-:Y:S02]  /*61d10*/  IMAD.MOV.U32 R16, RZ, RZ, R35 ;  /* 0x000000ffff107224 */ /* 0x000fe400078e0023 */
[C---:B------:R-:W-:Y:S01]  /*61d20*/  HMMA.1688.F32.TF32 R32, R232.reuse, R122, R60 ;  /* 0x0000007ae820723c */ /* 0x040fe2000008103c */
[----:B------:R-:W-:Y:S04]  /*61d30*/  STL.64 [R1+0x1290], R72 ;  /* 0x0012904801007387 */ /* 0x000fe80000100a00 */
[----:B------:R-:W-:Y:S04]  /*61d40*/  STL.64 [R1+0x1298], R74 ;  /* 0x0012984a01007387 */ /* 0x000fe80000100a00 */
[----:B------:R-:W-:Y:S04]  /*61d50*/  STL.64 [R1+0x1280], R36 ;  /* 0x0012802401007387 */ /* 0x000fe80000100a00 */
[----:B------:R1:W-:Y:S11]  /*61d60*/  STL.64 [R1+0x1288], R38 ;  /* 0x0012882601007387 */ /* 0x0003f60000100a00 */
[----:B------:R-:W-:Y:S01]  /*61d70*/  IMAD.MOV.U32 R13, RZ, RZ, R32 ;  /* 0x000000ffff0d7224 */ /* 0x000fe200078e0020 */
[----:B-1----:R-:W-:Y:S01]  /*61d80*/  HMMA.1688.F32.TF32 R36, R232, R118, R40 ;  /* 0x00000076e824723c */ /* 0x002fe20000081028 */
[----:B------:R-:W-:Y:S01]  /*61d90*/  MOV R12, R33 ;  /* 0x00000021000c7202 */ /* 0x000fe20000000f00 */
[----:B------:R-:W-:-:S02]  /*61da0*/  IMAD.MOV.U32 R9, RZ, RZ, R34 ;  /* 0x000000ffff097224 */ /* 0x000fc400078e0022 */
[----:B------:R-:W-:-:S04]  /*61db0*/  IMAD.MOV.U32 R8, RZ, RZ, R35 ;  /* 0x000000ffff087224 */ /* 0x000fc800078e0023 */
[----:B------:R-:W-:Y:S01]  /*61dc0*/  HMMA.1688.F32.TF32 R32, R232, R126, R56 ;  /* 0x0000007ee820723c */ /* 0x000fe20000081038 */
[----:B------:R-:W-:Y:S04]  /*61dd0*/  LDS R232, [R25+0x6100] ;  /* 0x0061000019e87984 */ /* 0x000fe80000000800 */
[----:B------:R-:W-:Y:S03]  /*61de0*/  LDS R234, [R25+0x7100] ;  /* 0x0071000019ea7984 */ /* 0x000fe60000000800 */
[C---:B--2---:R-:W-:Y:S01]  /*61df0*/  HMMA.1688.F32.TF32 R40, R236.reuse, R14, R84 ;  /* 0x0000000eec28723c */ /* 0x044fe20000081054 */
[----:B------:R-:W-:Y:S04]  /*61e00*/  LDS R233, [R0+0x6100] ;  /* 0x0061000000e97984 */ /* 0x000fe80000000800 */
[----:B------:R-:W1:Y:S04]  /*61e10*/  LDS R235, [R0+0x7100] ;  /* 0x0071000000eb7984 */ /* 0x000e680000000800 */
[----:B------:R-:W-:Y:S04]  /*61e20*/  STL.64 [R1+0x1260], R36 ;  /* 0x0012602401007387 */ /* 0x000fe80000100a00 */
[----:B------:R2:W-:Y:S04]  /*61e30*/  STL.64 [R1+0x1268], R38 ;  /* 0x0012682601007387 */ /* 0x0005e80000100a00 */
[----:B------:R-:W-:Y:S04]  /*61e40*/  STL.64 [R1+0x5b0], R32 ;  /* 0x0005b02001007387 */ /* 0x000fe80000100a00 */
[----:B------:R3:W-:Y:S01]  /*61e50*/  STL.64 [R1+0x5b8], R34 ;  /* 0x0005b82201007387 */ /* 0x0007e20000100a00 */
[C---:B--2---:R-:W-:Y:S08]  /*61e60*/  HMMA.1688.F32.TF32 R36, R236.reuse, R6, R52 ;  /* 0x00000006ec24723c */ /* 0x044ff00000081034 */
[C---:B---3--:R-:W-:Y:S11]  /*61e70*/  HMMA.1688.F32.TF32 R32, R236.reuse, R10, R48 ;  /* 0x0000000aec20723c */ /* 0x048ff60000081030 */
[----:B------:R-:W-:Y:S04]  /*61e80*/  @!UPT UIADD3 URZ, URZ, URZ, URZ ;  /* 0x0000003f3f3ff290 */ /* 0x000fe8000fffe03f */
[----:B------:R-:W-:Y:S04]  /*61e90*/  STL.64 [R1+0x5c0], R36 ;  /* 0x0005c02401007387 */ /* 0x000fe80000100a00 */
[----:B------:R2:W-:Y:S04]  /*61ea0*/  STL.64 [R1+0x5c8], R38 ;  /* 0x0005c82601007387 */ /* 0x0005e80000100a00 */
[----:B------:R-:W-:Y:S04]  /*61eb0*/  STL.64 [R1+0x5d0], R32 ;  /* 0x0005d02001007387 */ /* 0x000fe80000100a00 */
[----:B------:R3:W-:Y:S01]  /*61ec0*/  STL.64 [R1+0x5d8], R34 ;  /* 0x0005d82201007387 */ /* 0x0007e20000100a00 */
[C---:B--2---:R-:W-:Y:S08]  /*61ed0*/  HMMA.1688.F32.TF32 R36, R236.reuse, R18, R244 ;  /* 0x00000012ec24723c */ /* 0x044ff000000810f4 */
[C---:B---3--:R-:W-:Y:S01]  /*61ee0*/  HMMA.1688.F32.TF32 R32, R236.reuse, R22, R248 ;  /* 0x00000016ec20723c */ /* 0x048fe200000810f8 */
[----:B------:R2:W-:Y:S04]  /*61ef0*/  STL.64 [R1+0x5e0], R40 ;  /* 0x0005e02801007387 */ /* 0x0005e80000100a00 */
[----:B------:R3:W-:Y:S04]  /*61f00*/  STL.64 [R1+0x5e8], R42 ;  /* 0x0005e82a01007387 */ /* 0x0007e80000100a00 */
[----:B------:R-:W4:Y:S06]  /*61f10*/  LDL.LU R44, [R1+0xc30] ;  /* 0x000c3000012c7983 */ /* 0x000f2c0000300800 */
[----:B------:R-:W-:Y:S04]  /*61f20*/  STL.64 [R1+0x600], R36 ;  /* 0x0006002401007387 */ /* 0x000fe80000100a00 */
[----:B------:R-:W-:Y:S04]  /*61f30*/  STL.64 [R1+0x608], R38 ;  /* 0x0006082601007387 */ /* 0x000fe80000100a00 */
[----:B------:R-:W-:Y:S04]  /*61f40*/  STL.64 [R1+0x620], R32 ;  /* 0x0006202001007387 */ /* 0x000fe80000100a00 */
[----:B------:R4:W-:Y:S04]  /*61f50*/  STL.64 [R1+0x628], R34 ;  /* 0x0006282201007387 */ /* 0x0009e80000100a00 */
[----:B------:R-:W4:Y:S04]  /*61f60*/  LDL.LU R45, [R1+0xc34] ;  /* 0x000c3400012d7983 */ /* 0x000f280000300800 */
[----:B------:R-:W4:Y:S04]  /*61f70*/  LDL.LU R46, [R1+0xc38] ;  /* 0x000c3800012e7983 */ /* 0x000f280000300800 */
[----:B------:R-:W4:Y:S04]  /*61f80*/  LDL.LU R47, [R1+0xc3c] ;  /* 0x000c3c00012f7983 */ /* 0x000f280000300800 */
[----:B--2---:R-:W2:Y:S04]  /*61f90*/  LDL.LU R40, [R1+0xc50] ;  /* 0x000c500001287983 */ /* 0x004ea80000300800 */
[----:B------:R-:W2:Y:S04]  /*61fa0*/  LDL.LU R41, [R1+0xc54] ;  /* 0x000c540001297983 */ /* 0x000ea80000300800 */
[----:B---3--:R-:W2:Y:S04]  /*61fb0*/  LDL.LU R42, [R1+0xc58] ;  /* 0x000c5800012a7983 */ /* 0x008ea80000300800 */
        /* <DEDUP_REMOVED lines=31> */
[----:B------:R-:W-:Y:S01]  /*621b0*/  @!UPT UIADD3 URZ, URZ, URZ, URZ ;  /* 0x0000003f3f3ff290 */ /* 0x000fe2000fffe03f */
[----:B------:R2:W-:Y:S01]  /*621c0*/  STL.64 [R1+0x630], R32 ;  /* 0x0006302001007387 */ /* 0x0005e20000100a00 */
[----:B------:R-:W-:Y:S01]  /*621d0*/  MOV R121, R34 ;  /* 0x0000002200797202 */ /* 0x000fe20000000f00 */
[----:B------:R-:W-:Y:S02]  /*621e0*/  IMAD.MOV.U32 R120, RZ, RZ, R35 ;  /* 0x000000ffff787224 */ /* 0x000fe400078e0023 */
[C---:B--2---:R-:W-:Y:S11]  /*621f0*/  HMMA.1688.F32.TF32 R32, R236.reuse, R30, R40 ;  /* 0x0000001eec20723c */ /* 0x044ff60000081028 */
[----:B------:R-:W-:Y:S11]  /*62200*/  @!UPT UIADD3 URZ, URZ, URZ, URZ ;  /* 0x0000003f3f3ff290 */ /* 0x000ff6000fffe03f */
[----:B------:R-:W-:Y:S02]  /*62210*/  @!UPT UIADD3 URZ, URZ, URZ, URZ ;  /* 0x0000003f3f3ff290 */ /* 0x000fe4000fffe03f */
[----:B------:R-:W-:Y:S01]  /*62220*/  IMAD.MOV.U32 R117, RZ, RZ, R32 ;  /* 0x000000ffff757224 */ /* 0x000fe200078e0020 */
[----:B------:R-:W-:Y:S01]  /*62230*/  MOV R116, R33 ;  /* 0x0000002100747202 */ /* 0x000fe20000000f00 */
[----:B------:R-:W-:Y:S02]  /*62240*/  IMAD.MOV.U32 R113, RZ, RZ, R34 ;  /* 0x000000ffff717224 */ /* 0x000fe400078e0022 */
[----:B------:R-:W-:Y:S02]  /*62250*/  IMAD.MOV.U32 R112, RZ, RZ, R35 ;  /* 0x000000ffff707224 */ /* 0x000fe400078e0023 */
[C---:B---3--:R-:W-:Y:S01]  /*62260*/  HMMA.1688.F32.TF32 R32, R236.reuse, R70, R60 ;  /* 0x00000046ec20723c */ /* 0x048fe2000008103c */
[----:B------:R-:W-:Y:S11]  /*62270*/  STL [R1+0x56ac], R120 ;  /* 0x0056ac7801007387 */ /* 0x000ff60000100800 */
[----:B------:R-:W-:Y:S11]  /*62280*/  @!UPT UIADD3 URZ, URZ, URZ, URZ ;  /* 0x0000003f3f3ff290 */ /* 0x000ff6000fffe03f */
[----:B------:R-:W-:Y:S01]  /*62290*/  @!UPT UIADD3 URZ, URZ, URZ, URZ ;  /* 0x0000003f3f3ff290 */ /* 0x000fe2000fffe03f */
[----:B------:R-:W-:Y:S01]  /*622a0*/  MOV R109, R32 ;  /* 0x00000020006d7202 */ /* 0x000fe20000000f00 */
[----:B------:R-:W-:Y:S01]  /*622b0*/  IMAD.MOV.U32 R108, RZ, RZ, R33 ;  /* 0x000000ffff6c7224 */ /* 0x000fe200078e0021 */
[----:B------:R-:W-:Y:S01]  /*622c0*/  MOV R96, R35 ;  /* 0x0000002300607202 */ /* 0x000fe20000000f00 */
[----:B------:R-:W-:Y:S02]  /*622d0*/  IMAD.MOV.U32 R97, RZ, RZ, R34 ;  /* 0x000000ffff617224 */ /* 0x000fe400078e0022 */
[C---:B------:R-:W-:Y:S01]  /*622e0*/  HMMA.1688.F32.TF32 R32, R236.reuse, R98, R56 ;  /* 0x00000062ec20723c */ /* 0x040fe20000081038 */
[----:B------:R-:W-:Y:S04]  /*622f0*/  STL [R1+0x56a8], R121 ;  /* 0x0056a87901007387 */ /* 0x000fe80000100800 */
[----:B------:R2:W-:Y:S04]  /*62300*/  STL [R1+0x56b4], R116 ;  /* 0x0056b47401007387 */ /* 0x0005e80000100800 */
[----:B------:R3:W-:Y:S11]  /*62310*/  STL [R1+0x56b0], R117 ;  /* 0x0056b07501007387 */ /* 0x0007f60000100800 */
[----:B------:R-:W-:Y:S04]  /*62320*/  @!UPT UIADD3 URZ, URZ, URZ, URZ ;  /* 0x0000003f3f3ff290 */ /* 0x000fe8000fffe03f */
[----:B--2---:R-:W-:Y:S01]  /*62330*/  IMAD.MOV.U32 R116, RZ, RZ, R32 ;  /* 0x000000ffff747224 */ /* 0x004fe200078e0020 */
[----:B------:R-:W-:Y:S01]  /*62340*/  MOV R120, R34 ;  /* 0x0000002200787202 */ /* 0x000fe20000000f00 */
[----:B---3--:R-:W-:Y:S02]  /*62350*/  IMAD.MOV.U32 R117, RZ, RZ, R33 ;  /* 0x000000ffff757224 */ /* 0x008fe400078e0021 */
        /* <DEDUP_REMOVED lines=8> */
[C---:B------:R-:W-:Y:S08]  /*623e0*/  HMMA.1688.F32.TF32 R32, R236.reuse, R106, R48 ;  /* 0x0000006aec20723c */ /* 0x040ff00000081030 */
[C---:B------:R-:W-:Y:S08]  /*623f0*/  HMMA.1688.F32.TF32 R40, R236.reuse, R110, R84 ;  /* 0x0000006eec28723c */ /* 0x040ff00000081054 */
[C---:B------:R-:W-:Y:S07]  /*62400*/  HMMA.1688.F32.TF32 R36, R236.reuse, R114, R244 ;  /* 0x00000072ec24723c */ /* 0x040fee00000810f4 */
[----:B------:R-:W-:Y:S04]  /*62410*/  STL.64 [R1+0x680], R32 ;  /* 0x0006802001007387 */ /* 0x000fe80000100a00 */
[----:B------:R2:W-:Y:S02]  /*62420*/  STL.64 [R1+0x688], R34 ;  /* 0x0006882201007387 */ /* 0x0005e40000100a00 */
[C---:B--2---:R-:W-:Y:S02]  /*62430*/  HMMA.1688.F32.TF32 R32, R236.reuse, R118, R248 ;  /* 0x00000076ec20723c */ /* 0x044fe400000810f8 */
[----:B------:R2:W-:Y:S04]  /*62440*/  STL.64 [R1+0x690], R40 ;  /* 0x0006902801007387 */ /* 0x0005e80000100a00 */
[----:B------:R3:W-:Y:S04]  /*62450*/  STL.64 [R1+0x698], R42 ;  /* 0x0006982a01007387 */ /* 0x0007e80000100a00 */
[----:B------:R-:W4:Y:S04]  /*62460*/  LDL.LU R244, [R1+0xed0] ;  /* 0x000ed00001f47983 */ /* 0x000f280000300800 */
[----:B------:R-:W-:Y:S04]  /*62470*/  STL.64 [R1+0x6a0], R36 ;  /* 0x0006a02401007387 */ /* 0x000fe80000100a00 */
[----:B------:R-:W-:Y:S05]  /*62480*/  STL.64 [R1+0x6a8], R38 ;  /* 0x0006a82601007387 */ /* 0x000fea0000100a00 */
        /* <DEDUP_REMOVED lines=60> */
[----:B------:R-:W2:Y:S01]  /*62850*/  LDL.LU R251, [R1+0xecc] ;  /* 0x000ecc0001fb7983 */ /* 0x000ea20000300800 */
[C---:B-1----:R-:W-:Y:S08]  /*62860*/  HMMA.1688.F32.TF32 R32, R236.reuse, R126, R212 ;  /* 0x0000007eec20723c */ /* 0x042ff000000810d4 */
[----:B----4-:R-:W-:Y:S01]  /*62870*/  HMMA.1688.F32.TF32 R36, R236, R122, R216 ;  /* 0x0000007aec24723c */ /* 0x010fe200000810d8 */
[----:B------:R-:W-:Y:S04]  /*62880*/  LDS R236, [R25+0x6180] ;  /* 0x0061800019ec7984 */ /* 0x000fe80000000800 */
[----:B------:R-:W-:Y:S04]  /*62890*/  LDS R238, [R25+0x7180] ;  /* 0x0071800019ee7984 */ /* 0x000fe80000000800 */
[----:B------:R-:W-:Y:S04]  /*628a0*/  LDS R237, [R0+0x6180] ;  /* 0x0061800000ed7984 */ /* 0x000fe80000000800 */
[----:B------:R-:W-:Y:S10]  /*628b0*/  LDS R239, [R0+0x7180] ;  /* 0x0071800000ef7984 */ /* 0x000ff40000000800 */
[----:B------:R-:W-:Y:S04]  /*628c0*/  STL.64 [R1+0x6d0], R36 ;  /* 0x0006d02401007387 */ /* 0x000fe80000100a00 */
[----:B------:R-:W-:Y:S04]  /*628d0*/  STL.64 [R1+0x6d8], R38 ;  /* 0x0006d82601007387 */ /* 0x000fe80000100a00 */
[----:B------:R-:W-:Y:S04]  /*628e0*/  STL.64 [R1+0x6c0], R32 ;  /* 0x0006c02001007387 */ /* 0x000fe80000100a00 */
[----:B------:R1:W-:Y:S02]  /*628f0*/  STL.64 [R1+0x6c8], R34 ;  /* 0x0006c82201007387 */ /* 0x0003e40000100a00 */
[C---:B-1----:R-:W-:Y:S11]  /*62900*/  HMMA.1688.F32.TF32 R32, R240.reuse, R14, R72 ;  /* 0x0000000ef020723c */ /* 0x042ff60000081048 */
[----:B------:R-:W-:Y:S11]  /*62910*/  @!UPT UIADD3 URZ, URZ, URZ, URZ ;  /* 0x0000003f3f3ff290 */ /* 0x000ff6000fffe03f */
[----:B------:R-:W-:Y:S02]  /*62920*/  @!UPT UIADD3 URZ, URZ, URZ, URZ ;  /* 0x0000003f3f3ff290 */ /* 0x000fe4000fffe03f */
[----:B------:R-:W-:Y:S01]  /*62930*/  MOV R125, R32 ;  /* 0x00000020007d7202 */ /* 0x000fe20000000f00 */
[----:B------:R-:W-:Y:S01]  /*62940*/  IMAD.MOV.U32 R124, RZ, RZ, R33 ;  /* 0x000000ffff7c7224 */ /* 0x000fe200078e0021 */
[----:B------:R-:W-:Y:S01]  /*62950*/  MOV R104, R35 ;  /* 0x0000002300687202 */ /* 0x000fe20000000f00 */
[----:B------:R-:W-:Y:S02]  /*62960*/  IMAD.MOV.U32 R105, RZ, RZ, R34 ;  /* 0x000000ffff697224 */ /* 0x000fe400078e0022 */
[C---:B------:R-:W-:Y:S08]  /*62970*/  HMMA.1688.F32.TF32 R32, R240.reuse, R18, R64 ;  /* 0x00000012f020723c */ /* 0x040ff00000081040 */
        /* <DEDUP_REMOVED lines=10> */
[----:B------:R2:W-:Y:S04]  /*62a20*/  STL.64 [R1+0x6f8], R38 ;  /* 0x0006f82601007387 */ /* 0x0005e80000100a00 */
[----:B------:R1:W-:Y:S04]  /*62a30*/  STL [R1+0x56a4], R104 ;  /* 0x0056a46801007387 */ /* 0x0003e80000100800 */
[----:B------:R4:W-:Y:S04]  /*62a40*/  STL [R1+0x56a0], R105 ;  /* 0x0056a06901007387 */ /* 0x0009e80000100800 */
[----:B------:R3:W-:Y:S01]  /*62a50*/  STL [R1+0x569c], R124 ;  /* 0x00569c7c01007387 */ /* 0x0007e20000100800 */
[----:B--2---:R-:W-:Y:S01]  /*62a60*/  HMMA.1688.F32.TF32 R36, R240, R26, R40 ;  /* 0x0000001af024723c */ /* 0x004fe20000081028 */
[----:B-1----:R-:W-:-:S02]  /*62a70*/  IMAD.MOV.U32 R104, RZ, RZ, R32 ;  /* 0x000000ffff687224 */ /* 0x002fc400078e0020 */
[----:B------:R1:W-:Y:S01]  /*62a80*/  STL [R1+0x5698], R125 ;  /* 0x0056987d01007387 */ /* 0x0003e20000100800 */
[----:B----4-:R-:W-:Y:S01]  /*62a90*/  MOV R105, R33 ;  /* 0x0000002100697202 */ /* 0x010fe20000000f00 */
[----:B---3--:R-:W-:Y:S02]  /*62aa0*/  IMAD.MOV.U32 R124, RZ, RZ, R34 ;  /* 0x000000ffff7c7224 */ /* 0x008fe400078e0022 */
[----:B-1----:R-:W-:Y:S02]  /*62ab0*/  IMAD.MOV.U32 R125, RZ, RZ, R35 ;  /* 0x000000ffff7d7224 */ /* 0x002fe400078e0023 */
[C---:B------:R-:W-:Y:S08]  /*62ac0*/  HMMA.1688.F32.TF32 R32, R240.reuse, R30, R60 ;  /* 0x0000001ef020723c */ /* 0x040ff0000008103c */
[C---:B------:R-:W-:Y:S06]  /*62ad0*/  HMMA.1688.F32.TF32 R40, R240.reuse, R70, R56 ;  /* 0x00000046f028723c */ /* 0x040fec0000081038 */
[----:B------:R-:W-:Y:S04]  /*62ae0*/  STL.64 [R1+0x730], R36 ;  /* 0x0007302401007387 */ /* 0x000fe80000100a00 */
[----:B------:R1:W-:Y:S05]  /*62af0*/  STL.64 [R1+0x738], R38 ;  /* 0x0007382601007387 */ /* 0x0003ea0000100a00 */
[----:B------:R-:W-:Y:S01]  /*62b00*/  STL.64 [R1+0x740], R32 ;  /* 0x0007402001007387 */ /* 0x000fe20000100a00 */
[C---:B-1----:R-:W-:Y:S03]  /*62b10*/  HMMA.1688.F32.TF32 R36, R240.reuse, R98, R52 ;  /* 0x00000062f024723c */ /* 0x042fe60000081034 */
[----:B------:R1:W-:Y:S05]  /*62b20*/  STL.64 [R1+0x748], R34 ;  /* 0x0007482201007387 */ /* 0x0003ea0000100a00 */
[C---:B-1----:R-:W-:Y:S01]  /*62b30*/  HMMA.1688.F32.TF32 R32, R240.reuse, R102, R48 ;  /* 0x00000066f020723c */ /* 0x042fe20000081030 */
[----:B------:R-:W-:Y:S04]  /*62b40*/  STL.64 [R1+0x750], R40 ;  /* 0x0007502801007387 */ /* 0x000fe80000100a00 */
[----:B------:R1:W-:Y:S10]  /*62b50*/  STL.64 [R1+0x758], R42 ;  /* 0x0007582a01007387 */ /* 0x0003f40000100a00 */
[----:B------:R-:W-:Y:S04]  /*62b60*/  STL.64 [R1+0x760], R36 ;  /* 0x0007602401007387 */ /* 0x000fe80000100a00 */
[----:B------:R2:W-:Y:S01]  /*62b70*/  STL.64 [R1+0x768], R38 ;  /* 0x0007682601007387 */ /* 0x0005e20000100a00 */
[C---:B-1----:R-:W-:Y:S03]  /*62b80*/  HMMA.1688.F32.TF32 R40, R240.reuse, R106, R84 ;  /* 0x0000006af028723c */ /* 0x042fe60000081054 */
[----:B------:R-:W-:Y:S05]  /*62b90*/  STL.64 [R1+0x1240], R32 ;  /* 0x0012402001007387 */ /* 0x000fea0000100a00 */
[C---:B--2---:R-:W-:Y:S01]  /*62ba0*/  HMMA.1688.F32.TF32 R36, R240.reuse, R110, R244 ;  /* 0x0000006ef024723c */ /* 0x044fe200000810f4 */
[----:B------:R1:W-:Y:S07]  /*62bb0*/  STL.64 [R1+0x1248], R34 ;  /* 0x0012482201007387 */ /* 0x0003ee0000100a00 */
[C---:B-1----:R-:W-:Y:S07]  /*62bc0*/  HMMA.1688.F32.TF32 R32, R240.reuse, R114, R248 ;  /* 0x00000072f020723c */ /* 0x042fee00000810f8 */
[----:B------:R-:W-:Y:S04]  /*62bd0*/  STL.64 [R1+0x1230], R40 ;  /* 0x0012302801007387 */ /* 0x000fe80000100a00 */
[----:B------:R-:W-:Y:S04]  /*62be0*/  STL.64 [R1+0x1238], R42 ;  /* 0x0012382a01007387 */ /* 0x000fe80000100a00 */
        /* <DEDUP_REMOVED lines=54> */
[----:B---3--:R-:W3:Y:S04]  /*62f50*/  LDL.LU R38, [R1+0xe78] ;  /* 0x000e780001267983 */ /* 0x008ee80000300800 */
[----:B------:R-:W3:Y:S04]  /*62f60*/  LDL.LU R39, [R1+0xe7c] ;  /* 0x000e7c0001277983 */ /* 0x000ee80000300800 */
        /* <DEDUP_REMOVED lines=24> */
[C---:B----4-:R-:W-:Y:S03]  /*630f0*/  HMMA.1688.F32.TF32 R32, R240.reuse, R118, R248 ;  /* 0x00000076f020723c */ /* 0x050fe600000810f8 */
[----:B------:R-:W4:Y:S11]  /*63100*/  LDL.LU R248, [R1+0xc60] ;  /* 0x000c600001f87983 */ /* 0x000f360000300800 */
[----:B------:R-:W-:Y:S09]  /*63110*/  @!UPT UIADD3 URZ, URZ, URZ, URZ ;  /* 0x0000003f3f3ff290 */ /* 0x000ff2000fffe03f */
[----:B------:R-:W-:Y:S04]  /*63120*/  STL.64 [R1+0x1200], R32 ;  /* 0x0012002001007387 */ /* 0x000fe80000100a00 */
[----:B------:R3:W-:Y:S04]  /*63130*/  STL.64 [R1+0x1208], R34 ;  /* 0x0012082201007387 */ /* 0x0007e80000100a00 */
[----:B------:R-:W4:Y:S04]  /*63140*/  LDL.LU R249, [R1+0xc64] ;  /* 0x000c640001f97983 */ /* 0x000f280000300800 */
[----:B------:R-:W4:Y:S04]  /*63150*/  LDL.LU R250, [R1+0xc68] ;  /* 0x000c680001fa7983 */ /* 0x000f280000300800 */
[----:B------:R-:W4:Y:S01]  /*63160*/  LDL.LU R251, [R1+0xc6c] ;  /* 0x000c6c0001fb7983 */ /* 0x000f220000300800 */
[C---:B--2---:R-:W-:Y:S08]  /*63170*/  HMMA.1688.F32.TF32 R92, R240.reuse, R122, R88 ;  /* 0x0000007af05c723c */ /* 0x044ff00000081058 */
[----:B---3--:R-:W-:Y:S01]  /*63180*/  HMMA.1688.F32.TF32 R32, R240, R126, R36 ;  /* 0x0000007ef020723c */ /* 0x008fe20000081024 */
[----:B------:R-:W-:Y:S04]  /*63190*/  LDS R240, [R252+0x6180] ;  /* 0x00618000fcf07984 */ /* 0x000fe80000000800 */
[----:B------:R-:W-:Y:S03]  /*631a0*/  LDS R242, [R252+0x7180] ;  /* 0x00718000fcf27984 */ /* 0x000fe60000000800 */
[C---:B------:R-:W-:Y:S01]  /*631b0*/  HMMA.1688.F32.TF32 R88, R232.reuse, R6, R132 ;  /* 0x00000006e858723c */ /* 0x040fe20000081084 */
[----:B------:R-:W-:Y:S04]  /*631c0*/  LDS R241, [R3+0x6180] ;  /* 0x0061800003f17984 */ /* 0x000fe80000000800 */
[----:B------:R-:W4:Y:S04]  /*631d0*/  LDS R243, [R3+0x7180] ;  /* 0x0071800003f37984 */ /* 0x000f280000000800 */
[----:B------:R-:W-:Y:S01]  /*631e0*/  STL.64 [R1+0x11f0], R92 ;  /* 0x0011f05c01007387 */ /* 0x000fe20000100a00 */
[C---:B------:R-:W-:Y:S03]  /*631f0*/  HMMA.1688.F32.TF32 R36, R232.reuse, R10, R136 ;  /* 0x0000000ae824723c */ /* 0x040fe60000081088 */
[----:B------:R-:W-:Y:S04]  /*63200*/  STL.64 [R1+0x11f8], R94 ;  /* 0x0011f85e01007387 */ /* 0x000fe80000100a00 */
        /* <DEDUP_REMOVED lines=42> */
[----:B-1----:R-:W-:Y:S06]  /*634b0*/  HMMA.1688.F32.TF32 R32, R232, R126, R244 ;  /* 0x0000007ee820723c */ /* 0x002fec00000810f4 */
[----:B------:R-:W-:Y:S04]  /*634c0*/  STL.64 [R1+0x1110], R40 ;  /* 0x0011102801007387 */ /* 0x000fe80000100a00 */
[----:B------:R-:W-:Y:S05]  /*634d0*/  STL.64 [R1+0x1118], R42 ;  /* 0x0011182a01007387 */ /* 0x000fea0000100a00 */
[----:B------:R-:W-:Y:S04]  /*634e0*/  STL.64 [R1+0x1100], R36 ;  /* 0x0011002401007387 */ /* 0x000fe80000100a00 */
[----:B------:R-:W-:Y:S04]  /*634f0*/  STL.64 [R1+0x1108], R38 ;  /* 0x0011082601007387 */ /* 0x000fe80000100a00 */
[----:B------:R-:W-:Y:S04]  /*63500*/  LDS R232, [R252+0x6200] ;  /* 0x00620000fce87984 */ /* 0x000fe80000000800 */
[----:B------:R-:W-:Y:S04]  /*63510*/  LDS R234, [R252+0x7200] ;  /* 0x00720000fcea7984 */ /* 0x000fe80000000800 */
[----:B------:R-:W-:Y:S04]  /*63520*/  STL.64 [R1+0xcf0], R32 ;  /* 0x000cf02001007387 */ /* 0x000fe80000100a00 */
[----:B------:R4:W-:Y:S04]  /*63530*/  STL.64 [R1+0xcf8], R34 ;  /* 0x000cf82201007387 */ /* 0x0009e80000100a00 */
[----:B------:R-:W2:Y:S04]  /*63540*/  LDL.LU R244, [R1+0x8a0] ;  /* 0x0008a00001f47983 */ /* 0x000ea80000300800 */
[----:B------:R-:W-:Y:S01]  /*63550*/  LDS R233, [R3+0x6200] ;  /* 0x0062000003e97984 */ /* 0x000fe20000000800 */
[C---:B----4-:R-:W-:Y:S03]  /*63560*/  HMMA.1688.F32.TF32 R32, R240.reuse, R6, R248 ;  /* 0x00000006f020723c */ /* 0x050fe600000810f8 */
[----:B------:R-:W1:Y:S11]  /*63570*/  LDS R235, [R3+0x7200] ;  /* 0x0072000003eb7984 */ /* 0x000e760000000800 */
[----:B------:R-:W-:Y:S09]  /*63580*/  @!UPT UIADD3 URZ, URZ, URZ, URZ ;  /* 0x0000003f3f3ff290 */ /* 0x000ff2000fffe03f */
        /* <DEDUP_REMOVED lines=127> */
[C---:B---3--:R-:W-:Y:S11]  /*63d80*/  HMMA.1688.F32.TF32 R32, R240.reuse, R22, R32 ;  /* 0x00000016f020723c */ /* 0x048ff60000081020 */
[----:B------:R-:W-:Y:S04]  /*63d90*/  @!UPT UIADD3 URZ, URZ, URZ, URZ ;  /* 0x0000003f3f3ff290 */ /* 0x000fe8000fffe03f */
[----:B------:R-:W-:Y:S04]  /*63da0*/  STL.64 [R1+0xcd0], R144 ;  /* 0x000cd09001007387 */ /* 0x000fe80000100a00 */
[----:B------:R2:W-:Y:S04]  /*63db0*/  STL.64 [R1+0xcd8], R146 ;  /* 0x000cd89201007387 */ /* 0x0005e80000100a00 */
[----:B--2---:R-:W2:Y:S04]  /*63dc0*/  LDL.LU.64 R146, [R1+0x58f8] ;  /* 0x0058f80001927983 */ /* 0x004ea80000300a00 */
[----:B------:R-:W2:Y:S04]  /*63dd0*/  LDL.LU.64 R144, [R1+0x58f0] ;  /* 0x0058f00001907983 */ /* 0x000ea80000300a00 */
[----:B------:R-:W-:Y:S04]  /*63de0*/  STL.64 [R1+0xcc0], R140 ;  /* 0x000cc08c01007387 */ /* 0x000fe80000100a00 */
[----:B------:R3:W-:Y:S02]  /*63df0*/  STL.64 [R1+0xcc8], R142 ;  /* 0x000cc88e01007387 */ /* 0x0007e40000100a00 */
[C---:B---3--:R-:W-:Y:S08]  /*63e00*/  HMMA.1688.F32.TF32 R140, R240.reuse, R18, R220 ;  /* 0x00000012f08c723c */ /* 0x048ff000000810dc */
[C---:B------:R-:W-:Y:S11]  /*63e10*/  HMMA.1688.F32.TF32 R208, R240.reuse, R26, R208 ;  /* 0x0000001af0d0723c */ /* 0x040ff600000810d0 */
[----:B------:R-:W-:Y:S04]  /*63e20*/  @!UPT UIADD3 URZ, URZ, URZ, URZ ;  /* 0x0000003f3f3ff290 */ /* 0x000fe8000fffe03f */
[----:B------:R-:W-:Y:S04]  /*63e30*/  STL.64 [R1+0xcb0], R140 ;  /* 0x000cb08c01007387 */ /* 0x000fe80000100a00 */
[----:B------:R3:W-:Y:S04]  /*63e40*/  STL.64 [R1+0xcb8], R142 ;  /* 0x000cb88e01007387 */ /* 0x0007e80000100a00 */
[----:B------:R-:W-:Y:S04]  /*63e50*/  STL.64 [R1+0xca0], R32 ;  /* 0x000ca02001007387 */ /* 0x000fe80000100a00 */
[----:B------:R4:W-:Y:S01]  /*63e60*/  STL.64 [R1+0xca8], R34 ;  /* 0x000ca82201007387 */ /* 0x0009e20000100a00 */
[C---:B---3--:R-:W-:Y:S08]  /*63e70*/  HMMA.1688.F32.TF32 R140, R240.reuse, R30, R204 ;  /* 0x0000001ef08c723c */ /* 0x048ff000000810cc */
[C---:B----4-:R-:W-:Y:S01]  /*63e80*/  HMMA.1688.F32.TF32 R32, R240.reuse, R70, R128 ;  /* 0x00000046f020723c */ /* 0x050fe20000081080 */
[----:B------:R-:W-:Y:S04]  /*63e90*/  STL.64 [R1+0xc90], R208 ;  /* 0x000c90d001007387 */ /* 0x000fe80000100a00 */
[----:B------:R-:W-:Y:S03]  /*63ea0*/  STL.64 [R1+0xc98], R210 ;  /* 0x000c98d201007387 */ /* 0x000fe60000100a00 */
[C---:B------:R-:W-:Y:S07]  /*63eb0*/  HMMA.1688.F32.TF32 R128, R240.reuse, R98, R92 ;  /* 0x00000062f080723c */ /* 0x040fee000008105c */
[----:B------:R-:W-:Y:S01]  /*63ec0*/  STL.64 [R1+0xc80], R140 ;  /* 0x000c808c01007387 */ /* 0x000fe20000100a00 */
[C---:B------:R-:W-:Y:S03]  /*63ed0*/  HMMA.1688.F32.TF32 R92, R240.reuse, R102, R200 ;  /* 0x00000066f05c723c */ /* 0x040fe600000810c8 */
[----:B------:R-:W-:Y:S04]  /*63ee0*/  STL.64 [R1+0xc88], R142 ;  /* 0x000c888e01007387 */ /* 0x000fe80000100a00 */
[----:B------:R-:W-:Y:S04]  /*63ef0*/  STL.64 [R1+0xc70], R32 ;  /* 0x000c702001007387 */ /* 0x000fe80000100a00 */
[----:B------:R3:W-:Y:S02]  /*63f00*/  STL.64 [R1+0xc78], R34 ;  /* 0x000c782201007387 */ /* 0x0007e40000100a00 */
[C---:B---3--:R-:W-:Y:S02]  /*63f10*/  HMMA.1688.F32.TF32 R32, R240.reuse, R106, R224 ;  /* 0x0000006af020723c */ /* 0x048fe400000810e0 */
[----:B------:R-:W-:Y:S04]  /*63f20*/  STL.64 [R1+0xc60], R128 ;  /* 0x000c608001007387 */ /* 0x000fe80000100a00 */
[----:B------:R3:W-:Y:S04]  /*63f30*/  STL.64 [R1+0xc68], R130 ;  /* 0x000c688201007387 */ /* 0x0007e80000100a00 */
[----:B------:R-:W-:Y:S04]  /*63f40*/  STL.64 [R1+0xc50], R92 ;  /* 0x000c505c01007387 */ /* 0x000fe80000100a00 */
[----:B------:R4:W-:Y:S01]  /*63f50*/  STL.64 [R1+0xc58], R94 ;  /* 0x000c585e01007387 */ /* 0x0009e20000100a00 */
[C---:B---3--:R-:W-:Y:S08]  /*63f60*/  HMMA.1688.F32.TF32 R128, R240.reuse, R110, R152 ;  /* 0x0000006ef080723c */ /* 0x048ff00000081098 */
[----:B------:R-:W-:Y:S01]  /*63f70*/  STL.64 [R1+0xc40], R32 ;  /* 0x000c402001007387 */ /* 0x000fe20000100a00 */
[C---:B----4-:R-:W-:Y:S03]  /*63f80*/  HMMA.1688.F32.TF32 R92, R240.reuse, R114, R156 ;  /* 0x00000072f05c723c */ /* 0x050fe6000008109c */
[----:B------:R3:W-:Y:S05]  /*63f90*/  STL.64 [R1+0xc48], R34 ;  /* 0x000c482201007387 */ /* 0x0007ea0000100a00 */
[C---:B---3--:R-:W-:Y:S06]  /*63fa0*/  HMMA.1688.F32.TF32 R32, R240.reuse, R118, R88 ;  /* 0x00000076f020723c */ /* 0x048fec0000081058 */
[----:B------:R-:W-:Y:S04]  /*63fb0*/  STL.64 [R1+0xc30], R128 ;  /* 0x000c308001007387 */ /* 0x000fe80000100a00 */
[----:B------:R-:W-:Y:S01]  /*63fc0*/  STL.64 [R1+0xc38], R130 ;  /* 0x000c388201007387 */ /* 0x000fe20000100a00 */
[C---:B------:R-:W-:Y:S04]  /*63fd0*/  HMMA.1688.F32.TF32 R88, R240.reuse, R122, R36 ;  /* 0x0000007af058723c */ /* 0x040fe80000081024 */
[----:B------:R-:W-:Y:S04]  /*63fe0*/  STL.64 [R1+0xc20], R92 ;  /* 0x000c205c01007387 */ /* 0x000fe80000100a00 */
[----:B------:R-:W-:Y:S01]  /*63ff0*/  STL.64 [R1+0xc28], R94 ;  /* 0x000c285e01007387 */ /* 0x000fe20000100a00 */
[----:B------:R-:W-:Y:S03]  /*64000*/  HMMA.1688.F32.TF32 R36, R240, R126, R132 ;  /* 0x0000007ef024723c */ /* 0x000fe60000081084 */
[----:B------:R-:W-:Y:S04]  /*64010*/  LDS R240, [R25+0x6200] ;  /* 0x0062000019f07984 */ /* 0x000fe80000000800 */
[----:B------:R-:W-:Y:S04]  /*64020*/  LDS R242, [R25+0x7200] ;  /* 0x0072000019f27984 */ /* 0x000fe80000000800 */
[----:B------:R-:W-:Y:S04]  /*64030*/  STL.64 [R1+0xc10], R32 ;  /* 0x000c102001007387 */ /* 0x000fe80000100a00 */
[----:B------:R3:W-:Y:S01]  /*64040*/  STL.64 [R1+0xc18], R34 ;  /* 0x000c182201007387 */ /* 0x0007e20000100a00 */
[C---:B------:R-:W-:Y:S03]  /*64050*/  HMMA.1688.F32.TF32 R76, R236.reuse, R22, R76 ;  /* 0x00000016ec4c723c */ /* 0x040fe6000008104c */
[----:B------:R-:W-:Y:S04]  /*64060*/  LDS R241, [R0+0x6200] ;  /* 0x0062000000f17984 */ /* 0x000fe80000000800 */
[----:B------:R-:W4:Y:S01]  /*64070*/  LDS R243, [R0+0x7200] ;  /* 0x0072000000f37984 */ /* 0x000f220000000800 */
[C---:B---3--:R-:W-:Y:S03]  /*64080*/  HMMA.1688.F32.TF32 R32, R236.reuse, R6, R136 ;  /* 0x00000006ec20723c */ /* 0x048fe60000081088 */
[----:B------:R-:W-:Y:S04]  /*64090*/  STL.64 [R1+0xc00], R88 ;  /* 0x000c005801007387 */ /* 0x000fe80000100a00 */
[----:B------:R3:W-:Y:S04]  /*640a0*/  STL.64 [R1+0xc08], R90 ;  /* 0x000c085a01007387 */ /* 0x0007e80000100a00 */
[----:B------:R-:W-:Y:S04]  /*640b0*/  STL.64 [R1+0x7c0], R36 ;  /* 0x0007c02401007387 */ /* 0x000fe80000100a00 */
[----:B------:R1:W-:Y:S01]  /*640c0*/  STL.64 [R1+0x7c8], R38 ;  /* 0x0007c82601007387 */ /* 0x0003e20000100a00 */
[C---:B---3--:R-:W-:Y:S07]  /*640d0*/  HMMA.1688.F32.TF32 R88, R236.reuse, R10, R216 ;  /* 0x0000000aec58723c */ /* 0x048fee00000810d8 */
[----:B------:R-:W-:Y:S01]  /*640e0*/  STL.64 [R1+0x7b0], R32 ;  /* 0x0007b02001007387 */ /* 0x000fe20000100a00 */
[C---:B-1----:R-:W-:Y:S03]  /*640f0*/  HMMA.1688.F32.TF32 R36, R236.reuse, R14, R212 ;  /* 0x0000000eec24723c */ /* 0x042fe600000810d4 */
[----:B------:R1:W-:Y:S05]  /*64100*/  STL.64 [R1+0x7b8], R34 ;  /* 0x0007b82201007387 */ /* 0x0003ea0000100a00 */
[C---:B-1----:R-:W-:Y:S07]  /*64110*/  HMMA.1688.F32.TF32 R32, R236.reuse, R18, R80 ;  /* 0x00000012ec20723c */ /* 0x042fee0000081050 */
[----:B------:R-:W-:Y:S04]  /*64120*/  STL.64 [R1+0x7a0], R88 ;  /* 0x0007a05801007387 */ /* 0x000fe80000100a00 */
[----:B------:R-:W-:Y:S04]  /*64130*/  STL.64 [R1+0x7a8], R90 ;  /* 0x0007a85a01007387 */ /* 0x000fe80000100a00 */
        /* <DEDUP_REMOVED lines=30> */
[C---:B---3--:R-:W-:Y:S01]  /*64320*/  HMMA.1688.F32.TF32 R36, R236.reuse, R122, R244 ;  /* 0x0000007aec24723c */ /* 0x048fe200000810f4 */
[----:B------:R1:W-:Y:S07]  /*64330*/  STL.64 [R1+0x10c8], R34 ;  /* 0x0010c82201007387 */ /* 0x0003ee0000100a00 */
[----:B-1----:R-:W-:Y:S07]  /*64340*/  HMMA.1688.F32.TF32 R32, R236, R126, R248 ;  /* 0x0000007eec20723c */ /* 0x002fee00000810f8 */
[----:B------:R1:W-:Y:S04]  /*64350*/  STL.64 [R1+0x10b0], R40 ;  /* 0x0010b02801007387 */ /* 0x0003e80000100a00 */
[----:B------:R3:W-:Y:S04]  /*64360*/  STL.64 [R1+0x10b8], R42 ;  /* 0x0010b82a01007387 */ /* 0x0007e80000100a00 */
[----:B------:R-:W2:Y:S04]  /*64370*/  LDL.LU R244, [R1+0x330] ;  /* 0x0003300001f47983 */ /* 0x000ea80000300800 */
[----:B------:R1:W-:Y:S04]  /*64380*/  STL.64 [R1+0x10a0], R36 ;  /* 0x0010a02401007387 */ /* 0x0003e80000100a00 */
[----:B------:R1:W-:Y:S04]  /*64390*/  STL.64 [R1+0x10a8], R38 ;  /* 0x0010a82601007387 */ /* 0x0003e80000100a00 */
[----:B------:R-:W-:Y:S04]  /*643a0*/  LDS R236, [R252+0x6280] ;  /* 0x00628000fcec7984 */ /* 0x000fe80000000800 */
        /* <DEDUP_REMOVED lines=77> */
[----:B------:R-:W-:Y:S04]  /*64880*/  LDS R238, [R252+0x7280] ;  /* 0x00728000fcee7984 */ /* 0x000fe80000000800 */
[----:B------:R-:W-:Y:S04]  /*64890*/  LDS R237, [R3+0x6280] ;  /* 0x0062800003ed7984 */ /* 0x000fe80000000800 */
[----:B------:R-:W1:Y:S01]  /*648a0*/  LDS R239, [R3+0x7280] ;  /* 0x0072800003ef7984 */ /* 0x000e620000000800 */
[C---:B--2---:R-:W-:Y:S08]  /*648b0*/  HMMA.1688.F32.TF32 R36, R232.reuse, R10, R36 ;  /* 0x0000000ae824723c */ /* 0x044ff00000081024 */
        /* <DEDUP_REMOVED lines=9> */
[C---:B--2---:R-:W-:Y:S08]  /*64950*/  HMMA.1688.F32.TF32 R32, R232.reuse, R18, R136 ;  /* 0x00000012e820723c */ /* 0x044ff00000081088 */
[C---:B------:R-:W-:Y:S11]  /*64960*/  HMMA.1688.F32.TF32 R36, R232.reuse, R22, R216 ;  /* 0x00000016e824723c */ /* 0x040ff600000810d8 */
[----:B------:R-:W-:Y:S04]  /*64970*/  @!UPT UIADD3 URZ, URZ, URZ, URZ ;  /* 0x0000003f3f3ff290 */ /* 0x000fe8000fffe03f */
[----:B------:R-:W-:Y:S04]  /*64980*/  STL.64 [R1+0x1060], R32 ;  /* 0x0010602001007387 */ /* 0x000fe80000100a00 */
[----:B------:R2:W-:Y:S02]  /*64990*/  STL.64 [R1+0x1068], R34 ;  /* 0x0010682201007387 */ /* 0x0005e40000100a00 */
[C---:B--2---:R-:W-:Y:S02]  /*649a0*/  HMMA.1688.F32.TF32 R32, R232.reuse, R26, R212 ;  /* 0x0000001ae820723c */ /* 0x044fe400000810d4 */
[----:B------:R-:W-:Y:S04]  /*649b0*/  STL.64 [R1+0x1050], R36 ;  /* 0x0010502401007387 */ /* 0x000fe80000100a00 */
[----:B------:R2:W-:Y:S02]  /*649c0*/  STL.64 [R1+0x1058], R38 ;  /* 0x0010582601007387 */ /* 0x0005e40000100a00 */
[C---:B------:R-:W-:Y:S08]  /*649d0*/  HMMA.1688.F32.TF32 R80, R232.reuse, R30, R80 ;  /* 0x0000001ee850723c */ /* 0x040ff00000081050 */
[C---:B--2---:R-:W-:Y:S07]  /*649e0*/  HMMA.1688.F32.TF32 R36, R232.reuse, R70, R76 ;  /* 0x00000046e824723c */ /* 0x044fee000008104c */
[----:B------:R-:W-:Y:S04]  /*649f0*/  STL.64 [R1+0x1040], R32 ;  /* 0x0010402001007387 */ /* 0x000fe80000100a00 */
[----:B------:R2:W-:Y:S02]  /*64a00*/  STL.64 [R1+0x1048], R34 ;  /* 0x0010482201007387 */ /* 0x0005e40000100a00 */
[C---:B--2---:R-:W-:Y:S02]  /*64a10*/  HMMA.1688.F32.TF32 R32, R232.reuse, R98, R72 ;  /* 0x00000062e820723c */ /* 0x044fe40000081048 */
[----:B------:R-:W-:Y:S04]  /*64a20*/  STL.64 [R1+0x1030], R80 ;  /* 0x0010305001007387 */ /* 0x000fe80000100a00 */
[----:B------:R-:W-:Y:S04]  /*64a30*/  STL.64 [R1+0x1038], R82 ;  /* 0x0010385201007387 */ /* 0x000fe80000100a00 */
[----:B------:R-:W-:Y:S04]  /*64a40*/  STL.64 [R1+0x1020], R36 ;  /* 0x0010202401007387 */ /* 0x000fe80000100a00 */
[----:B------:R-:W-:Y:S09]  /*64a50*/  STL.64 [R1+0x1028], R38 ;  /* 0x0010282601007387 */ /* 0x000ff20000100a00 */
[----:B------:R-:W-:Y:S04]  /*64a60*/  STL.64 [R1+0x1010], R32 ;  /* 0x0010102001007387 */ /* 0x000fe80000100a00 */
[----:B------:R2:W-:Y:S02]  /*64a70*/  STL.64 [R1+0x1018], R34 ;  /* 0x0010182201007387 */ /* 0x0005e40000100a00 */
[C---:B--2---:R-:W-:Y:S08]  /*64a80*/  HMMA.1688.F32.TF32 R32, R232.reuse, R102, R64 ;  /* 0x00000066e820723c */ /* 0x044ff00000081040 */
[C---:B------:R-:W-:Y:S08]  /*64a90*/  HMMA.1688.F32.TF32 R44, R232.reuse, R106, R44 ;  /* 0x0000006ae82c723c */ /* 0x040ff0000008102c */
[C---:B------:R-:W-:Y:S07]  /*64aa0*/  HMMA.1688.F32.TF32 R36, R232.reuse, R110, R40 ;  /* 0x0000006ee824723c */ /* 0x040fee0000081028 */
[----:B------:R-:W-:Y:S04]  /*64ab0*/  STL.64 [R1+0x1000], R32 ;  /* 0x0010002001007387 */ /* 0x000fe80000100a00 */
[----:B------:R2:W-:Y:S02]  /*64ac0*/  STL.64 [R1+0x1008], R34 ;  /* 0x0010082201007387 */ /* 0x0005e40000100a00 */
[C---:B--2---:R-:W-:Y:S02]  /*64ad0*/  HMMA.1688.F32.TF32 R32, R232.reuse, R114, R60 ;  /* 0x00000072e820723c */ /* 0x044fe4000008103c */
[----:B------:R-:W-:Y:S04]  /*64ae0*/  STL.64 [R1+0xff0], R44 ;  /* 0x000ff02c01007387 */ /* 0x000fe80000100a00 */
[----:B------:R-:W-:Y:S02]  /*64af0*/  STL.64 [R1+0xff8], R46 ;  /* 0x000ff82e01007387 */ /* 0x000fe40000100a00 */
[C---:B------:R-:W-:Y:S02]  /*64b00*/  HMMA.1688.F32.TF32 R40, R232.reuse, R118, R56 ;  /* 0x00000076e828723c */ /* 0x040fe40000081038 */
[----:B------:R-:W-:Y:S04]  /*64b10*/  STL.64 [R1+0xfe0], R36 ;  /* 0x000fe02401007387 */ /* 0x000fe80000100a00 */
[----:B------:R2:W-:Y:S09]  /*64b20*/  STL.64 [R1+0xfe8], R38 ;  /* 0x000fe82601007387 */ /* 0x0005f20000100a00 */
[----:B------:R-:W-:Y:S01]  /*64b30*/  STL.64 [R1+0xfd0], R32 ;  /* 0x000fd02001007387 */ /* 0x000fe20000100a00 */
[C---:B--2---:R-:W-:Y:S03]  /*64b40*/  HMMA.1688.F32.TF32 R36, R232.reuse, R122, R52 ;  /* 0x0000007ae824723c */ /* 0x044fe60000081034 */
[----:B------:R2:W-:Y:S05]  /*64b50*/  STL.64 [R1+0xfd8], R34 ;  /* 0x000fd82201007387 */ /* 0x0005ea0000100a00 */
[----:B--2---:R-:W-:Y:S01]  /*64b60*/  HMMA.1688.F32.TF32 R32, R232, R126, R48 ;  /* 0x0000007ee820723c */ /* 0x004fe20000081030 */
[----:B------:R-:W-:Y:S04]  /*64b70*/  STL.64 [R1+0xfc0], R40 ;  /* 0x000fc02801007387 */ /* 0x000fe80000100a00 */
[----:B------:R2:W-:Y:S10]  /*64b80*/  STL.64 [R1+0xfc8], R42 ;  /* 0x000fc82a01007387 */ /* 0x0005f40000100a00 */
[----:B------:R-:W-:Y:S04]  /*64b90*/  STL.64 [R1+0xfb0], R36 ;  /* 0x000fb02401007387 */ /* 0x000fe80000100a00 */
[----:B------:R3:W-:Y:S01]  /*64ba0*/  STL.64 [R1+0xfb8], R38 ;  /* 0x000fb82601007387 */ /* 0x0007e20000100a00 */
[C---:B--2---:R-:W-:Y:S03]  /*64bb0*/  HMMA.1688.F32.TF32 R40, R240.reuse, R6, R84 ;  /* 0x00000006f028723c */ /* 0x044fe60000081054 */
[----:B------:R-:W-:Y:S04]  /*64bc0*/  LDS R232, [R25+0x6280] ;  /* 0x0062800019e87984 */ /* 0x000fe80000000800 */
[----:B------:R-:W-:Y:S01]  /*64bd0*/  LDS R234, [R25+0x7280] ;  /* 0x0072800019ea7984 */ /* 0x000fe20000000800 */
[C---:B---3--:R-:W-:Y:S03]  /*64be0*/  HMMA.1688.F32.TF32 R36, R240.reuse, R10, R244 ;  /* 0x0000000af024723c */ /* 0x048fe600000810f4 */
[----:B------:R-:W-:Y:S04]  /*64bf0*/  STL.64 [R1+0x960], R32 ;  /* 0x0009602001007387 */ /* 0x000fe80000100a00 */
[----:B------:R2:W-:Y:S04]  /*64c00*/  STL.64 [R1+0x968], R34 ;  /* 0x0009682201007387 */ /* 0x0005e80000100a00 */
[----:B------:R-:W-:Y:S04]  /*64c10*/  LDS R233, [R0+0x6280] ;  /* 0x0062800000e97984 */ /* 0x000fe80000000800 */
[----:B------:R-:W3:Y:S01]  /*64c20*/  LDS R235, [R0+0x7280] ;  /* 0x0072800000eb7984 */ /* 0x000ee20000000800 */
[C---:B--2---:R-:W-:Y:S03]  /*64c30*/  HMMA.1688.F32.TF32 R32, R240.reuse, R14, R248 ;  /* 0x0000000ef020723c */ /* 0x044fe600000810f8 */
[----:B------:R2:W-:Y:S04]  /*64c40*/  STL.64 [R1+0x950], R40 ;  /* 0x0009502801007387 */ /* 0x0005e80000100a00 */
[----:B------:R4:W-:Y:S04]  /*64c50*/  STL.64 [R1+0x958], R42 ;  /* 0x0009582a01007387 */ /* 0x0009e80000100a00 */
[----:B------:R-:W3:Y:S04]  /*64c60*/  LDL.LU R48, [R1+0x10] ;  /* 0x0000100001307983 */ /* 0x000ee80000300800 */
[----:B------:R1:W-:Y:S04]  /*64c70*/  STL.64 [R1+0x940], R36 ;  /* 0x0009402401007387 */ /* 0x0003e80000100a00 */
[----:B------:R1:W-:Y:S04]  /*64c80*/  STL.64 [R1+0x948], R38 ;  /* 0x0009482601007387 */ /* 0x0003e80000100a00 */
        /* <DEDUP_REMOVED lines=13> */
[----:B--2---:R-:W2:Y:S04]  /*64d60*/  LDL.LU R40, [R1+0x50] ;  /* 0x0000500001287983 */ /* 0x004ea80000300800 */
        /* <DEDUP_REMOVED lines=121> */
[----:B-1----:R-:W2:Y:S04]  /*65500*/  LDL.LU.64 R142, [R1+0x58e8] ;  /* 0x0058e800018e7983 */ /* 0x002ea80000300a00 */
[----:B------:R-:W2:Y:S04]  /*65510*/  LDL.LU.64 R140, [R1+0x58e0] ;  /* 0x0058e000018c7983 */ /* 0x000ea80000300a00 */
[----:B------:R-:W-:Y:S04]  /*65520*/  STL.64 [R1+0x8f0], R220 ;  /* 0x0008f0dc01007387 */ /* 0x000fe80000100a00 */
[----:B------:R1:W-:Y:S01]  /*65530*/  STL.64 [R1+0x8f8], R222 ;  /* 0x0008f8de01007387 */ /* 0x0003e20000100a00 */
[C---:B------:R-:W-:Y:S03]  /*65540*/  HMMA.1688.F32.TF32 R156, R240.reuse, R118, R156 ;  /* 0x00000076f09c723c */ /* 0x040fe6000008109c */
        /* <DEDUP_REMOVED lines=49> */
[----:B------:R-:W2:Y:S04]  /*65860*/  LDL.LU R242, [R1+0xf8] ;  /* 0x0000f80001f27983 */ /* 0x000ea80000300800 */
[----:B------:R-:W2:Y:S01]  /*65870*/  LDL.LU R243, [R1+0xfc] ;  /* 0x0000fc0001f37983 */ /* 0x000ea20000300800 */
[C---:B------:R-:W-:Y:S08]  /*65880*/  HMMA.1688.F32.TF32 R244, R236.reuse, R6, R244 ;  /* 0x00000006ecf4723c */ /* 0x040ff000000810f4 */
[C---:B------:R-:W-:Y:S11]  /*65890*/  HMMA.1688.F32.TF32 R248, R236.reuse, R10, R248 ;  /* 0x0000000aecf8723c */ /* 0x040ff600000810f8 */
[----:B------:R-:W-:Y:S04]  /*658a0*/  @!UPT UIADD3 URZ, URZ, URZ, URZ ;  /* 0x0000003f3f3ff290 */ /* 0x000fe8000fffe03f */
[----:B------:R-:W-:Y:S04]  /*658b0*/  STL.64 [R1+0x810], R244 ;  /* 0x000810f401007387 */ /* 0x000fe80000100a00 */
[----:B------:R1:W-:Y:S04]  /*658c0*/  STL.64 [R1+0x818], R246 ;  /* 0x000818f601007387 */ /* 0x0003e80000100a00 */
[----:B-1----:R-:W3:Y:S04]  /*658d0*/  LDL.LU.64 R246, [R1+0x5818] ;  /* 0x0058180001f67983 */ /* 0x002ee80000300a00 */
[----:B------:R-:W3:Y:S04]  /*658e0*/  LDL.LU.64 R244, [R1+0x5810] ;  /* 0x0058100001f47983 */ /* 0x000ee80000300a00 */
[----:B------:R-:W-:Y:S04]  /*658f0*/  STL.64 [R1+0x800], R248 ;  /* 0x000800f801007387 */ /* 0x000fe80000100a00 */
[----:B------:R1:W-:Y:S04]  /*65900*/  STL.64 [R1+0x808], R250 ;  /* 0x000808fa01007387 */ /* 0x0003e80000100a00 */
[----:B-1----:R-:W3:Y:S04]  /*65910*/  LDL.LU.64 R250, [R1+0x5808] ;  /* 0x0058080001fa7983 */ /* 0x002ee80000300a00 */
[----:B------:R-:W3:Y:S01]  /*65920*/  LDL.LU.64 R248, [R1+0x5800] ;  /* 0x0058000001f87983 */ /* 0x000ee20000300a00 */
        /* <DEDUP_REMOVED lines=9> */
[C---:B--2---:R-:W-:Y:S11]  /*659c0*/  HMMA.1688.F32.TF32 R240, R236.reuse, R14, R240 ;  /* 0x0000000eecf0723c */ /* 0x044ff600000810f0 */
[----:B------:R-:W-:Y:S11]  /*659d0*/  @!UPT UIADD3 URZ, URZ, URZ, URZ ;  /* 0x0000003f3f3ff290 */ /* 0x000ff6000fffe03f */
[----:B------:R-:W-:Y:S01]  /*659e0*/  @!UPT UIADD3 URZ, URZ, URZ, URZ ;  /* 0x0000003f3f3ff290 */ /* 0x000fe2000fffe03f */
[----:B------:R-:W-:Y:S04]  /*659f0*/  STL.64 [R1+0x790], R240 ;  /* 0x000790f001007387 */ /* 0x000fe80000100a00 */
[----:B------:R1:W-:Y:S04]  /*65a00*/  STL.64 [R1+0x798], R242 ;  /* 0x000798f201007387 */ /* 0x0003e80000100a00 */
[----:B------:R-:W-:Y:S04]  /*65a10*/  STL.64 [R1+0x870], R132 ;  /* 0x0008708401007387 */ /* 0x000fe80000100a00 */
[----:B------:R2:W-:Y:S01]  /*65a20*/  STL.64 [R1+0x878], R134 ;  /* 0x0008788601007387 */ /* 0x0005e20000100a00 */
[C---:B-1----:R-:W-:Y:S08]  /*65a30*/  HMMA.1688.F32.TF32 R240, R236.reuse, R22, R136 ;  /* 0x00000016ecf0723c */ /* 0x042ff00000081088 */
[C---:B------:R-:W-:Y:S08]  /*65a40*/  HMMA.1688.F32.TF32 R136, R236.reuse, R26, R216 ;  /* 0x0000001aec88723c */ /* 0x040ff000000810d8 */
[C---:B--2---:R-:W-:Y:S07]  /*65a50*/  HMMA.1688.F32.TF32 R132, R236.reuse, R30, R212 ;  /* 0x0000001eec84723c */ /* 0x044fee00000810d4 */
        /* <DEDUP_REMOVED lines=18> */
[C---:B-1----:R-:W-:Y:S08]  /*65b80*/  HMMA.1688.F32.TF32 R44, R236.reuse, R122, R56 ;  /* 0x0000007aec2c723c */ /* 0x042ff00000081038 */
[----:B--2---:R-:W-:Y:S01]  /*65b90*/  HMMA.1688.F32.TF32 R40, R236, R126, R52 ;  /* 0x0000007eec28723c */ /* 0x004fe20000081034 */
[----:B------:R-:W-:Y:S04]  /*65ba0*/  STL.64 [R1+0xf60], R60 ;  /* 0x000f603c01007387 */ /* 0x000fe80000100a00 */
[----:B------:R-:W-:Y:S04]  /*65bb0*/  STL.64 [R1+0xf68], R62 ;  /* 0x000f683e01007387 */ /* 0x000fe80000100a00 */
[----:B------:R-:W-:Y:S04]  /*65bc0*/  LDS R236, [R252+0x6300] ;  /* 0x00630000fcec7984 */ /* 0x000fe80000000800 */
[----:B------:R-:W-:Y:S04]  /*65bd0*/  LDS R238, [R252+0x7300] ;  /* 0x00730000fcee7984 */ /* 0x000fe80000000800 */
[----:B------:R-:W-:Y:S04]  /*65be0*/  STL.64 [R1+0xf50], R44 ;  /* 0x000f502c01007387 */ /* 0x000fe80000100a00 */
[----:B------:R1:W-:Y:S04]  /*65bf0*/  STL.64 [R1+0xf58], R46 ;  /* 0x000f582e01007387 */ /* 0x0003e80000100a00 */
[----:B------:R-:W-:Y:S04]  /*65c00*/  STL.64 [R1+0x900], R40 ;  /* 0x0009002801007387 */ /* 0x000fe80000100a00 */
[----:B------:R3:W-:Y:S01]  /*65c10*/  STL.64 [R1+0x908], R42 ;  /* 0x0009082a01007387 */ /* 0x0007e20000100a00 */
[C---:B-1----:R-:W-:Y:S03]  /*65c20*/  HMMA.1688.F32.TF32 R44, R232.reuse, R10, R84 ;  /* 0x0000000ae82c723c */ /* 0x042fe60000081054 */
[----:B------:R-:W-:Y:S04]  /*65c30*/  LDS R237, [R3+0x6300] ;  /* 0x0063000003ed7984 */ /* 0x000fe80000000800 */
[----:B------:R-:W1:Y:S01]  /*65c40*/  LDS R239, [R3+0x7300] ;  /* 0x0073000003ef7984 */ /* 0x000e620000000800 */
[----:B---3--:R-:W-:Y:S03]  /*65c50*/  HMMA.1688.F32.TF32 R40, R232, R14, R248 ;  /* 0x0000000ee828723c */ /* 0x008fe600000810f8 */
[----:B------:R-:W-:Y:S04]  /*65c60*/  STL.64 [R1+0xf40], R48 ;  /* 0x000f403001007387 */ /* 0x000fe80000100a00 */
[----:B------:R2:W-:Y:S01]  /*65c70*/  STL.64 [R1+0xf48], R50 ;  /* 0x000f483201007387 */ /* 0x0005e20000100a00 */
[----:B------:R-:W-:Y:S01]  /*65c80*/  MOV R248, R247 ;  /* 0x000000f700f87202 */ /* 0x000fe20000000f00 */
[----:B------:R-:W-:-:S06]  /*65c90*/  IMAD.MOV.U32 R249, RZ, RZ, R245 ;  /* 0x000000fffff97224 */ /* 0x000fcc00078e00f5 */
[----:B------:R-:W-:Y:S04]  /*65ca0*/  STL.64 [R1+0xf30], R44 ;  /* 0x000f302c01007387 */ /* 0x000fe80000100a00 */
[----:B------:R-:W-:Y:S04]  /*65cb0*/  STL.64 [R1+0xf38], R46 ;  /* 0x000f382e01007387 */ /* 0x000fe80000100a00 */
[----:B------:R-:W3:Y:S04]  /*65cc0*/  LDL.LU R247, [R1+0x57fc] ;  /* 0x0057fc0001f77983 */ /* 0x000ee80000300800 */
[----:B------:R1:W-:Y:S04]  /*65cd0*/  STL.64 [R1+0xf20], R40 ;  /* 0x000f202801007387 */ /* 0x0003e80000100a00 */
[----:B------:R1:W-:Y:S04]  /*65ce0*/  STL.64 [R1+0xf28], R42 ;  /* 0x000f282a01007387 */ /* 0x0003e80000100a00 */
[----:B------:R-:W2:Y:S01]  /*65cf0*/  LDL.LU R245, [R1+0x57f8] ;  /* 0x0057f80001f57983 */ /* 0x000ea20000300800 */
[----:B------:R-:W-:Y:S01]  /*65d00*/  IMAD.MOV.U32 R250, RZ, RZ, R246 ;  /* 0x000000fffffa7224 */ /* 0x000fe200078e00f6 */
[----:B------:R-:W-:-:S02]  /*65d10*/  MOV R251, R244 ;  /* 0x000000f400fb7202 */ /* 0x000fc40000000f00 */
[----:B------:R-:W4:Y:S04]  /*65d20*/  LDL.LU R246, [R1+0x57f4] ;  /* 0x0057f40001f67983 */ /* 0x000f280000300800 */
[----:B------:R-:W4:Y:S04]  /*65d30*/  LDL.LU R244, [R1+0x57f0] ;  /* 0x0057f00001f47983 */ /* 0x000f280000300800 */
[----:B------:R-:W4:Y:S04]  /*65d40*/  LDL.LU R84, [R1+0x290] ;  /* 0x0002900001547983 */ /* 0x000f280000300800 */
[----:B------:R-:W4:Y:S01]  /*65d50*/  LDL.LU R85, [R1+0x294] ;  /* 0x0002940001557983 */ /* 0x000f220000300800 */
[----:B---3--:R-:W-:-:S03]  /*65d60*/  IMAD.MOV.U32 R86, RZ, RZ, R247 ;  /* 0x000000ffff567224 */ /* 0x008fc600078e00f7 */
[----:B------:R-:W3:Y:S01]  /*65d70*/  LDL.LU R247, [R1+0x57ec] ;  /* 0x0057ec0001f77983 */ /* 0x000ee20000300800 */
[----:B--2---:R-:W-:-:S03]  /*65d80*/  IMAD.MOV.U32 R87, RZ, RZ, R245 ;  /* 0x000000ffff577224 */ /* 0x004fc600078e00f5 */
[----:B------:R-:W2:Y:S01]  /*65d90*/  LDL.LU R245, [R1+0x57e8] ;  /* 0x0057e80001f57983 */ /* 0x000ea20000300800 */
[----:B----4-:R-:W-:-:S03]  /*65da0*/  IMAD.MOV.U32 R51, RZ, RZ, R246 ;  /* 0x000000ffff337224 */ /* 0x010fc600078e00f6 */
[----:B------:R-:W4:Y:S01]  /*65db0*/  LDL.LU R48, [R1+0x2a0] ;  /* 0x0002a00001307983 */ /* 0x000f220000300800 */
[----:B------:R-:W-:-:S03]  /*65dc0*/  MOV R50, R244 ;  /* 0x000000f400327202 */ /* 0x000fc60000000f00 */
[----:B------:R-:W4:Y:S04]  /*65dd0*/  LDL.LU R49, [R1+0x2a4] ;  /* 0x0002a40001317983 */ /* 0x000f280000300800 */
[----:B------:R-:W1:Y:S04]  /*65de0*/  LDL.LU R244, [R1+0x57e4] ;  /* 0x0057e40001f47983 */ /* 0x000e680000300800 */
[----:B------:R-:W4:Y:S01]  /*65df0*/  LDL.LU R246, [R1+0x57e0] ;  /* 0x0057e00001f67983 */ /* 0x000f220000300800 */
[----:B---3--:R-:W-:-:S03]  /*65e00*/  IMAD.MOV.U32 R52, RZ, RZ, R247 ;  /* 0x000000ffff347224 */ /* 0x008fc600078e00f7 */
[----:B------:R-:W3:Y:S01]  /*65e10*/  LDL.LU R247, [R1+0x57dc] ;  /* 0x0057dc0001f77983 */ /* 0x000ee20000300800 */
[----:B--2---:R-:W-:-:S03]  /*65e20*/  MOV R53, R245 ;  /* 0x000000f500357202 */ /* 0x004fc60000000f00 */
[----:B------:R-:W2:Y:S04]  /*65e30*/  LDL.LU R245, [R1+0x57d8] ;  /* 0x0057d80001f57983 */ /* 0x000ea80000300800 */
[----:B------:R-:W2:Y:S04]  /*65e40*/  LDL.LU R54, [R1+0x2b8] ;  /* 0x0002b80001367983 */ /* 0x000ea80000300800 */
[----:B------:R-:W2:Y:S01]  /*65e50*/  LDL.LU R55, [R1+0x2bc] ;  /* 0x0002bc0001377983 */ /* 0x000ea20000300800 */
[----:B-1----:R-:W-:-:S03]  /*65e60*/  IMAD.MOV.U32 R40, RZ, RZ, R244 ;  /* 0x000000ffff287224 */ /* 0x002fc600078e00f4 */
[----:B------:R-:W2:Y:S01]  /*65e70*/  LDL.LU R244, [R1+0x57d4] ;  /* 0x0057d40001f47983 */ /* 0x000ea20000300800 */
[----:B----4-:R-:W-:-:S03]  /*65e80*/  IMAD.MOV.U32 R41, RZ, RZ, R246 ;  /* 0x000000ffff297224 */ /* 0x010fc600078e00f6 */
[----:B------:R-:W4:Y:S01]  /*65e90*/  LDL.LU R246, [R1+0x57d0] ;  /* 0x0057d00001f67983 */ /* 0x000f220000300800 */
[----:B---3--:R-:W-:-:S03]  /*65ea0*/  MOV R42, R247 ;  /* 0x000000f7002a7202 */ /* 0x008fc60000000f00 */
[----:B------:R-:W3:Y:S01]  /*65eb0*/  LDL.LU R247, [R1+0x57cc] ;  /* 0x0057cc0001f77983 */ /* 0x000ee20000300800 */
[----:B--2---:R-:W-:-:S03]  /*65ec0*/  IMAD.MOV.U32 R43, RZ, RZ, R245 ;  /* 0x000000ffff2b7224 */ /* 0x004fc600078e00f5 */
[----:B------:R-:W2:Y:S04]  /*65ed0*/  LDL.LU R245, [R1+0x57c8] ;  /* 0x0057c80001f57983 */ /* 0x000ea80000300800 */
[----:B------:R-:W2:Y:S04]  /*65ee0*/  LDL.LU R44, [R1+0x200] ;  /* 0x00020000012c7983 */ /* 0x000ea80000300800 */
[----:B------:R-:W2:Y:S04]  /*65ef0*/  LDL.LU R45, [R1+0x204] ;  /* 0x00020400012d7983 */ /* 0x000ea80000300800 */
[----:B------:R-:W2:Y:S04]  /*65f00*/  LDL.LU R46, [R1+0x208] ;  /* 0x00020800012e7983 */ /* 0x000ea80000300800 */
[----:B------:R-:W2:Y:S01]  /*65f10*/  LDL.LU R47, [R1+0x20c] ;  /* 0x00020c00012f7983 */ /* 0x000ea20000300800 */
[----:B------:R-:W-:-:S03]  /*65f20*/  IMAD.MOV.U32 R75, RZ, RZ, R244 ;  /* 0x000000ffff4b7224 */ /* 0x000fc600078e00f4 */
[----:B------:R-:W2:Y:S04]  /*65f30*/  LDL.LU R240, [R1+0x1a0] ;  /* 0x0001a00001f07983 */ /* 0x000ea80000300800 */
[----:B------:R-:W2:Y:S01]  /*65f40*/  LDL.LU R241, [R1+0x1a4] ;  /* 0x0001a40001f17983 */ /* 0x000ea20000300800 */
[----:B----4-:R-:W-:-:S03]  /*65f50*/  MOV R73, R246 ;  /* 0x000000f600497202 */ /* 0x010fc60000000f00 */
[----:B------:R-:W4:Y:S04]  /*65f60*/  LDL.LU R242, [R1+0x1a8] ;  /* 0x0001a80001f27983 */ /* 0x000f280000300800 */
[----:B------:R-:W4:Y:S04]  /*65f70*/  LDL.LU R243, [R1+0x1ac] ;  /* 0x0001ac0001f37983 */ /* 0x000f280000300800 */
[----:B------:R-:W4:Y:S01]  /*65f80*/  LDL.LU R244, [R1+0x1b0] ;  /* 0x0001b00001f47983 */ /* 0x000f220000300800 */
[----:B---3--:R-:W-:Y:S02]  /*65f90*/  IMAD.MOV.U32 R72, RZ, RZ, R247 ;  /* 0x000000ffff487224 */ /* 0x008fe400078e00f7 */
[----:B--2---:R-:W-:-:S02]  /*65fa0*/  IMAD.MOV.U32 R74, RZ, RZ, R245 ;  /* 0x000000ffff4a7224 */ /* 0x004fc400078e00f5 */
        /* <DEDUP_REMOVED lines=42> */
[C---:B------:R-:W-:Y:S11]  /*66250*/  HMMA.1688.F32.TF32 R216, R232.reuse, R26, R216 ;  /* 0x0000001ae8d8723c */ /* 0x040ff600000810d8 */
[----:B------:R-:W-:Y:S04]  /*66260*/  @!UPT UIADD3 URZ, URZ, URZ, URZ ;  /* 0x0000003f3f3ff290 */ /* 0x000fe8000fffe03f */
        /* <DEDUP_REMOVED lines=15> */
[----:B------:R-:W2:Y:S01]  /*66360*/  LDL.LU.64 R244, [R1+0x5788] ;  /* 0x0057880001f47983 */ /* 0x000ea20000300a00 */
[C---:B------:R-:W-:Y:S08]  /*66370*/  HMMA.1688.F32.TF32 R240, R232.reuse, R70, R240 ;  /* 0x00000046e8f0723c */ /* 0x040ff000000810f0 */
[C---:B------:R-:W-:Y:S11]  /*66380*/  HMMA.1688.F32.TF32 R212, R232.reuse, R102, R212 ;  /* 0x00000066e8d4723c */ /* 0x040ff600000810d4 */
[----:B------:R-:W-:Y:S04]  /*66390*/  @!UPT UIADD3 URZ, URZ, URZ, URZ ;  /* 0x0000003f3f3ff290 */ /* 0x000fe8000fffe03f */
[----:B------:R-:W-:Y:S04]  /*663a0*/  STL.64 [R1+0xed0], R240 ;  /* 0x000ed0f001007387 */ /* 0x000fe80000100a00 */
[----:B------:R2:W-:Y:S01]  /*663b0*/  STL.64 [R1+0xed8], R242 ;  /* 0x000ed8f201007387 */ /* 0x0005e20000100a00 */
[C---:B------:R-:W-:Y:S08]  /*663c0*/  HMMA.1688.F32.TF32 R80, R232.reuse, R106, R80 ;  /* 0x0000006ae850723c */ /* 0x040ff00000081050 */
[C---:B------:R-:W-:Y:S08]  /*663d0*/  HMMA.1688.F32.TF32 R76, R232.reuse, R110, R76 ;  /* 0x0000006ee84c723c */ /* 0x040ff0000008104c */
[C---:B------:R-:W-:Y:S08]  /*663e0*/  HMMA.1688.F32.TF32 R72, R232.reuse, R114, R72 ;  /* 0x00000072e848723c */ /* 0x040ff00000081048 */
[C---:B------:R-:W-:Y:S08]  /*663f0*/  HMMA.1688.F32.TF32 R64, R232.reuse, R118, R64 ;  /* 0x00000076e840723c */ /* 0x040ff00000081040 */
[----:B------:R-:W-:Y:S08]  /*66400*/  HMMA.1688.F32.TF32 R44, R232, R122, R44 ;  /* 0x0000007ae82c723c */ /* 0x000ff0000008102c */
[C---:B------:R-:W-:Y:S08]  /*66410*/  HMMA.1688.F32.TF32 R60, R236.reuse, R6, R60 ;  /* 0x00000006ec3c723c */ /* 0x040ff0000008103c */
[C---:B------:R-:W-:Y:S08]  /*66420*/  HMMA.1688.F32.TF32 R56, R236.reuse, R10, R56 ;  /* 0x0000000aec38723c */ /* 0x040ff00000081038 */
[C---:B------:R-:W-:Y:S08]  /*66430*/  HMMA.1688.F32.TF32 R52, R236.reuse, R14, R52 ;  /* 0x0000000eec34723c */ /* 0x040ff00000081034 */
[C---:B------:R-:W-:Y:S08]  /*66440*/  HMMA.1688.F32.TF32 R48, R236.reuse, R18, R48 ;  /* 0x00000012ec30723c */ /* 0x040ff00000081030 */
[----:B------:R-:W-:Y:S08]  /*66450*/  HMMA.1688.F32.TF32 R84, R236, R22, R84 ;  /* 0x00000016ec54723c */ /* 0x000ff00000081054 */
[C---:B--2---:R-:W-:Y:S01]  /*66460*/  HMMA.1688.F32.TF32 R240, R232.reuse, R98, R244 ;  /* 0x00000062e8f0723c */ /* 0x044fe200000810f4 */
[----:B------:R-:W2:Y:S06]  /*66470*/  LDL.LU R244, [R1+0x280] ;  /* 0x0002800001f47983 */ /* 0x000eac0000300800 */
[----:B------:R-:W-:Y:S01]  /*66480*/  MOV R247, R2 ;  /* 0x0000000200f77202 */ /* 0x000fe20000000f00 */
[----:B------:R-:W-:Y:S11]  /*66490*/  HMMA.1688.F32.TF32 R232, R232, R126, R40 ;  /* 0x0000007ee8e8723c */ /* 0x000ff60000081028 */
[----:B------:R-:W-:Y:S04]  /*664a0*/  @!UPT UIADD3 URZ, URZ, URZ, URZ ;  /* 0x0000003f3f3ff290 */ /* 0x000fe8000fffe03f */
[----:B------:R-:W-:Y:S04]  /*664b0*/  STL.64 [R1+0xec0], R240 ;  /* 0x000ec0f001007387 */ /* 0x000fe80000100a00 */
[----:B------:R-:W-:Y:S04]  /*664c0*/  STL.64 [R1+0xec8], R242 ;  /* 0x000ec8f201007387 */ /* 0x000fe80000100a00 */
[----:B------:R-:W2:Y:S04]  /*664d0*/  LDL.LU R245, [R1+0x284] ;  /* 0x0002840001f57983 */ /* 0x000ea80000300800 */
[----:B------:R-:W2:Y:S04]  /*664e0*/  LDL.LU R246, [R1+0x288] ;  /* 0x0002880001f67983 */ /* 0x000ea80000300800 */
[----:B------:R-:W3:Y:S04]  /*664f0*/  LDL.LU R2, [R1+0x5780] ;  /* 0x0057800001027983 */ /* 0x000ee80000300800 */
[----:B------:R-:W-:Y:S04]  /*66500*/  STL.64 [R1+0xd70], R212 ;  /* 0x000d70d401007387 */ /* 0x000fe80000100a00 */
[----:B------:R1:W-:Y:S04]  /*66510*/  STL.64 [R1+0xd78], R214 ;  /* 0x000d78d601007387 */ /* 0x0003e80000100a00 */
[----:B------:R-:W-:Y:S04]  /*66520*/  LDS R240, [R25+0x6300] ;  /* 0x0063000019f07984 */ /* 0x000fe80000000800 */
[----:B------:R-:W-:Y:S04]  /*66530*/  LDS R242, [R25+0x7300] ;  /* 0x0073000019f27984 */ /* 0x000fe80000000800 */
[----:B-1----:R-:W3:Y:S04]  /*66540*/  LDL.LU.64 R214, [R1+0x5778] ;  /* 0x0057780001d67983 */ /* 0x002ee80000300a00 */
[----:B------:R-:W3:Y:S04]  /*66550*/  LDL.LU.64 R212, [R1+0x5770] ;  /* 0x0057700001d47983 */ /* 0x000ee80000300a00 */
[----:B------:R-:W-:Y:S04]  /*66560*/  STL.64 [R1+0xd50], R80 ;  /* 0x000d505001007387 */ /* 0x000fe80000100a00 */
[----:B------:R1:W-:Y:S04]  /*66570*/  STL.64 [R1+0xd58], R82 ;  /* 0x000d585201007387 */ /* 0x0003e80000100a00 */
[----:B------:R-:W-:Y:S04]  /*66580*/  LDS R241, [R0+0x6300] ;  /* 0x0063000000f17984 */ /* 0x000fe80000000800 */
[----:B------:R-:W2:Y:S04]  /*66590*/  LDS R243, [R0+0x7300] ;  /* 0x0073000000f37984 */ /* 0x000ea80000000800 */
        /* <DEDUP_REMOVED lines=18> */
[----:B------:R-:W3:Y:S04]  /*666c0*/  LDL.LU.64 R42, [R1+0x5718] ;  /* 0x00571800012a7983 */ /* 0x000ee80000300a00 */
[----:B------:R-:W3:Y:S04]  /*666d0*/  LDL.LU.64 R40, [R1+0x5710] ;  /* 0x0057100001287983 */ /* 0x000ee80000300a00 */
[----:B------:R-:W-:Y:S04]  /*666e0*/  STL.64 [R1+0xbe0], R232 ;  /* 0x000be0e801007387 */ /* 0x000fe80000100a00 */
[----:B------:R-:W-:Y:S04]  /*666f0*/  STL.64 [R1+0xbe8], R234 ;  /* 0x000be8ea01007387 */ /* 0x000fe80000100a00 */
[----:B------:R-:W-:Y:S04]  /*66700*/  STL.64 [R1+0xbd0], R60 ;  /* 0x000bd03c01007387 */ /* 0x000fe80000100a00 */
[----:B------:R1:W-:Y:S01]  /*66710*/  STL.64 [R1+0xbd8], R62 ;  /* 0x000bd83e01007387 */ /* 0x0003e20000100a00 */
[----:B--2---:R-:W-:Y:S03]  /*66720*/  HMMA.1688.F32.TF32 R244, R236, R26, R244 ;  /* 0x0000001aecf4723c */ /* 0x004fe600000810f4 */
[----:B-1----:R-:W2:Y:S04]  /*66730*/  LDL.LU.64 R62, [R1+0x5708] ;  /* 0x00570800013e7983 */ /* 0x002ea80000300a00 */
[----:B------:R-:W2:Y:S04]  /*66740*/  LDL.LU.64 R60, [R1+0x5700] ;  /* 0x00570000013c7983 */ /* 0x000ea80000300a00 */
[----:B------:R-:W-:Y:S04]  /*66750*/  STL.64 [R1+0xbc0], R56 ;  /* 0x000bc03801007387 */ /* 0x000fe80000100a00 */
[----:B------:R1:W-:Y:S01]  /*66760*/  STL.64 [R1+0xbc8], R58 ;  /* 0x000bc83a01007387 */ /* 0x0003e20000100a00 */
[-C--:B------:R-:W-:Y:S03]  /*66770*/  HMMA.1688.F32.TF32 R36, R240, R30.reuse, R36 ;  /* 0x0000001ef024723c */ /* 0x080fe60000081024 */
[----:B------:R-:W-:Y:S04]  /*66780*/  LDS R232, [R252+0x6380] ;  /* 0x00638000fce87984 */ /* 0x000fe80000000800 */
[----:B------:R-:W-:Y:S04]  /*66790*/  LDS R234, [R252+0x7380] ;  /* 0x00738000fcea7984 */ /* 0x000fe80000000800 */
[----:B-1----:R-:W2:Y:S04]  /*667a0*/  LDL.LU.64 R58, [R1+0x56f8] ;  /* 0x0056f800013a7983 */ /* 0x002ea80000300a00 */
[----:B------:R-:W2:Y:S04]  /*667b0*/  LDL.LU.64 R56, [R1+0x56f0] ;  /* 0x0056f00001387983 */ /* 0x000ea80000300a00 */
[----:B------:R-:W-:Y:S04]  /*667c0*/  STL.64 [R1+0xbb0], R52 ;  /* 0x000bb03401007387 */ /* 0x000fe80000100a00 */
[----:B------:R1:W-:Y:S04]  /*667d0*/  STL.64 [R1+0xbb8], R54 ;  /* 0x000bb83601007387 */ /* 0x0003e80000100a00 */
[----:B------:R-:W-:Y:S04]  /*667e0*/  LDS R233, [R3+0x6380] ;  /* 0x0063800003e97984 */ /* 0x000fe80000000800 */
[----:B------:R-:W3:Y:S04]  /*667f0*/  LDS R235, [R3+0x7380] ;  /* 0x0073800003eb7984 */ /* 0x000ee80000000800 */
        /* <DEDUP_REMOVED lines=8> */
[----:B-1----:R-:W4:Y:S04]  /*66880*/  LDL.LU.64 R86, [R1+0x56c8] ;  /* 0x0056c80001567983 */ /* 0x002f280000300a00 */
[----:B------:R-:W4:Y:S04]  /*66890*/  LDL.LU.64 R84, [R1+0x56c0] ;  /* 0x0056c00001547983 */ /* 0x000f280000300a00 */
[----:B------:R-:W-:Y:S04]  /*668a0*/  STL.64 [R1+0xb80], R244 ;  /* 0x000b80f401007387 */ /* 0x000fe80000100a00 */
[----:B------:R1:W-:Y:S02]  /*668b0*/  STL.64 [R1+0xb88], R246 ;  /* 0x000b88f601007387 */ /* 0x0003e40000100a00 */
[C---:B-1----:R-:W-:Y:S11]  /*668c0*/  HMMA.1688.F32.TF32 R244, R236.reuse, R30, R248 ;  /* 0x0000001eecf4723c */ /* 0x042ff600000810f8 */
[----:B------:R-:W-:Y:S11]  /*668d0*/  @!UPT UIADD3 URZ, URZ, URZ, URZ ;  /* 0x0000003f3f3ff290 */ /* 0x000ff6000fffe03f */
[----:B------:R-:W-:Y:S01]  /*668e0*/  @!UPT UIADD3 URZ, URZ, URZ, URZ ;  /* 0x0000003f3f3ff290 */ /* 0x000fe2000fffe03f */
[----:B------:R-:W-:Y:S04]  /*668f0*/  STL.64 [R1+0xb70], R244 ;  /* 0x000b70f401007387 */ /* 0x000fe80000100a00 */
[----:B------:R2:W-:Y:S01]  /*66900*/  STL.64 [R1+0xb78], R246 ;  /* 0x000b78f601007387 */ /* 0x0005e20000100a00 */
[----:B---3--:R-:W-:Y:S08]  /*66910*/  HMMA.1688.F32.TF32 R40, R236, R114, R40 ;  /* 0x00000072ec28723c */ /* 0x008ff00000081028 */
[----:B------:R-:W-:Y:S08]  /*66920*/  HMMA.1688.F32.TF32 R32, R232, R6, R32 ;  /* 0x00000006e820723c */ /* 0x000ff00000081020 */
[C---:B--2---:R-:W-:Y:S08]  /*66930*/  HMMA.1688.F32.TF32 R244, R236.reuse, R98, R48 ;  /* 0x00000062ecf4723c */ /* 0x044ff00000081030 */
[C---:B------:R-:W-:Y:S01]  /*66940*/  HMMA.1688.F32.TF32 R48, R236.reuse, R106, R56 ;  /* 0x0000006aec30723c */ /* 0x040fe20000081038 */
[----:B------:R-:W-:Y:S07]  /*66950*/  LDSM.16.M88.4 R56, [R2+0x54080] ;  /* 0x054080000238783b */ /* 0x000fee0000000200 */
[C---:B----4-:R-:W-:Y:S08]  /*66960*/  HMMA.1688.F32.TF32 R248, R236.reuse, R70, R84 ;  /* 0x00000046ecf8723c */ /* 0x050ff00000081054 */
[C---:B------:R-:W-:Y:S08]  /*66970*/  HMMA.1688.F32.TF32 R84, R236.reuse, R102, R52 ;  /* 0x00000066ec54723c */ /* 0x040ff00000081034 */
[C---:B------:R-:W-:Y:S01]  /*66980*/  HMMA.1688.F32.TF32 R52, R236.reuse, R110, R60 ;  /* 0x0000006eec34723c */ /* 0x040fe2000008103c */
[----:B------:R-:W-:Y:S06]  /*66990*/  LDSM.16.M88.4 R60, [R2+0x52080] ;  /* 0x05208000023c783b */ /* 0x000fec0000000200 */
        /* <DEDUP_REMOVED lines=9> */
[----:B------:R-:W-:Y:S01]  /*66a30*/  STL.64 [R1+0xb28], R54 ;  /* 0x000b283601007387 */ /* 0x000fe20000100a00 */
[C---:B-1----:R-:W-:Y:S03]  /*66a40*/  HMMA.1688.F32.TF32 R48, R236.reuse, R118, R44 ;  /* 0x00000076ec30723c */ /* 0x042fe6000008102c */
[----:B------:R-:W-:Y:S04]  /*66a50*/  STL.64 [R1+0xb10], R40 ;  /* 0x000b102801007387 */ /* 0x000fe80000100a00 */
[----:B------:R1:W-:Y:S01]  /*66a60*/  STL.64 [R1+0xb18], R42 ;  /* 0x000b182a01007387 */ /* 0x0003e20000100a00 */
[C---:B------:R-:W-:Y:S03]  /*66a70*/  HMMA.1688.F32.TF32 R44, R236.reuse, R122, R64 ;  /* 0x0000007aec2c723c */ /* 0x040fe60000081040 */
[----:B------:R-:W-:Y:S04]  /*66a80*/  LDSM.16.M88.4 R52, [R2+0x42080] ;  /* 0x042080000234783b */ /* 0x000fe80000000200 */
[----:B------:R-:W-:Y:S01]  /*66a90*/  LDSM.16.M88.4 R84, [R2+0x4a080] ;  /* 0x04a080000254783b */ /* 0x000fe20000000200 */
[----:B-1----:R-:W-:Y:S03]  /*66aa0*/  HMMA.1688.F32.TF32 R40, R236, R126, R72 ;  /* 0x0000007eec28723c */ /* 0x002fe60000081048 */
[----:B------:R-:W-:Y:S04]  /*66ab0*/  LDSM.16.M88.4 R64, [R2+0x50080] ;  /* 0x050080000240783b */ /* 0x000fe80000000200 */
[----:B------:R-:W-:Y:S04]  /*66ac0*/  LDSM.16.M88.4 R72, [R2+0x5e080] ;  /* 0x05e080000248783b */ /* 0x000fe80000000200 */
        /* <DEDUP_REMOVED lines=8> */
[----:B------:R-:W-:Y:S04]  /*66b50*/  LDSM.16.M88.4 R80, [R2+0x4c080] ;  /* 0x04c080000250783b */ /* 0x000fe80000000200 */
[----:B------:R-:W-:Y:S01]  /*66b60*/  LDSM.16.M88.4 R76, [R2+0x4e080] ;  /* 0x04e08000024c783b */ /* 0x000fe20000000200 */
        /* <DEDUP_REMOVED lines=12> */
[----:B------:R-:W-:Y:S04]  /*66c30*/  LDSM.16.M88.4 R216, [R2+0x44080] ;  /* 0x0440800002d8783b */ /* 0x000fe80000000200 */
[----:B------:R-:W-:Y:S04]  /*66c40*/  LDS R137, [R0+0x6380] ;  /* 0x0063800000897984 */ /* 0x000fe80000000800 */
        /* <DEDUP_REMOVED lines=11> */
[----:B------:R-:W-:Y:S01]  /*66d00*/  LDS R139, [R0+0x7380] ;  /* 0x00738000008b7984 */ /* 0x000fe20000000800 */
[C---:B-1----:R-:W-:Y:S03]  /*66d10*/  HMMA.1688.F32.TF32 R36, R240.reuse, R102, R152 ;  /* 0x00000066f024723c */ /* 0x042fe60000081098 */
[----:B------:R-:W-:Y:S04]  /*66d20*/  LDSM.16.M88.4 R48, [R2+0x5c080] ;  /* 0x05c080000230783b */ /* 0x000fe80000000200 */
[----:B------:R-:W-:Y:S04]  /*66d30*/  LDS R132, [R252+0x8000] ;  /* 0x00800000fc847984 */ /* 0x000fe80000000800 */
        /* <DEDUP_REMOVED lines=23> */
[----:B-1----:R-:W-:Y:S03]  /*66eb0*/  HMMA.1688.F32.TF32 R36, R240, R126, R208 ;  /* 0x0000007ef024723c */ /* 0x002fe600000810d0 */
[----:B------:R-:W-:Y:S04]  /*66ec0*/  LDS R129, [R0+0x8000] ;  /* 0x0080000000817984 */ /* 0x000fe80000000800 */
        /* <DEDUP_REMOVED lines=11> */
[----:B------:R-:W-:Y:S05]  /*66f80*/  LDSM.16.M88.4 R44, [R2+0x5a080] ;  /* 0x05a08000022c783b */ /* 0x000fea0000000200 */
        /* <DEDUP_REMOVED lines=29> */
[----:B------:R-:W-:Y:S04]  /*67160*/  STL.64 [R1+0xdb8], R42 ;  /* 0x000db82a01007387 */ /* 0x000fe80000100a00 */
[----:B------:R-:W-:Y:S04]  /*67170*/  STL.64 [R1+0xda0], R36 ;  /* 0x000da02401007387 */ /* 0x000fe80000100a00 */
[----:B------:R-:W-:Y:S04]  /*67180*/  STL.64 [R1+0xda8], R38 ;  /* 0x000da82601007387 */ /* 0x000fe80000100a00 */
[----:B------:R-:W-:Y:S04]  /*67190*/  LDSM.16.M88.4 R40, [R2+0x58080] ;  /* 0x058080000228783b */ /* 0x000fe80000000200 */
[----:B------:R-:W-:Y:S04]  /*671a0*/  STL.64 [R1+0xd90], R32 ;  /* 0x000d902001007387 */ /* 0x000fe80000100a00 */
[----:B------:R1:W-:Y:S02]  /*671b0*/  STL.64 [R1+0xd98], R34 ;  /* 0x000d982201007387 */ /* 0x0003e40000100a00 */
[C---:B-1----:R-:W-:Y:S08]  /*671c0*/  HMMA.1688.F32.TF32 R32, R232.reuse, R118, R188 ;  /* 0x00000076e820723c */ /* 0x042ff000000810bc */
[C---:B------:R-:W-:Y:S01]  /*671d0*/  HMMA.1688.F32.TF32 R36, R232.reuse, R122, R192 ;  /* 0x0000007ae824723c */ /* 0x040fe200000810c0 */
[----:B------:R-:W-:Y:S04]  /*671e0*/  LDS R192, [R252+0x8100] ;  /* 0x00810000fcc07984 */ /* 0x000fe80000000800 */
[----:B------:R-:W-:Y:S04]  /*671f0*/  LDS R194, [R252+0x9100] ;  /* 0x00910000fcc27984 */ /* 0x000fe80000000800 */
[----:B------:R-:W-:Y:S04]  /*67200*/  LDS R193, [R3+0x8100] ;  /* 0x0081000003c17984 */ /* 0x000fe80000000800 */
[----:B------:R-:W-:Y:S04]  /*67210*/  LDS R195, [R3+0x9100] ;  /* 0x0091000003c37984 */ /* 0x000fe80000000800 */
[----:B------:R-:W-:Y:S04]  /*67220*/  STL.64 [R1+0xd80], R32 ;  /* 0x000d802001007387 */ /* 0x000fe80000100a00 */
[----:B------:R1:W-:Y:S02]  /*67230*/  STL.64 [R1+0xd88], R34 ;  /* 0x000d882201007387 */ /* 0x0003e40000100a00 */
[----:B-1----:R-:W-:Y:S02]  /*67240*/  HMMA.1688.F32.TF32 R32, R232, R126, R196 ;  /* 0x0000007ee820723c */ /* 0x002fe400000810c4 */
[----:B------:R-:W-:Y:S04]  /*67250*/  STL.64 [R1+0xd60], R36 ;  /* 0x000d602401007387 */ /* 0x000fe80000100a00 */
[----:B------:R-:W-:Y:S04]  /*67260*/  STL.64 [R1+0xd68], R38 ;  /* 0x000d682601007387 */ /* 0x000fe80000100a00 */
[----:B------:R-:W-:Y:S11]  /*67270*/  LDSM.16.M88.4 R36, [R2+0x56080] ;  /* 0x056080000224783b */ /* 0x000ff60000000200 */
[----:B------:R-:W-:Y:S02]  /*67280*/  @!UPT UIADD3 URZ, URZ, URZ, URZ ;  /* 0x0000003f3f3ff290 */ /* 0x000fe4000fffe03f */
[----:B------:R-:W-:Y:S04]  /*67290*/  STL.64 [R1+0xa20], R32 ;  /* 0x000a202001007387 */ /* 0x000fe80000100a00 */
[----:B------:R-:W-:Y:S04]  /*672a0*/  STL.64 [R1+0xa28], R34 ;  /* 0x000a282201007387 */ /* 0x000fe80000100a00 */
[----:B------:R-:W2:Y:S04]  /*672b0*/  LDL.LU R25, [R1+0x56bc] ;  /* 0x0056bc0001197983 */ /* 0x000ea80000300800 */
[----:B------:R-:W3:Y:S04]  /*672c0*/  LDL.LU R248, [R1+0x1470] ;  /* 0x0014700001f87983 */ /* 0x000ee80000300800 */
[----:B------:R-:W3:Y:S04]  /*672d0*/  LDL.LU R249, [R1+0x1474] ;  /* 0x0014740001f97983 */ /* 0x000ee80000300800 */
[----:B------:R-:W3:Y:S04]  /*672e0*/  LDL.LU R250, [R1+0x1478] ;  /* 0x0014780001fa7983 */ /* 0x000ee80000300800 */
[----:B------:R-:W3:Y:S04]  /*672f0*/  LDL.LU R251, [R1+0x147c] ;  /* 0x00147c0001fb7983 */ /* 0x000ee80000300800 */
[----:B------:R-:W1:Y:S04]  /*67300*/  LDSM.16.M88.4 R32, [R2+0x40080] ;  /* 0x040080000220783b */ /* 0x000e680000000200 */
        /* <DEDUP_REMOVED lines=34> */
[----:B------:R-:W2:Y:S01]  /*67530*/  LDL.LU R152, [R1+0x13a0] ;  /* 0x0013a00001987983 */ /* 0x000ea20000300800 */
[C---:B---3--:R-:W-:Y:S11]  /*67540*/  HMMA.1688.F32.TF32 R140, R136.reuse, R6, R248 ;  /* 0x00000006888c723c */ /* 0x048ff600000810f8 */
[----:B------:R-:W-:Y:S11]  /*67550*/  @!UPT UIADD3 URZ, URZ, URZ, URZ ;  /* 0x0000003f3f3ff290 */ /* 0x000ff6000fffe03f */
[----:B------:R-:W-:Y:S01]  /*67560*/  @!UPT UIADD3 URZ, URZ, URZ, URZ ;  /* 0x0000003f3f3ff290 */ /* 0x000fe2000fffe03f */
        /* <DEDUP_REMOVED lines=69> */
[C---:B----4-:R-:W-:Y:S08]  /*679c0*/  HMMA.1688.F32.TF32 R164, R136.reuse, R14, R148 ;  /* 0x0000000e88a4723c */ /* 0x050ff00000081094 */
[C---:B-1----:R-:W-:Y:S08]  /*679d0*/  HMMA.1688.F32.TF32 R160, R136.reuse, R18, R144 ;  /* 0x0000001288a0723c */ /* 0x042ff00000081090 */
[C---:B------:R-:W-:Y:S08]  /*679e0*/  HMMA.1688.F32.TF32 R148, R136.reuse, R22, R156 ;  /* 0x000000168894723c */ /* 0x040ff0000008109c */
[C---:B------:R-:W-:Y:S01]  /*679f0*/  HMMA.1688.F32.TF32 R144, R136.reuse, R26, R248 ;  /* 0x0000001a8890723c */ /* 0x040fe200000810f8 */
[----:B------:R-:W-:Y:S04]  /*67a00*/  STL.64 [R1+0x9e0], R164 ;  /* 0x0009e0a401007387 */ /* 0x000fe80000100a00 */
[----:B------:R-:W-:Y:S04]  /*67a10*/  STL.64 [R1+0x9e8], R166 ;  /* 0x0009e8a601007387 */ /* 0x000fe80000100a00 */
[----:B------:R-:W-:Y:S04]  /*67a20*/  STL.64 [R1+0x9c0], R160 ;  /* 0x0009c0a001007387 */ /* 0x000fe80000100a00 */
[----:B------:R-:W-:Y:S04]  /*67a30*/  STL.64 [R1+0x9c8], R162 ;  /* 0x0009c8a201007387 */ /* 0x000fe80000100a00 */
        /* <DEDUP_REMOVED lines=8> */
[----:B------:R-:W4:Y:S01]  /*67ac0*/  LDL.LU R248, [R1+0x3a0] ;  /* 0x0003a00001f87983 */ /* 0x000f220000300800 */
[C---:B-1----:R-:W-:Y:S03]  /*67ad0*/  HMMA.1688.F32.TF32 R144, R136.reuse, R30, R212 ;  /* 0x0000001e8890723c */ /* 0x042fe600000810d4 */
[----:B------:R-:W4:Y:S04]  /*67ae0*/  LDL.LU R249, [R1+0x3a4] ;  /* 0x0003a40001f97983 */ /* 0x000f280000300800 */
[----:B------:R-:W4:Y:S04]  /*67af0*/  LDL.LU R250, [R1+0x3a8] ;  /* 0x0003a80001fa7983 */ /* 0x000f280000300800 */
[----:B------:R-:W4:Y:S04]  /*67b00*/  LDL.LU R251, [R1+0x3ac] ;  /* 0x0003ac0001fb7983 */ /* 0x000f280000300800 */
[----:B------:R-:W4:Y:S08]  /*67b10*/  LDL.LU R212, [R1+0x3b0] ;  /* 0x0003b00001d47983 */ /* 0x000f300000300800 */
[----:B------:R-:W-:Y:S04]  /*67b20*/  STL.64 [R1+0x610], R144 ;  /* 0x0006109001007387 */ /* 0x000fe80000100a00 */
[----:B------:R3:W-:Y:S04]  /*67b30*/  STL.64 [R1+0x618], R146 ;  /* 0x0006189201007387 */ /* 0x0007e80000100a00 */
[----:B------:R-:W4:Y:S04]  /*67b40*/  LDL.LU R213, [R1+0x3b4] ;  /* 0x0003b40001d57983 */ /* 0x000f280000300800 */
[----:B------:R-:W4:Y:S04]  /*67b50*/  LDL.LU R214, [R1+0x3b8] ;  /* 0x0003b80001d67983 */ /* 0x000f280000300800 */
[----:B------:R-:W4:Y:S01]  /*67b60*/  LDL.LU R215, [R1+0x3bc] ;  /* 0x0003bc0001d77983 */ /* 0x000f220000300800 */
[C---:B---3--:R-:W-:Y:S08]  /*67b70*/  HMMA.1688.F32.TF32 R144, R136.reuse, R70, R140 ;  /* 0x000000468890723c */ /* 0x048ff0000008108c */
[C---:B------:R-:W-:Y:S08]  /*67b80*/  HMMA.1688.F32.TF32 R140, R136.reuse, R98, R220 ;  /* 0x00000062888c723c */ /* 0x040ff000000810dc */
[C---:B------:R-:W-:Y:S07]  /*67b90*/  HMMA.1688.F32.TF32 R148, R136.reuse, R102, R240 ;  /* 0x000000668894723c */ /* 0x040fee00000810f0 */
[----:B------:R-:W-:Y:S04]  /*67ba0*/  STL.64 [R1+0x5f0], R144 ;  /* 0x0005f09001007387 */ /* 0x000fe80000100a00 */
[----:B------:R1:W-:Y:S04]  /*67bb0*/  STL.64 [R1+0x5f8], R146 ;  /* 0x0005f89201007387 */ /* 0x0003e80000100a00 */
[----:B------:R-:W-:Y:S04]  /*67bc0*/  STL.64 [R1+0x320], R140 ;  /* 0x0003208c01007387 */ /* 0x000fe80000100a00 */
[----:B------:R3:W-:Y:S01]  /*67bd0*/  STL.64 [R1+0x328], R142 ;  /* 0x0003288e01007387 */ /* 0x0007e20000100a00 */
[C---:B-1----:R-:W-:Y:S08]  /*67be0*/  HMMA.1688.F32.TF32 R144, R136.reuse, R106, R208 ;  /* 0x0000006a8890723c */ /* 0x042ff000000810d0 */
[C---:B---3--:R-:W-:Y:S01]  /*67bf0*/  HMMA.1688.F32.TF32 R140, R136.reuse, R110, R204 ;  /* 0x0000006e888c723c */ /* 0x048fe200000810cc */
        /* <DEDUP_REMOVED lines=8> */
[C---:B---3--:R-:W-:Y:S08]  /*67c80*/  HMMA.1688.F32.TF32 R140, R136.reuse, R122, R152 ;  /* 0x0000007a888c723c */ /* 0x048ff00000081098 */
[----:B------:R-:W-:Y:S01]  /*67c90*/  HMMA.1688.F32.TF32 R136, R136, R126, R236 ;  /* 0x0000007e8888723c */ /* 0x000fe200000810ec */
[----:B------:R-:W-:Y:S04]  /*67ca0*/  STL.64 [R1+0x2a0], R148 ;  /* 0x0002a09401007387 */ /* 0x000fe80000100a00 */
[----:B------:R-:W-:Y:S04]  /*67cb0*/  STL.64 [R1+0x2a8], R150 ;  /* 0x0002a89601007387 */ /* 0x000fe80000100a00 */
[----:B------:R-:W-:Y:S04]  /*67cc0*/  STL.64 [R1+0x100], R144 ;  /* 0x0001009001007387 */ /* 0x000fe80000100a00 */
[----:B------:R-:W-:Y:S04]  /*67cd0*/  STL.64 [R1+0x108], R146 ;  /* 0x0001089201007387 */ /* 0x000fe80000100a00 */
[----:B------:R-:W3:Y:S04]  /*67ce0*/  LDL.LU R236, [R1+0x3c0] ;  /* 0x0003c00001ec7983 */ /* 0x000ee80000300800 */
[----:B------:R-:W-:Y:S04]  /*67cf0*/  STL.64 [R1+0x80], R140 ;  /* 0x0000808c01007387 */ /* 0x000fe80000100a00 */
[----:B------:R-:W-:Y:S04]  /*67d00*/  STL.64 [R1+0x88], R142 ;  /* 0x0000888e01007387 */ /* 0x000fe80000100a00 */
[----:B------:R-:W-:Y:S04]  /*67d10*/  STL.64 [R1+0x20], R136 ;  /* 0x0000208801007387 */ /* 0x000fe80000100a00 */
[----:B------:R2:W-:Y:S04]  /*67d20*/  STL.64 [R1+0x28], R138 ;  /* 0x0000288a01007387 */ /* 0x0005e80000100a00 */
[----:B------:R-:W3:Y:S04]  /*67d30*/  LDL.LU R237, [R1+0x3c4] ;  /* 0x0003c40001ed7983 */ /* 0x000ee80000300800 */
[----:B------:R-:W3:Y:S01]  /*67d40*/  LDL.LU R238, [R1+0x3c8] ;  /* 0x0003c80001ee7983 */ /* 0x000ee20000300800 */
[----:B--2---:R-:W-:Y:S03]  /*67d50*/  HMMA.1688.F32.TF32 R136, R132, R32, R244 ;  /* 0x000000208488723c */ /* 0x004fe600000810f4 */
[----:B------:R-:W2:Y:S04]  /*67d60*/  LDL.LU R244, [R1+0x3d0] ;  /* 0x0003d00001f47983 */ /* 0x000ea80000300800 */
[----:B------:R-:W2:Y:S04]  /*67d70*/  LDL.LU R245, [R1+0x3d4] ;  /* 0x0003d40001f57983 */ /* 0x000ea80000300800 */
[----:B------:R-:W2:Y:S04]  /*67d80*/  LDL.LU R246, [R1+0x3d8] ;  /* 0x0003d80001f67983 */ /* 0x000ea80000300800 */
[----:B------:R-:W2:Y:S01]  /*67d90*/  LDL.LU R247, [R1+0x3dc] ;  /* 0x0003dc0001f77983 */ /* 0x000ea20000300800 */
[----:B------:R-:W-:-:S08]  /*67da0*/  IMAD.MOV.U32 R239, RZ, RZ, R0 ;  /* 0x000000ffffef7224 */ /* 0x000fd000078e0000 */
[----:B------:R-:W-:Y:S01]  /*67db0*/  IMAD.MOV.U32 R34, RZ, RZ, R136 ;  /* 0x000000ffff227224 */ /* 0x000fe200078e0088 */
[----:B------:R-:W-:Y:S01]  /*67dc0*/  MOV R35, R137 ;  /* 0x0000008900237202 */ /* 0x000fe20000000f00 */
[----:B------:R-:W-:Y:S02]  /*67dd0*/  IMAD.MOV.U32 R2, RZ, RZ, R138 ;  /* 0x000000ffff027224 */ /* 0x000fe400078e008a */
[----:B------:R-:W-:Y:S02]  /*67de0*/  IMAD.MOV.U32 R0, RZ, RZ, R139 ;  /* 0x000000ffff007224 */ /* 0x000fe400078e008b */
[----:B------:R-:W-:Y:S04]  /*67df0*/  STL [R1+0x5654], R35 ;  /* 0x0056542301007387 */ /* 0x000fe80000100800 */
[----:B------:R-:W-:Y:S01]  /*67e00*/  STL [R1+0x5650], R34 ;  /* 0x0056502201007387 */ /* 0x000fe20000100800 */
[C---:B----4-:R-:W-:Y:S08]  /*67e10*/  HMMA.1688.F32.TF32 R136, R132.reuse, R52, R156 ;  /* 0x000000348488723c */ /* 0x050ff0000008109c */
[C---:B------:R-:W-:Y:S11]  /*67e20*/  HMMA.1688.F32.TF32 R248, R132.reuse, R216, R248 ;  /* 0x000000d884f8723c */ /* 0x040ff600000810f8 */
[----:B------:R-:W-:Y:S11]  /*67e30*/  @!UPT UIADD3 URZ, URZ, URZ, URZ ;  /* 0x0000003f3f3ff290 */ /* 0x000ff6000fffe03f */
[----:B------:R-:W-:Y:S01]  /*67e40*/  @!UPT UIADD3 URZ, URZ, URZ, URZ ;  /* 0x0000003f3f3ff290 */ /* 0x000fe2000fffe03f */
[----:B------:R-:W-:Y:S04]  /*67e50*/  STL [R1+0x560c], R248 ;  /* 0x00560cf801007387 */ /* 0x000fe80000100800 */
[----:B------:R-:W-:Y:S04]  /*67e60*/  STL.64 [R1], R136 ;  /* 0x0000008801007387 */ /* 0x000fe80000100a00 */
[----:B------:R1:W-:Y:S04]  /*67e70*/  STL.64 [R1+0x8], R138 ;  /* 0x0000088a01007387 */ /* 0x0003e80000100a00 */
[----:B------:R-:W-:Y:S04]  /*67e80*/  STL [R1+0x5608], R249 ;  /* 0x005608f901007387 */ /* 0x000fe80000100800 */
[----:B------:R4:W-:Y:S04]  /*67e90*/  STL [R1+0x5604], R250 ;  /* 0x005604fa01007387 */ /* 0x0009e80000100800 */
[----:B------:R2:W-:Y:S01]  /*67ea0*/  STL [R1+0x5600], R251 ;  /* 0x005600fb01007387 */ /* 0x0005e20000100800 */
[----:B-1----:R-:W-:Y:S03]  /*67eb0*/  HMMA.1688.F32.TF32 R136, R132, R92, R212 ;  /* 0x0000005c8488723c */ /* 0x002fe600000810d4 */
[----:B------:R-:W4:Y:S04]  /*67ec0*/  LDL.LU R212, [R1+0x3e0] ;  /* 0x0003e00001d47983 */ /* 0x000f280000300800 */
[----:B------:R-:W4:Y:S04]  /*67ed0*/  LDL.LU R213, [R1+0x3e4] ;  /* 0x0003e40001d57983 */ /* 0x000f280000300800 */
[----:B------:R-:W4:Y:S04]  /*67ee0*/  LDL.LU R214, [R1+0x3e8] ;  /* 0x0003e80001d67983 */ /* 0x000f280000300800 */
[----:B------:R-:W4:Y:S09]  /*67ef0*/  LDL.LU R215, [R1+0x3ec] ;  /* 0x0003ec0001d77983 */ /* 0x000f320000300800 */
[----:B------:R-:W-:Y:S01]  /*67f00*/  MOV R42, R136 ;  /* 0x00000088002a7202 */ /* 0x000fe20000000f00 */
[----:B------:R-:W-:Y:S01]  /*67f10*/  IMAD.MOV.U32 R43, RZ, RZ, R137 ;  /* 0x000000ffff2b7224 */ /* 0x000fe200078e0089 */
[----:B------:R-:W-:Y:S01]  /*67f20*/  MOV R39, R139 ;  /* 0x0000008b00277202 */ /* 0x000fe20000000f00 */
[----:B------:R-:W-:-:S04]  /*67f30*/  IMAD.MOV.U32 R38, RZ, RZ, R138 ;  /* 0x000000ffff267224 */ /* 0x000fc800078e008a */
[----:B------:R-:W-:Y:S04]  /*67f40*/  STL [R1+0x561c], R39 ;  /* 0x00561c2701007387 */ /* 0x000fe80000100800 */
[----:B------:R-:W-:Y:S04]  /*67f50*/  STL [R1+0x5618], R38 ;  /* 0x0056182601007387 */ /* 0x000fe80000100800 */
[----:B------:R1:W-:Y:S04]  /*67f60*/  STL [R1+0x5614], R43 ;  /* 0x0056142b01007387 */ /* 0x0003e80000100800 */
[----:B------:R1:W-:Y:S01]  /*67f70*/  STL [R1+0x5610], R42 ;  /* 0x0056102a01007387 */ /* 0x0003e20000100800 */
[C---:B---3--:R-:W-:Y:S11]  /*67f80*/  HMMA.1688.F32.TF32 R136, R132.reuse, R88, R236 ;  /* 0x000000588488723c */ /* 0x048ff600000810ec */
[----:B------:R-:W-:Y:S11]  /*67f90*/  @!UPT UIADD3 URZ, URZ, URZ, URZ ;  /* 0x0000003f3f3ff290 */ /* 0x000ff6000fffe03f */
[----:B------:R-:W-:Y:S02]  /*67fa0*/  @!UPT UIADD3 URZ, URZ, URZ, URZ ;  /* 0x0000003f3f3ff290 */ /* 0x000fe4000fffe03f */
[----:B------:R-:W-:Y:S01]  /*67fb0*/  IMAD.MOV.U32 R63, RZ, RZ, R139 ;  /* 0x000000ffff3f7224 */ /* 0x000fe200078e008b */
[----:B------:R-:W-:Y:S01]  /*67fc0*/  MOV R62, R138 ;  /* 0x0000008a003e7202 */ /* 0x000fe20000000f00 */
[----:B------:R-:W-:Y:S02]  /*67fd0*/  IMAD.MOV.U32 R59, RZ, RZ, R137 ;  /* 0x000000ffff3b7224 */ /* 0x000fe400078e0089 */
[----:B------:R-:W-:Y:S01]  /*67fe0*/  IMAD.MOV.U32 R58, RZ, RZ, R136 ;  /* 0x000000ffff3a7224 */ /* 0x000fe200078e0088 */
[----:B------:R-:W-:Y:S04]  /*67ff0*/  STL [R1+0x562c], R63 ;  /* 0x00562c3f01007387 */ /* 0x000fe80000100800 */
[----:B------:R-:W-:Y:S04]  /*68000*/  STL [R1+0x5628], R62 ;  /* 0x0056283e01007387 */ /* 0x000fe80000100800 */
[----:B------:R3:W-:Y:S04]  /*68010*/  STL [R1+0x5624], R59 ;  /* 0x0056243b01007387 */ /* 0x0007e80000100800 */
[----:B------:R1:W-:Y:S01]  /*68020*/  STL [R1+0x5620], R58 ;  /* 0x0056203a01007387 */ /* 0x0003e20000100800 */
[----:B--2---:R-:W-:Y:S03]  /*68030*/  HMMA.1688.F32.TF32 R136, R132, R84, R244 ;  /* 0x000000548488723c */ /* 0x004fe600000810f4 */
        /* <DEDUP_REMOVED lines=8> */
[----:B------:R-:W-:Y:S01]  /*680c0*/  IMAD.MOV.U32 R79, RZ, RZ, R139 ;  /* 0x000000ffff4f7224 */ /* 0x000fe200078e008b */
[----:B------:R-:W-:Y:S01]  /*680d0*/  MOV R67, R137 ;  /* 0x0000008900437202 */ /* 0x000fe20000000f00 */
[----:B------:R-:W-:-:S02]  /*680e0*/  IMAD.MOV.U32 R78, RZ, RZ, R138 ;  /* 0x000000ffff4e7224 */ /* 0x000fc400078e008a */
[----:B------:R-:W-:Y:S01]  /*680f0*/  IMAD.MOV.U32 R66, RZ, RZ, R136 ;  /* 0x000000ffff427224 */ /* 0x000fe200078e0088 */
[----:B------:R-:W-:Y:S04]  /*68100*/  STL [R1+0x563c], R79 ;  /* 0x00563c4f01007387 */ /* 0x000fe80000100800 */
[----:B------:R-:W-:Y:S04]  /*68110*/  STL [R1+0x5638], R78 ;  /* 0x0056384e01007387 */ /* 0x000fe80000100800 */
[----:B------:R1:W-:Y:S04]  /*68120*/  STL [R1+0x5634], R67 ;  /* 0x0056344301007387 */ /* 0x0003e80000100800 */
        /* <DEDUP_REMOVED lines=23> */
[----:B------:R-:W-:Y:S01]  /*682a0*/  IMAD.MOV.U32 R251, RZ, RZ, R137 ;  /* 0x000000fffffb7224 */ /* 0x000fe200078e0089 */
[----:B------:R-:W-:Y:S01]  /*682b0*/  MOV R47, R139 ;  /* 0x0000008b002f7202 */ /* 0x000fe20000000f00 */
[----:B------:R-:W-:-:S03]  /*682c0*/  IMAD.MOV.U32 R46, RZ, RZ, R138 ;  /* 0x000000ffff2e7224 */ /* 0x000fc600078e008a */
[----:B------:R1:W-:Y:S04]  /*682d0*/  STL [R1+0x5644], R251 ;  /* 0x005644fb01007387 */ /* 0x0003e80000100800 */
[----:B------:R1:W-:Y:S01]  /*682e0*/  STL [R1+0x5640], R250 ;  /* 0x005640fa01007387 */ /* 0x0003e20000100800 */
[----:B--2---:R-:W-:Y:S03]  /*682f0*/  HMMA.1688.F32.TF32 R136, R132, R76, R236 ;  /* 0x0000004c8488723c */ /* 0x004fe600000810ec */
[----:B------:R-:W2:Y:S04]  /*68300*/  LDL.LU R236, [R1+0x470] ;  /* 0x0004700001ec7983 */ /* 0x000ea80000300800 */
[----:B------:R-:W2:Y:S04]  /*68310*/  LDL.LU R237, [R1+0x474] ;  /* 0x0004740001ed7983 */ /* 0x000ea80000300800 */
[----:B------:R-:W2:Y:S04]  /*68320*/  LDL.LU R238, [R1+0x478] ;  /* 0x0004780001ee7983 */ /* 0x000ea80000300800 */
[----:B------:R-:W2:Y:S09]  /*68330*/  LDL.LU R239, [R1+0x47c] ;  /* 0x00047c0001ef7983 */ /* 0x000eb20000300800 */
[----:B-1----:R-:W-:Y:S01]  /*68340*/  IMAD.MOV.U32 R43, RZ, RZ, R136 ;  /* 0x000000ffff2b7224 */ /* 0x002fe200078e0088 */
        /* <DEDUP_REMOVED lines=24> */
[C---:B----4-:R-:W-:Y:S08]  /*684d0*/  HMMA.1688.F32.TF32 R136, R132.reuse, R40, R156 ;  /* 0x000000288488723c */ /* 0x050ff0000008109c */
[C---:B------:R-:W-:Y:S11]  /*684e0*/  HMMA.1688.F32.TF32 R244, R132.reuse, R64, R244 ;  /* 0x0000004084f4723c */ /* 0x040ff600000810f4 */
[----:B------:R-:W-:Y:S05]  /*684f0*/  @!UPT UIADD3 URZ, URZ, URZ, URZ ;  /* 0x0000003f3f3ff290 */ /* 0x000fea000fffe03f */
[----:B------:R-:W-:Y:S01]  /*68500*/  IMAD.MOV.U32 R67, RZ, RZ, R136 ;  /* 0x000000ffff437224 */ /* 0x000fe200078e0088 */
[----:B------:R-:W-:Y:S01]  /*68510*/  MOV R66, R137 ;  /* 0x0000008900427202 */ /* 0x000fe20000000f00 */
[----:B------:R-:W-:Y:S02]  /*68520*/  IMAD.MOV.U32 R63, RZ, RZ, R138 ;  /* 0x000000ffff3f7224 */ /* 0x000fe400078e008a */
[----:B------:R-:W-:Y:S02]  /*68530*/  IMAD.MOV.U32 R62, RZ, RZ, R139 ;  /* 0x000000ffff3e7224 */ /* 0x000fe400078e008b */
[----:B------:R-:W-:Y:S01]  /*68540*/  HMMA.1688.F32.TF32 R136, R132, R44, R212 ;  /* 0x0000002c8488723c */ /* 0x000fe200000810d4 */
[----:B------:R-:W-:Y:S04]  /*68550*/  STL.64 [R1+0x5660], R246 ;  /* 0x005660f601007387 */ /* 0x000fe80000100a00 */
[----:B------:R-:W-:Y:S04]  /*68560*/  STL.64 [R1+0x5658], R244 ;  /* 0x005658f401007387 */ /* 0x000fe80000100a00 */
[----:B------:R-:W3:Y:S04]  /*68570*/  LDL R35, [R1+0xad0] ;  /* 0x000ad00001237983 */ /* 0x000ee80000100800 */
[----:B------:R-:W4:Y:S11]  /*68580*/  LDL R34, [R1+0xad4] ;  /* 0x000ad40001227983 */ /* 0x000f360000100800 */
[----:B------:R-:W-:Y:S01]  /*68590*/  MOV R251, R136 ;  /* 0x0000008800fb7202 */ /* 0x000fe20000000f00 */
[----:B------:R-:W-:-:S05]  /*685a0*/  IMAD.MOV.U32 R250, RZ, RZ, R137 ;  /* 0x000000fffffa7224 */ /* 0x000fca00078e0089 */
[----:B------:R-:W-:Y:S04]  /*685b0*/  STL.64 [R1+0x5670], R250 ;  /* 0x005670fa01007387 */ /* 0x000fe80000100a00 */
[----:B------:R-:W-:Y:S04]  /*685c0*/  STL.64 [R1+0x5668], R248 ;  /* 0x005668f801007387 */ /* 0x000fe80000100a00 */
        /* <DEDUP_REMOVED lines=69> */
[----:B------:R-:W-:-:S02]  /*68a20*/  MOV R78, R139 ;  /* 0x0000008b004e7202 */ /* 0x000fc40000000f00 */
[----:B------:R-:W4:Y:S01]  /*68a30*/  LDL.LU R212, [R1+0x1330] ;  /* 0x0013300001d47983 */ /* 0x000f220000300800 */
[----:B--2---:R-:W-:Y:S03]  /*68a40*/  HMMA.1688.F32.TF32 R136, R132, R48, R236 ;  /* 0x000000308488723c */ /* 0x004fe600000810ec */
[----:B------:R-:W2:Y:S04]  /*68a50*/  LDL.LU R213, [R1+0x1334] ;  /* 0x0013340001d57983 */ /* 0x000ea80000300800 */
[----:B------:R-:W2:Y:S04]  /*68a60*/  LDL.LU R214, [R1+0x1338] ;  /* 0x0013380001d67983 */ /* 0x000ea80000300800 */
[----:B------:R-:W2:Y:S04]  /*68a70*/  LDL.LU R215, [R1+0x133c] ;  /* 0x00133c0001d77983 */ /* 0x000ea80000300800 */
[----:B------:R-:W2:Y:S04]  /*68a80*/  LDL.LU R236, [R1+0x1320] ;  /* 0x0013200001ec7983 */ /* 0x000ea80000300800 */
[----:B------:R-:W2:Y:S01]  /*68a90*/  LDL.LU R237, [R1+0x1324] ;  /* 0x0013240001ed7983 */ /* 0x000ea20000300800 */
[----:B------:R-:W-:Y:S01]  /*68aa0*/  IMAD.MOV.U32 R238, RZ, RZ, R25 ;  /* 0x000000ffffee7224 */ /* 0x000fe200078e0019 */
[----:B------:R-:W-:-:S03]  /*68ab0*/  MOV R239, R24 ;  /* 0x0000001800ef7202 */ /* 0x000fc60000000f00 */
[----:B------:R-:W-:Y:S01]  /*68ac0*/  IMAD.MOV.U32 R90, RZ, RZ, R136 ;  /* 0x000000ffff5a7224 */ /* 0x000fe200078e0088 */
[----:B------:R-:W-:Y:S01]  /*68ad0*/  MOV R95, R138 ;  /* 0x0000008a005f7202 */ /* 0x000fe20000000f00 */
[----:B------:R-:W-:Y:S02]  /*68ae0*/  IMAD.MOV.U32 R94, RZ, RZ, R137 ;  /* 0x000000ffff5e7224 */ /* 0x000fe400078e0089 */
[----:B------:R-:W-:Y:S01]  /*68af0*/  IMAD.MOV.U32 R91, RZ, RZ, R139 ;  /* 0x000000ffff5b7224 */ /* 0x000fe200078e008b */
[----:B---3--:R-:W-:Y:S08]  /*68b00*/  HMMA.1688.F32.TF32 R132, R132, R72, R176 ;  /* 0x000000488484723c */ /* 0x008ff000000810b0 */
[C---:B------:R-:W-:Y:S08]  /*68b10*/  HMMA.1688.F32.TF32 R24, R128.reuse, R32, R172 ;  /* 0x000000208018723c */ /* 0x040ff000000810ac */
[C---:B----4-:R-:W-:Y:S07]  /*68b20*/  HMMA.1688.F32.TF32 R136, R128.reuse, R52, R168 ;  /* 0x000000348088723c */ /* 0x050fee00000810a8 */
[----:B------:R-:W-:Y:S04]  /*68b30*/  STL.64 [R1+0x90], R132 ;  /* 0x0000908401007387 */ /* 0x000fe80000100a00 */
[----:B------:R1:W-:Y:S02]  /*68b40*/  STL.64 [R1+0x98], R134 ;  /* 0x0000988601007387 */ /* 0x0003e40000100a00 */
[C---:B-1----:R-:W-:Y:S02]  /*68b50*/  HMMA.1688.F32.TF32 R132, R128.reuse, R216, R164 ;  /* 0x000000d88084723c */ /* 0x042fe400000810a4 */
[----:B------:R-:W-:Y:S04]  /*68b60*/  STL.64 [R1+0x290], R24 ;  /* 0x0002901801007387 */ /* 0x000fe80000100a00 */
[----:B------:R-:W-:Y:S04]  /*68b70*/  STL.64 [R1+0x298], R26 ;  /* 0x0002981a01007387 */ /* 0x000fe80000100a00 */
[----:B------:R-:W-:Y:S04]  /*68b80*/  STL.64 [R1+0x280], R136 ;  /* 0x0002808801007387 */ /* 0x000fe80000100a00 */
[----:B------:R-:W-:Y:S01]  /*68b90*/  STL.64 [R1+0x288], R138 ;  /* 0x0002888a01007387 */ /* 0x000fe20000100a00 */
[C---:B------:R-:W-:Y:S03]  /*68ba0*/  HMMA.1688.F32.TF32 R140, R128.reuse, R76, R140 ;  /* 0x0000004c808c723c */ /* 0x040fe6000008108c */
[----:B------:R-:W-:Y:S04]  /*68bb0*/  LDS R24, [R252+0x8080] ;  /* 0x00808000fc187984 */ /* 0x000fe80000000800 */
[----:B------:R-:W-:Y:S04]  /*68bc0*/  LDS R26, [R252+0x9080] ;  /* 0x00908000fc1a7984 */ /* 0x000fe80000000800 */
[----:B------:R-:W-:Y:S04]  /*68bd0*/  STL.64 [R1+0x270], R132 ;  /* 0x0002708401007387 */ /* 0x000fe80000100a00 */
[----:B------:R1:W-:Y:S04]  /*68be0*/  STL.64 [R1+0x278], R134 ;  /* 0x0002788601007387 */ /* 0x0003e80000100a00 */
[----:B------:R-:W-:Y:S04]  /*68bf0*/  LDS R25, [R3+0x8080] ;  /* 0x0080800003197984 */ /* 0x000fe80000000800 */
[----:B------:R-:W2:Y:S01]  /*68c00*/  LDS R27, [R3+0x9080] ;  /* 0x00908000031b7984 */ /* 0x000ea20000000800 */
[C---:B-1----:R-:W-:Y:S08]  /*68c10*/  HMMA.1688.F32.TF32 R132, R128.reuse, R92, R160 ;  /* 0x0000005c8084723c */ /* 0x042ff000000810a0 */
[C---:B------:R-:W-:Y:S11]  /*68c20*/  HMMA.1688.F32.TF32 R160, R128.reuse, R88, R228 ;  /* 0x0000005880a0723c */ /* 0x040ff600000810e4 */
[----:B------:R-:W-:Y:S04]  /*68c30*/  @!UPT UIADD3 URZ, URZ, URZ, URZ ;  /* 0x0000003f3f3ff290 */ /* 0x000fe8000fffe03f */
[----:B------:R-:W-:Y:S04]  /*68c40*/  STL.64 [R1+0x260], R132 ;  /* 0x0002608401007387 */ /* 0x000fe80000100a00 */
[----:B------:R1:W-:Y:S02]  /*68c50*/  STL.64 [R1+0x268], R134 ;  /* 0x0002688601007387 */ /* 0x0003e40000100a00 */
[C---:B-1----:R-:W-:Y:S02]  /*68c60*/  HMMA.1688.F32.TF32 R132, R128.reuse, R84, R148 ;  /* 0x000000548084723c */ /* 0x042fe40000081094 */
[----:B------:R-:W-:Y:S04]  /*68c70*/  STL.64 [R1+0x250], R160 ;  /* 0x000250a001007387 */ /* 0x000fe80000100a00 */
[----:B------:R-:W-:Y:S02]  /*68c80*/  STL.64 [R1+0x258], R162 ;  /* 0x000258a201007387 */ /* 0x000fe40000100a00 */
        /* <DEDUP_REMOVED lines=15> */
[----:B------:R-:W3:Y:S01]  /*68d80*/  LDS R139, [R34+0x9080] ;  /* 0x00908000228b7984 */ /* 0x000ee20000000800 */
        /* <DEDUP_REMOVED lines=8> */
[C---:B-1----:R-:W-:Y:S11]  /*68e10*/  HMMA.1688.F32.TF32 R140, R128.reuse, R44, R224 ;  /* 0x0000002c808c723c */ /* 0x042ff600000810e0 */
[----:B------:R-:W-:Y:S04]  /*68e20*/  @!UPT UIADD3 URZ, URZ, URZ, URZ ;  /* 0x0000003f3f3ff290 */ /* 0x000fe8000fffe03f */
[----:B------:R-:W-:Y:S04]  /*68e30*/  STL.64 [R1+0x1e0], R132 ;  /* 0x0001e08401007387 */ /* 0x000fe80000100a00 */
[----:B------:R1:W-:Y:S02]  /*68e40*/  STL.64 [R1+0x1e8], R134 ;  /* 0x0001e88601007387 */ /* 0x0003e40000100a00 */
[C---:B-1----:R-:W-:Y:S08]  /*68e50*/  HMMA.1688.F32.TF32 R132, R128.reuse, R48, R152 ;  /* 0x000000308084723c */ /* 0x042ff00000081098 */
[----:B------:R-:W-:Y:S01]  /*68e60*/  HMMA.1688.F32.TF32 R128, R128, R72, R156 ;  /* 0x000000488080723c */ /* 0x000fe2000008109c */
        /* <DEDUP_REMOVED lines=9> */
[----:B-1----:R-:W-:Y:S11]  /*68f00*/  HMMA.1688.F32.TF32 R128, R24, R52, R236 ;  /* 0x000000341880723c */ /* 0x002ff600000810ec */
[----:B------:R-:W-:Y:S04]  /*68f10*/  @!UPT UIADD3 URZ, URZ, URZ, URZ ;  /* 0x0000003f3f3ff290 */ /* 0x000fe8000fffe03f */
[----:B------:R-:W-:Y:S04]  /*68f20*/  STL.64 [R1+0x190], R132 ;  /* 0x0001908401007387 */ /* 0x000fe80000100a00 */
[----:B------:R-:W-:Y:S04]  /*68f30*/  STL.64 [R1+0x198], R134 ;  /* 0x0001988601007387 */ /* 0x000fe80000100a00 */
[----:B------:R-:W-:Y:S04]  /*68f40*/  STL [R1+0x180], R128 ;  /* 0x0001808001007387 */ /* 0x000fe80000100800 */
[----:B------:R-:W-:Y:S04]  /*68f50*/  STL [R1+0x18c], R131 ;  /* 0x00018c8301007387 */ /* 0x000fe80000100800 */
        /* <DEDUP_REMOVED lines=48> */
[----:B------:R-:W-:Y:S02]  /*69260*/  IMAD.MOV.U32 R75, RZ, RZ, R130 ;  /* 0x000000ffff4b7224 */ /* 0x000fe400078e0082 */
[----:B------:R-:W-:-:S03]  /*69270*/  IMAD.MOV.U32 R74, RZ, RZ, R129 ;  /* 0x000000ffff4a7224 */ /* 0x000fc600078e0081 */
[----:B------:R1:W-:Y:S04]  /*69280*/  STL [R1+0x5584], R75 ;  /* 0x0055844b01007387 */ /* 0x0003e80000100800 */
[----:B------:R1:W-:Y:S01]  /*69290*/  STL [R1+0x5580], R74 ;  /* 0x0055804a01007387 */ /* 0x0003e20000100800 */
[----:B------:R-:W-:Y:S01]  /*692a0*/  IMAD.MOV.U32 R158, RZ, RZ, R17 ;  /* 0x000000ffff9e7224 */ /* 0x000fe200078e0011 */
[----:B------:R-:W-:Y:S01]  /*692b0*/  MOV R159, R16 ;  /* 0x00000010009f7202 */ /* 0x000fe20000000f00 */
[----:B------:R-:W-:Y:S01]  /*692c0*/  IMAD.MOV.U32 R157, RZ, RZ, R20 ;  /* 0x000000ffff9d7224 */ /* 0x000fe200078e0014 */
[----:B------:R-:W-:-:S07]  /*692d0*/  MOV R156, R21 ;  /* 0x00000015009c7202 */ /* 0x000fce0000000f00 */
[C---:B------:R-:W-:Y:S07]  /*692e0*/  HMMA.1688.F32.TF32 R20, R24.reuse, R40, R156 ;  /* 0x000000281814723c */ /* 0x040fee000008109c */
[----:B------:R-:W-:Y:S01]  /*692f0*/  IMAD.MOV.U32 R156, RZ, RZ, R116 ;  /* 0x000000ffff9c7224 */ /* 0x000fe200078e0074 */
[----:B------:R-:W-:Y:S01]  /*69300*/  MOV R157, R117 ;  /* 0x00000075009d7202 */ /* 0x000fe20000000f00 */
[----:B------:R-:W-:Y:S02]  /*69310*/  IMAD.MOV.U32 R158, RZ, RZ, R120 ;  /* 0x000000ffff9e7224 */ /* 0x000fe400078e0078 */
[----:B------:R-:W-:Y:S01]  /*69320*/  IMAD.MOV.U32 R159, RZ, RZ, R121 ;  /* 0x000000ffff9f7224 */ /* 0x000fe200078e0079 */
[C---:B--2---:R-:W-:Y:S08]  /*69330*/  HMMA.1688.F32.TF32 R8, R24.reuse, R92, R144 ;  /* 0x0000005c1808723c */ /* 0x044ff00000081090 */
[----:B---3--:R-:W-:Y:S11]  /*69340*/  HMMA.1688.F32.TF32 R12, R24, R216, R148 ;  /* 0x000000d8180c723c */ /* 0x008ff60000081094 */
[----:B------:R-:W-:Y:S05]  /*69350*/  @!UPT UIADD3 URZ, URZ, URZ, URZ ;  /* 0x0000003f3f3ff290 */ /* 0x000fea000fffe03f */
[----:B-1----:R-:W-:Y:S01]  /*69360*/  IMAD.MOV.U32 R75, RZ, RZ, R10 ;  /* 0x000000ffff4b7224 */ /* 0x002fe200078e000a */
[----:B------:R-:W-:-:S06]  /*69370*/  MOV R74, R11 ;  /* 0x0000000b004a7202 */ /* 0x000fcc0000000f00 */
[----:B------:R-:W-:Y:S04]  /*69380*/  STL.64 [R1+0x170], R12 ;  /* 0x0001700c01007387 */ /* 0x000fe80000100a00 */
[----:B------:R-:W-:Y:S04]  /*69390*/  STL.64 [R1+0x178], R14 ;  /* 0x0001780e01007387 */ /* 0x000fe80000100a00 */
[----:B------:R4:W-:Y:S02]  /*693a0*/  STL.64 [R1+0x160], R8 ;  /* 0x0001600801007387 */ /* 0x0009e40000100a00 */
[C---:B----4-:R-:W-:Y:S02]  /*693b0*/  HMMA.1688.F32.TF32 R8, R24.reuse, R88, R140 ;  /* 0x000000581808723c */ /* 0x050fe4000008108c */
[----:B------:R-:W-:Y:S04]  /*693c0*/  STL [R1+0x558c], R74 ;  /* 0x00558c4a01007387 */ /* 0x000fe80000100800 */
[----:B------:R-:W-:Y:S02]  /*693d0*/  STL [R1+0x5588], R75 ;  /* 0x0055884b01007387 */ /* 0x000fe40000100800 */
[C---:B------:R-:W-:Y:S08]  /*693e0*/  HMMA.1688.F32.TF32 R16, R24.reuse, R84, R220 ;  /* 0x000000541810723c */ /* 0x040ff000000810dc */
[C---:B------:R-:W-:Y:S07]  /*693f0*/  HMMA.1688.F32.TF32 R12, R24.reuse, R80, R240 ;  /* 0x00000050180c723c */ /* 0x040fee00000810f0 */
[----:B------:R-:W-:Y:S04]  /*69400*/  STL.64 [R1+0x150], R8 ;  /* 0x0001500801007387 */ /* 0x000fe80000100a00 */
[----:B------:R1:W-:Y:S02]  /*69410*/  STL.64 [R1+0x158], R10 ;  /* 0x0001580a01007387 */ /* 0x0003e40000100a00 */
[----:B-1----:R-:W-:Y:S02]  /*69420*/  HMMA.1688.F32.TF32 R8, R24, R76, R208 ;  /* 0x0000004c1808723c */ /* 0x002fe400000810d0 */
[----:B------:R-:W-:Y:S04]  /*69430*/  STL.64 [R1+0x140], R16 ;  /* 0x0001401001007387 */ /* 0x000fe80000100a00 */
[----:B------:R-:W-:Y:S04]  /*69440*/  STL.64 [R1+0x148], R18 ;  /* 0x0001481201007387 */ /* 0x000fe80000100a00 */
[----:B------:R-:W-:Y:S04]  /*69450*/  STL.64 [R1+0x130], R12 ;  /* 0x0001300c01007387 */ /* 0x000fe80000100a00 */
[----:B------:R-:W-:Y:S09]  /*69460*/  STL.64 [R1+0x138], R14 ;  /* 0x0001380e01007387 */ /* 0x000ff20000100a00 */
[----:B------:R-:W-:Y:S01]  /*69470*/  STL [R1+0x120], R8 ;  /* 0x0001200801007387 */ /* 0x000fe20000100800 */
[----:B------:R-:W-:-:S02]  /*69480*/  IMAD.MOV.U32 R50, RZ, RZ, R9 ;  /* 0x000000ffff327224 */ /* 0x000fc400078e0009 */
[----:B------:R-:W-:Y:S01]  /*69490*/  IMAD.MOV.U32 R51, RZ, RZ, R10 ;  /* 0x000000ffff337224 */ /* 0x000fe200078e000a */
[----:B------:R1:W-:Y:S02]  /*694a0*/  STL [R1+0x12c], R11 ;  /* 0x00012c0b01007387 */ /* 0x0003e40000100800 */
[C---:B-1----:R-:W-:Y:S08]  /*694b0*/  HMMA.1688.F32.TF32 R8, R24.reuse, R64, R204 ;  /* 0x000000401808723c */ /* 0x042ff000000810cc */
[C---:B------:R-:W-:Y:S08]  /*694c0*/  HMMA.1688.F32.TF32 R12, R24.reuse, R56, R224 ;  /* 0x00000038180c723c */ /* 0x040ff000000810e0 */
[C---:B------:R-:W-:Y:S07]  /*694d0*/  HMMA.1688.F32.TF32 R16, R24.reuse, R36, R152 ;  /* 0x000000241810723c */ /* 0x040fee0000081098 */
[----:B------:R1:W-:Y:S01]  /*694e0*/  STL.64 [R1+0x110], R8 ;  /* 0x0001100801007387 */ /* 0x0003e20000100a00 */
[----:B------:R-:W-:Y:S01]  /*694f0*/  MOV R74, R10 ;  /* 0x0000000a004a7202 */ /* 0x000fe20000000f00 */
[----:B------:R-:W-:Y:S01]  /*69500*/  IMAD.MOV.U32 R75, RZ, RZ, R11 ;  /* 0x000000ffff4b7224 */ /* 0x000fe200078e000b */
[C---:B------:R-:W-:Y:S08]  /*69510*/  HMMA.1688.F32.TF32 R184, R24.reuse, R44, R212 ;  /* 0x0000002c18b8723c */ /* 0x040ff000000810d4 */
[C---:B-1----:R-:W-:Y:S11]  /*69520*/  HMMA.1688.F32.TF32 R8, R24.reuse, R60, R200 ;  /* 0x0000003c1808723c */ /* 0x042ff600000810c8 */
[----:B------:R-:W-:Y:S11]  /*69530*/  @!UPT UIADD3 URZ, URZ, URZ, URZ ;  /* 0x0000003f3f3ff290 */ /* 0x000ff6000fffe03f */
[----:B------:R-:W-:Y:S01]  /*69540*/  @!UPT UIADD3 URZ, URZ, URZ, URZ ;  /* 0x0000003f3f3ff290 */ /* 0x000fe2000fffe03f */
        /* <DEDUP_REMOVED lines=8> */
[----:B------:R-:W-:Y:S04]  /*695d0*/  STL.64 [R1+0x5450], R186 ;  /* 0x005450ba01007387 */ /* 0x000fe80000100a00 */
[----:B------:R4:W-:Y:S04]  /*695e0*/  STL.64 [R1+0x5448], R184 ;  /* 0x005448b801007387 */ /* 0x0009e80000100a00 */
[----:B------:R-:W2:Y:S04]  /*695f0*/  LDL.LU R116, [R1+0x56b4] ;  /* 0x0056b40001747983 */ /* 0x000ea80000300800 */
        /* <DEDUP_REMOVED lines=30> */
[----:B------:R-:W-:-:S06]  /*697e0*/  IMAD.MOV.U32 R226, RZ, RZ, R113 ;  /* 0x000000ffffe27224 */ /* 0x000fcc00078e0071 */
[----:B------:R-:W-:Y:S01]  /*697f0*/  MOV R238, R29 ;  /* 0x0000001d00ee7202 */ /* 0x000fe20000000f00 */
[----:B------:R-:W-:Y:S02]  /*69800*/  IMAD.MOV.U32 R239, RZ, RZ, R28 ;  /* 0x000000ffffef7224 */ /* 0x000fe400078e001c */
[----:B------:R-:W-:Y:S02]  /*69810*/  IMAD.MOV.U32 R236, RZ, RZ, R69 ;  /* 0x000000ffffec7224 */ /* 0x000fe400078e0045 */
[----:B------:R-:W-:Y:S01]  /*69820*/  IMAD.MOV.U32 R237, RZ, RZ, R68 ;  /* 0x000000ffffed7224 */ /* 0x000fe200078e0044 */
[----:B------:R-:W-:Y:S01]  /*69830*/  MOV R155, R96 ;  /* 0x00000060009b7202 */ /* 0x000fe20000000f00 */
[----:B------:R-:W-:Y:S02]  /*69840*/  IMAD.MOV.U32 R227, RZ, RZ, R112 ;  /* 0x000000ffffe37224 */ /* 0x000fe400078e0070 */
[----:B------:R-:W-:Y:S01]  /*69850*/  IMAD.MOV.U32 R154, RZ, RZ, R97 ;  /* 0x000000ffff9a7224 */ /* 0x000fe200078e0061 */
[----:B------:R-:W-:Y:S01]  /*69860*/  MOV R152, R109 ;  /* 0x0000006d00987202 */ /* 0x000fe20000000f00 */
[----:B------:R-:W-:-:S07]  /*69870*/  IMAD.MOV.U32 R153, RZ, RZ, R108 ;  /* 0x000000ffff997224 */ /* 0x000fce00078e006c */
[----:B------:R-:W-:Y:S01]  /*69880*/  HMMA.1688.F32.TF32 R112, R136, R76, R152 ;  /* 0x0000004c8870723c */ /* 0x000fe20000081098 */
[----:B------:R-:W-:Y:S04]  /*69890*/  STL.64 [R1+0x5460], R190 ;  /* 0x005460be01007387 */ /* 0x000fe80000100a00 */
[----:B------:R1:W-:Y:S01]  /*698a0*/  STL.64 [R1+0x5458], R188 ;  /* 0x005458bc01007387 */ /* 0x0003e20000100a00 */
[----:B--2---:R-:W-:Y:S01]  /*698b0*/  MOV R225, R116 ;  /* 0x0000007400e17202 */ /* 0x004fe20000000f00 */
[----:B---3--:R-:W-:Y:S02]  /*698c0*/  IMAD.MOV.U32 R224, RZ, RZ, R117 ;  /* 0x000000ffffe07224 */ /* 0x008fe400078e0075 */
[----:B----4-:R-:W-:Y:S01]  /*698d0*/  IMAD.MOV.U32 R203, RZ, RZ, R120 ;  /* 0x000000ffffcb7224 */ /* 0x010fe200078e0078 */
[----:B------:R-:W-:-:S04]  /*698e0*/  MOV R202, R121 ;  /* 0x0000007900ca7202 */ /* 0x000fc80000000f00 */
[C---:B------:R-:W-:Y:S08]  /*698f0*/  HMMA.1688.F32.TF32 R108, R136.reuse, R80, R224 ;  /* 0x00000050886c723c */ /* 0x040ff000000810e0 */
[C---:B------:R-:W-:Y:S08]  /*69900*/  HMMA.1688.F32.TF32 R116, R136.reuse, R64, R156 ;  /* 0x000000408874723c */ /* 0x040ff0000008109c */
[----:B------:R-:W-:Y:S08]  /*69910*/  HMMA.1688.F32.TF32 R28, R136, R32, R220 ;  /* 0x00000020881c723c */ /* 0x000ff000000810dc */
[----:B------:R-:W-:Y:S08]  /*69920*/  HMMA.1688.F32.TF32 R24, R24, R72, R140 ;  /* 0x000000481818723c */ /* 0x000ff0000008108c */
[C---:B------:R-:W-:Y:S08]  /*69930*/  HMMA.1688.F32.TF32 R140, R136.reuse, R88, R204 ;  /* 0x00000058888c723c */ /* 0x040ff000000810cc */
[C---:B------:R-:W-:Y:S08]  /*69940*/  HMMA.1688.F32.TF32 R68, R136.reuse, R52, R240 ;  /* 0x000000348844723c */ /* 0x040ff000000810f0 */
[C---:B------:R-:W-:Y:S01]  /*69950*/  HMMA.1688.F32.TF32 R212, R136.reuse, R216, R212 ;  /* 0x000000d888d4723c */ /* 0x040fe200000810d4 */
[----:B------:R-:W-:Y:S07]  /*69960*/  STL.64 [R1+0x5470], R26 ;  /* 0x0054701a01007387 */ /* 0x000fee0000100a00 */
[C---:B------:R-:W-:Y:S08]  /*69970*/  HMMA.1688.F32.TF32 R96, R136.reuse, R92, R208 ;  /* 0x0000005c8860723c */ /* 0x040ff000000810d0 */
[----:B------:R-:W-:Y:S01]  /*69980*/  HMMA.1688.F32.TF32 R144, R136, R84, R200 ;  /* 0x000000548890723c */ /* 0x000fe200000810c8 */
        /* <DEDUP_REMOVED lines=16> */
[----:B------:R-:W-:Y:S01]  /*69a90*/  STL.64 [R1+0x54f0], R114 ;  /* 0x0054f07201007387 */ /* 0x000fe20000100a00 */
[----:B------:R-:W-:-:S03]  /*69aa0*/  MOV R157, R105 ;  /* 0x00000069009d7202 */ /* 0x000fc60000000f00 */
[----:B------:R-:W-:Y:S01]  /*69ab0*/  STL.64 [R1+0x54e8], R112 ;  /* 0x0054e87001007387 */ /* 0x000fe20000100a00 */
[----:B------:R-:W-:-:S03]  /*69ac0*/  IMAD.MOV.U32 R158, RZ, RZ, R124 ;  /* 0x000000ffff9e7224 */ /* 0x000fc600078e007c */
[----:B------:R-:W-:Y:S01]  /*69ad0*/  STL.64 [R1+0x5500], R118 ;  /* 0x0055007601007387 */ /* 0x000fe20000100a00 */
[----:B------:R-:W-:-:S03]  /*69ae0*/  IMAD.MOV.U32 R159, RZ, RZ, R125 ;  /* 0x000000ffff9f7224 */ /* 0x000fc600078e007d */
[----:B------:R-:W-:Y:S04]  /*69af0*/  STL.64 [R1+0x54f8], R116 ;  /* 0x0054f87401007387 */ /* 0x000fe80000100a00 */
[----:B------:R-:W3:Y:S04]  /*69b00*/  LDL.LU R104, [R1+0x56a4] ;  /* 0x0056a40001687983 */ /* 0x000ee80000300800 */
        /* <DEDUP_REMOVED lines=35> */
[----:B------:R-:W-:Y:S01]  /*69d40*/  HMMA.1688.F32.TF32 R120, R136, R60, R236 ;  /* 0x0000003c8878723c */ /* 0x000fe200000810ec */
[----:B------:R-:W-:-:S02]  /*69d50*/  IMAD.MOV.U32 R152, RZ, RZ, R101 ;  /* 0x000000ffff987224 */ /* 0x000fc400078e0065 */
[----:B------:R-:W-:Y:S11]  /*69d60*/  IMAD.MOV.U32 R153, RZ, RZ, R100 ;  /* 0x000000ffff997224 */ /* 0x000ff600078e0064 */
[----:B------:R-:W-:Y:S09]  /*69d70*/  @!UPT UIADD3 URZ, URZ, URZ, URZ ;  /* 0x0000003f3f3ff290 */ /* 0x000ff2000fffe03f */
[----:B------:R-:W-:Y:S04]  /*69d80*/  STL.64 [R1+0x5510], R122 ;  /* 0x0055107a01007387 */ /* 0x000fe80000100a00 */
[----:B------:R-:W-:Y:S01]  /*69d90*/  STL.64 [R1+0x5508], R120 ;  /* 0x0055087801007387 */ /* 0x000fe20000100a00 */
[----:B------:R-:W-:Y:S01]  /*69da0*/  MOV R154, R5 ;  /* 0x00000005009a7202 */ /* 0x000fe20000000f00 */
[----:B------:R-:W-:Y:S02]  /*69db0*/  IMAD.MOV.U32 R155, RZ, RZ, R4 ;  /* 0x000000ffff9b7224 */ /* 0x000fe400078e0004 */
[----:B------:R-:W-:Y:S01]  /*69dc0*/  HMMA.1688.F32.TF32 R4, R192, R88, R156 ;  /* 0x00000058c004723c */ /* 0x000fe2000008109c */
[----:B---3--:R-:W-:Y:S01]  /*69dd0*/  MOV R239, R104 ;  /* 0x0000006800ef7202 */ /* 0x008fe20000000f00 */
[----:B----4-:R-:W-:-:S02]  /*69de0*/  IMAD.MOV.U32 R238, RZ, RZ, R105 ;  /* 0x000000ffffee7224 */ /* 0x010fc400078e0069 */
[----:B--2---:R-:W-:Y:S01]  /*69df0*/  IMAD.MOV.U32 R237, RZ, RZ, R124 ;  /* 0x000000ffffed7224 */ /* 0x004fe200078e007c */
[----:B------:R-:W-:-:S03]  /*69e00*/  MOV R236, R125 ;  /* 0x0000007d00ec7202 */ /* 0x000fc60000000f00 */
[C---:B------:R-:W-:Y:S08]  /*69e10*/  HMMA.1688.F32.TF32 R104, R136.reuse, R36, R148 ;  /* 0x000000248868723c */ /* 0x040ff00000081094 */
[C---:B------:R-:W-:Y:S08]  /*69e20*/  HMMA.1688.F32.TF32 R100, R136.reuse, R56, R228 ;  /* 0x000000388864723c */ /* 0x040ff000000810e4 */
[C---:B------:R-:W-:Y:S08]  /*69e30*/  HMMA.1688.F32.TF32 R124, R136.reuse, R40, R220 ;  /* 0x00000028887c723c */ /* 0x040ff000000810dc */
[C---:B------:R-:W-:Y:S07]  /*69e40*/  HMMA.1688.F32.TF32 R128, R136.reuse, R44, R240 ;  /* 0x0000002c8880723c */ /* 0x040fee00000810f0 */
[----:B------:R-:W-:Y:S01]  /*69e50*/  STL.64 [R1+0x5520], R102 ;  /* 0x0055206601007387 */ /* 0x000fe20000100a00 */
[C---:B------:R-:W-:Y:S08]  /*69e60*/  HMMA.1688.F32.TF32 R132, R136.reuse, R48, R208 ;  /* 0x000000308884723c */ /* 0x040ff000000810d0 */
[----:B------:R-:W-:Y:S08]  /*69e70*/  HMMA.1688.F32.TF32 R136, R136, R72, R204 ;  /* 0x000000488888723c */ /* 0x000ff000000810cc */
[C---:B------:R-:W-:Y:S01]  /*69e80*/  HMMA.1688.F32.TF32 R220, R192.reuse, R32, R200 ;  /* 0x00000020c0dc723c */ /* 0x040fe200000810c8 */
[----:B------:R-:W-:Y:S04]  /*69e90*/  STL.64 [R1+0x5518], R100 ;  /* 0x0055186401007387 */ /* 0x000fe80000100a00 */
[----:B------:R-:W-:Y:S03]  /*69ea0*/  STL.64 [R1+0x5530], R106 ;  /* 0x0055306a01007387 */ /* 0x000fe60000100a00 */
        /* <DEDUP_REMOVED lines=18> */
[----:B-1----:R-:W3:Y:S04]  /*69fd0*/  LDL.LU R8, [R1+0x1150] ;  /* 0x0011500001087983 */ /* 0x002ee80000300800 */
        /* <DEDUP_REMOVED lines=87> */
[-C--:B------:R-:W-:Y:S03]  /*6a550*/  HMMA.1688.F32.TF32 R148, R192, R216.reuse, R236 ;  /* 0x000000d8c094723c */ /* 0x080fe600000810ec */
[----:B------:R-:W-:Y:S04]  /*6a560*/  LDS R236, [R35+0x8100] ;  /* 0x0081000023ec7984 */ /* 0x000fe80000000800 */
[----:B------:R-:W-:Y:S04]  /*6a570*/  LDS R238, [R35+0x9100] ;  /* 0x0091000023ee7984 */ /* 0x000fe80000000800 */
[----:B------:R-:W-:Y:S04]  /*6a580*/  LDS R237, [R34+0x8100] ;  /* 0x0081000022ed7984 */ /* 0x000fe80000000800 */
[----:B------:R-:W2:Y:S02]  /*6a590*/  LDS R239, [R34+0x9100] ;  /* 0x0091000022ef7984 */ /* 0x000ea40000000800 */
[C---:B--2---:R-:W-:Y:S11]  /*6a5a0*/  HMMA.1688.F32.TF32 R68, R236.reuse, R216, R28 ;  /* 0x000000d8ec44723c */ /* 0x044ff6000008101c */
[----:B------:R-:W-:Y:S11]  /*6a5b0*/  @!UPT UIADD3 URZ, URZ, URZ, URZ ;  /* 0x0000003f3f3ff290 */ /* 0x000ff6000fffe03f */
[----:B------:R-:W-:Y:S01]  /*6a5c0*/  @!UPT UIADD3 URZ, URZ, URZ, URZ ;  /* 0x0000003f3f3ff290 */ /* 0x000fe2000fffe03f */
[----:B------:R-:W-:Y:S04]  /*6a5d0*/  STL.64 [R1+0x2b0], R68 ;  /* 0x0002b04401007387 */ /* 0x000fe80000100a00 */
[----:B------:R1:W-:Y:S02]  /*6a5e0*/  STL.64 [R1+0x2b8], R70 ;  /* 0x0002b84601007387 */ /* 0x0003e40000100a00 */
[C---:B-1----:R-:W-:Y:S08]  /*6a5f0*/  HMMA.1688.F32.TF32 R68, R236.reuse, R84, R184 ;  /* 0x00000054ec44723c */ /* 0x042ff000000810b8 */
[C---:B---3--:R-:W-:Y:S08]  /*6a600*/  HMMA.1688.F32.TF32 R28, R236.reuse, R92, R24 ;  /* 0x0000005cec1c723c */ /* 0x048ff00000081018 */
[C---:B------:R-:W-:Y:S11]  /*6a610*/  HMMA.1688.F32.TF32 R24, R236.reuse, R88, R188 ;  /* 0x00000058ec18723c */ /* 0x040ff600000810bc */
[----:B------:R-:W-:Y:S04]  /*6a620*/  @!UPT UIADD3 URZ, URZ, URZ, URZ ;  /* 0x0000003f3f3ff290 */ /* 0x000fe8000fffe03f */
[----:B------:R-:W-:Y:S04]  /*6a630*/  STL.64 [R1+0x2d0], R28 ;  /* 0x0002d01c01007387 */ /* 0x000fe80000100a00 */
[----:B------:R1:W-:Y:S04]  /*6a640*/  STL.64 [R1+0x2d8], R30 ;  /* 0x0002d81e01007387 */ /* 0x0003e80000100a00 */
[----:B------:R-:W-:Y:S04]  /*6a650*/  STL.64 [R1+0x2f0], R24 ;  /* 0x0002f01801007387 */ /* 0x000fe80000100a00 */
[----:B------:R4:W-:Y:S01]  /*6a660*/  STL.64 [R1+0x2f8], R26 ;  /* 0x0002f81a01007387 */ /* 0x0009e20000100a00 */
[C---:B-1----:R-:W-:Y:S08]  /*6a670*/  HMMA.1688.F32.TF32 R28, R236.reuse, R80, R20 ;  /* 0x00000050ec1c723c */ /* 0x042ff00000081014 */
[C---:B----4-:R-:W-:Y:S08]  /*6a680*/  HMMA.1688.F32.TF32 R24, R236.reuse, R76, R16 ;  /* 0x0000004cec18723c */ /* 0x050ff00000081010 */
        /* <DEDUP_REMOVED lines=22> */
[----:B-1----:R-:W4:Y:S04]  /*6a7f0*/  LDL.LU R8, [R1+0x9f0] ;  /* 0x0009f00001087983 */ /* 0x002f280000300800 */
[----:B------:R-:W4:Y:S04]  /*6a800*/  LDL.LU R9, [R1+0x9f4] ;  /* 0x0009f40001097983 */ /* 0x000f280000300800 */
[----:B---3--:R-:W4:Y:S04]  /*6a810*/  LDL.LU R10, [R1+0x9f8] ;  /* 0x0009f800010a7983 */ /* 0x008f280000300800 */
[----:B------:R-:W4:Y:S04]  /*6a820*/  LDL.LU R11, [R1+0x9fc] ;  /* 0x0009fc00010b7983 */ /* 0x000f280000300800 */
        /* <DEDUP_REMOVED lines=101> */
[----:B------:R-:W-:Y:S04]  /*6ae80*/  LDS R240, [R252+0x8180] ;  /* 0x00818000fcf07984 */ /* 0x000fe80000000800 */
[----:B------:R-:W-:Y:S04]  /*6ae90*/  LDS R242, [R252+0x9180] ;  /* 0x00918000fcf27984 */ /* 0x000fe80000000800 */
[----:B------:R-:W-:Y:S04]  /*6aea0*/  LDS R241, [R3+0x8180] ;  /* 0x0081800003f17984 */ /* 0x000fe80000000800 */
[----:B------:R-:W2:Y:S01]  /*6aeb0*/  LDS R243, [R3+0x9180] ;  /* 0x0091800003f37984 */ /* 0x000ea20000000800 */
[C---:B------:R-:W-:Y:S08]  /*6aec0*/  HMMA.1688.F32.TF32 R152, R192.reuse, R92, R152 ;  /* 0x0000005cc098723c */ /* 0x040ff00000081098 */
[C---:B------:R-:W-:Y:S08]  /*6aed0*/  HMMA.1688.F32.TF32 R156, R192.reuse, R84, R156 ;  /* 0x00000054c09c723c */ /* 0x040ff0000008109c */
[C---:B------:R-:W-:Y:S08]  /*6aee0*/  HMMA.1688.F32.TF32 R204, R192.reuse, R80, R204 ;  /* 0x00000050c0cc723c */ /* 0x040ff000000810cc */
[C---:B------:R-:W-:Y:S08]  /*6aef0*/  HMMA.1688.F32.TF32 R208, R192.reuse, R76, R208 ;  /* 0x0000004cc0d0723c */ /* 0x040ff000000810d0 */
[----:B------:R-:W-:Y:S08]  /*6af00*/  HMMA.1688.F32.TF32 R172, R192, R60, R172 ;  /* 0x0000003cc0ac723c */ /* 0x000ff000000810ac */
[C---:B--2---:R-:W-:Y:S08]  /*6af10*/  HMMA.1688.F32.TF32 R100, R240.reuse, R92, R100 ;  /* 0x0000005cf064723c */ /* 0x044ff00000081064 */
[C---:B---3--:R-:W-:Y:S08]  /*6af20*/  HMMA.1688.F32.TF32 R124, R240.reuse, R52, R124 ;  /* 0x00000034f07c723c */ /* 0x048ff0000008107c */
[----:B----4-:R-:W-:Y:S08]  /*6af30*/  HMMA.1688.F32.TF32 R128, R240, R32, R128 ;  /* 0x00000020f080723c */ /* 0x010ff00000081080 */
[C---:B------:R-:W-:Y:S08]  /*6af40*/  HMMA.1688.F32.TF32 R132, R236.reuse, R72, R132 ;  /* 0x00000048ec84723c */ /* 0x040ff00000081084 */
[C---:B------:R-:W-:Y:S08]  /*6af50*/  HMMA.1688.F32.TF32 R220, R236.reuse, R44, R220 ;  /* 0x0000002cecdc723c */ /* 0x040ff000000810dc */
[C---:B------:R-:W-:Y:S08]  /*6af60*/  HMMA.1688.F32.TF32 R224, R236.reuse, R40, R224 ;  /* 0x00000028ece0723c */ /* 0x040ff000000810e0 */
[----:B------:R-:W-:Y:S08]  /*6af70*/  HMMA.1688.F32.TF32 R136, R236, R48, R136 ;  /* 0x00000030ec88723c */ /* 0x000ff00000081088 */
[C---:B------:R-:W-:Y:S07]  /*6af80*/  HMMA.1688.F32.TF32 R104, R240.reuse, R216, R104 ;  /* 0x000000d8f068723c */ /* 0x040fee0000081068 */
        /* <DEDUP_REMOVED lines=27> */
[----:B------:R-:W-:Y:S07]  /*6b140*/  STL.64 [R1+0x430], R100 ;  /* 0x0004306401007387 */ /* 0x000fee0000100a00 */
[C---:B------:R-:W-:Y:S01]  /*6b150*/  HMMA.1688.F32.TF32 R228, R192.reuse, R48, R228 ;  /* 0x00000030c0e4723c */ /* 0x040fe200000810e4 */
[----:B------:R2:W-:Y:S07]  /*6b160*/  STL.64 [R1+0x438], R102 ;  /* 0x0004386601007387 */ /* 0x0005ee0000100a00 */
[----:B------:R-:W-:Y:S01]  /*6b170*/  HMMA.1688.F32.TF32 R192, R192, R72, R232 ;  /* 0x00000048c0c0723c */ /* 0x000fe200000810e8 */
[----:B------:R-:W-:Y:S04]  /*6b180*/  LDS R232, [R35+0x8180] ;  /* 0x0081800023e87984 */ /* 0x000fe80000000800 */
[----:B------:R-:W-:Y:S04]  /*6b190*/  LDS R234, [R35+0x9180] ;  /* 0x0091800023ea7984 */ /* 0x000fe80000000800 */
[----:B------:R-:W-:Y:S01]  /*6b1a0*/  LDS R233, [R34+0x8180] ;  /* 0x0081800022e97984 */ /* 0x000fe20000000800 */
[C---:B------:R-:W-:Y:S03]  /*6b1b0*/  HMMA.1688.F32.TF32 R108, R240.reuse, R76, R108 ;  /* 0x0000004cf06c723c */ /* 0x040fe6000008106c */
[----:B------:R-:W3:Y:S05]  /*6b1c0*/  LDS R235, [R34+0x9180] ;  /* 0x0091800022eb7984 */ /* 0x000eea0000000800 */
[C---:B-1----:R-:W-:Y:S08]  /*6b1d0*/  HMMA.1688.F32.TF32 R104, R240.reuse, R64, R144 ;  /* 0x00000040f068723c */ /* 0x042ff00000081090 */
[C---:B--2---:R-:W-:Y:S08]  /*6b1e0*/  HMMA.1688.F32.TF32 R100, R240.reuse, R60, R140 ;  /* 0x0000003cf064723c */ /* 0x044ff0000008108c */
[C---:B------:R-:W-:Y:S01]  /*6b1f0*/  HMMA.1688.F32.TF32 R96, R240.reuse, R56, R96 ;  /* 0x00000038f060723c */ /* 0x040fe20000081060 */
        /* <DEDUP_REMOVED lines=10> */
[C---:B-1----:R-:W-:Y:S08]  /*6b2a0*/  HMMA.1688.F32.TF32 R96, R240.reuse, R44, R28 ;  /* 0x0000002cf060723c */ /* 0x042ff0000008101c */
[C---:B------:R-:W-:Y:S08]  /*6b2b0*/  HMMA.1688.F32.TF32 R68, R240.reuse, R48, R24 ;  /* 0x00000030f044723c */ /* 0x040ff00000081018 */
[----:B------:R-:W-:Y:S08]  /*6b2c0*/  HMMA.1688.F32.TF32 R28, R240, R72, R188 ;  /* 0x00000048f01c723c */ /* 0x000ff000000810bc */
[C---:B---3--:R-:W-:Y:S08]  /*6b2d0*/  HMMA.1688.F32.TF32 R20, R232.reuse, R52, R20 ;  /* 0x00000034e814723c */ /* 0x048ff00000081014 */
        /* <DEDUP_REMOVED lines=26> */
[----:B------:R-:W-:Y:S01]  /*6b480*/  LDS R243, [R34+0x9200] ;  /* 0x0092000022f37984 */ /* 0x000fe20000000800 */
[----:B------:R-:W-:Y:S07]  /*6b490*/  HMMA.1688.F32.TF32 R8, R232, R80, R244 ;  /* 0x00000050e808723c */ /* 0x000fee00000810f4 */
        /* <DEDUP_REMOVED lines=98> */
[C---:B------:R-:W-:Y:S08]  /*6bac0*/  HMMA.1688.F32.TF32 R196, R236.reuse, R32, R196 ;  /* 0x00000020ecc4723c */ /* 0x040ff000000810c4 */
[----:B------:R-:W-:Y:S01]  /*6bad0*/  HMMA.1688.F32.TF32 R200, R236, R52, R200 ;  /* 0x00000034ecc8723c */ /* 0x000fe200000810c8 */
[----:B------:R-:W-:Y:S04]  /*6bae0*/  LDS R236, [R252+0x8200] ;  /* 0x00820000fcec7984 */ /* 0x000fe80000000800 */
        /* <DEDUP_REMOVED lines=16> */
[----:B------:R-:W-:Y:S01]  /*6bbf0*/  STL.64 [R1+0x530], R124 ;  /* 0x0005307c01007387 */ /* 0x000fe20000100a00 */
[C---:B------:R-:W-:Y:S03]  /*6bc00*/  HMMA.1688.F32.TF32 R112, R232.reuse, R44, R112 ;  /* 0x0000002ce870723c */ /* 0x040fe60000081070 */
[----:B------:R-:W-:Y:S04]  /*6bc10*/  STL.64 [R1+0x538], R126 ;  /* 0x0005387e01007387 */ /* 0x000fe80000100a00 */
[----:B------:R-:W-:Y:S04]  /*6bc20*/  STL.64 [R1+0x520], R104 ;  /* 0x0005206801007387 */ /* 0x000fe80000100a00 */
[----:B------:R2:W-:Y:S04]  /*6bc30*/  STL.64 [R1+0x528], R106 ;  /* 0x0005286a01007387 */ /* 0x0005e80000100a00 */
[----:B------:R-:W-:Y:S04]  /*6bc40*/  STL.64 [R1+0x510], R100 ;  /* 0x0005106401007387 */ /* 0x000fe80000100a00 */
[----:B------:R3:W-:Y:S01]  /*6bc50*/  STL.64 [R1+0x518], R102 ;  /* 0x0005186601007387 */ /* 0x0007e20000100a00 */
[C---:B--2---:R-:W-:Y:S08]  /*6bc60*/  HMMA.1688.F32.TF32 R104, R232.reuse, R48, R108 ;  /* 0x00000030e868723c */ /* 0x044ff0000008106c */
[----:B---3--:R-:W-:Y:S01]  /*6bc70*/  HMMA.1688.F32.TF32 R100, R232, R72, R144 ;  /* 0x00000048e864723c */ /* 0x008fe20000081090 */
[----:B------:R-:W-:Y:S04]  /*6bc80*/  STL.64 [R1+0x500], R112 ;  /* 0x0005007001007387 */ /* 0x000fe80000100a00 */
[----:B------:R-:W-:Y:S03]  /*6bc90*/  STL.64 [R1+0x508], R114 ;  /* 0x0005087201007387 */ /* 0x000fe60000100a00 */
[C---:B-1----:R-:W-:Y:S01]  /*6bca0*/  HMMA.1688.F32.TF32 R108, R236.reuse, R32, R140 ;  /* 0x00000020ec6c723c */ /* 0x042fe2000008108c */
        /* <DEDUP_REMOVED lines=30> */
[C---:B--2---:R-:W-:Y:S08]  /*6be90*/  HMMA.1688.F32.TF32 R24, R236.reuse, R60, R16 ;  /* 0x0000003cec18723c */ /* 0x044ff00000081010 */
        /* <DEDUP_REMOVED lines=131> */
[----:B------:R-:W-:Y:S08]  /*6c6d0*/  HMMA.1688.F32.TF32 R132, R240, R52, R132 ;  /* 0x00000034f084723c */ /* 0x000ff00000081084 */
[C---:B------:R-:W-:Y:S08]  /*6c6e0*/  HMMA.1688.F32.TF32 R224, R236.reuse, R48, R224 ;  /* 0x00000030ece0723c */ /* 0x040ff000000810e0 */
[----:B------:R-:W-:Y:S08]  /*6c6f0*/  HMMA.1688.F32.TF32 R236, R236, R72, R220 ;  /* 0x00000048ecec723c */ /* 0x000ff000000810dc */
[C---:B------:R-:W-:Y:S07]  /*6c700*/  HMMA.1688.F32.TF32 R136, R240.reuse, R32, R136 ;  /* 0x00000020f088723c */ /* 0x040fee0000081088 */
[----:B------:R-:W-:Y:S01]  /*6c710*/  STL.64 [R1+0x6e0], R224 ;  /* 0x0006e0e001007387 */ /* 0x000fe20000100a00 */
[C---:B------:R-:W-:Y:S03]  /*6c720*/  HMMA.1688.F32.TF32 R104, R240.reuse, R88, R104 ;  /* 0x00000058f068723c */ /* 0x040fe60000081068 */
[----:B------:R1:W-:Y:S04]  /*6c730*/  STL.64 [R1+0x6e8], R226 ;  /* 0x0006e8e201007387 */ /* 0x0003e80000100a00 */
[----:B-1----:R-:W2:Y:S04]  /*6c740*/  LDL.LU.64 R226, [R1+0x5690] ;  /* 0x0056900001e27983 */ /* 0x002ea80000300a00 */
[----:B------:R-:W2:Y:S04]  /*6c750*/  LDL.LU.64 R224, [R1+0x5688] ;  /* 0x0056880001e07983 */ /* 0x000ea80000300a00 */
[----:B------:R-:W3:Y:S04]  /*6c760*/  LDL.LU.64 R222, [R1+0x5680] ;  /* 0x0056800001de7983 */ /* 0x000ee80000300a00 */
[----:B------:R-:W3:Y:S04]  /*6c770*/  LDL.LU.64 R220, [R1+0x5678] ;  /* 0x0056780001dc7983 */ /* 0x000ee80000300a00 */
        /* <DEDUP_REMOVED lines=18> */
[C---:B----4-:R-:W-:Y:S03]  /*6c8a0*/  HMMA.1688.F32.TF32 R100, R240.reuse, R64, R112 ;  /* 0x00000040f064723c */ /* 0x050fe60000081070 */
[----:B------:R-:W-:Y:S04]  /*6c8b0*/  STL.64 [R1+0x750], R120 ;  /* 0x0007507801007387 */ /* 0x000fe80000100a00 */
[----:B------:R-:W-:Y:S01]  /*6c8c0*/  STL.64 [R1+0x758], R122 ;  /* 0x0007587a01007387 */ /* 0x000fe20000100a00 */
[C---:B------:R-:W-:Y:S03]  /*6c8d0*/  HMMA.1688.F32.TF32 R96, R240.reuse, R40, R96 ;  /* 0x00000028f060723c */ /* 0x040fe60000081060 */
[----:B------:R-:W-:Y:S04]  /*6c8e0*/  LDS R237, [R3+0x8300] ;  /* 0x0083000003ed7984 */ /* 0x000fe80000000800 */
[----:B------:R-:W-:Y:S04]  /*6c8f0*/  LDS R239, [R3+0x9300] ;  /* 0x0093000003ef7984 */ /* 0x000fe80000000800 */
[----:B------:R-:W-:Y:S04]  /*6c900*/  STL.64 [R1+0x760], R104 ;  /* 0x0007606801007387 */ /* 0x000fe80000100a00 */
[----:B------:R1:W-:Y:S04]  /*6c910*/  STL.64 [R1+0x768], R106 ;  /* 0x0007686a01007387 */ /* 0x0003e80000100a00 */
[----:B------:R-:W-:Y:S04]  /*6c920*/  STL.64 [R1+0x770], R100 ;  /* 0x0007706401007387 */ /* 0x000fe80000100a00 */
[----:B------:R4:W-:Y:S01]  /*6c930*/  STL.64 [R1+0x778], R102 ;  /* 0x0007786601007387 */ /* 0x0009e20000100a00 */
[C---:B-1----:R-:W-:Y:S08]  /*6c940*/  HMMA.1688.F32.TF32 R104, R240.reuse, R56, R144 ;  /* 0x00000038f068723c */ /* 0x042ff00000081090 */
[C---:B----4-:R-:W-:Y:S01]  /*6c950*/  HMMA.1688.F32.TF32 R100, R240.reuse, R36, R140 ;  /* 0x00000024f064723c */ /* 0x050fe2000008108c */
[----:B------:R-:W-:Y:S04]  /*6c960*/  STL.64 [R1+0x7f0], R108 ;  /* 0x0007f06c01007387 */ /* 0x000fe80000100a00 */
[----:B------:R-:W-:Y:S10]  /*6c970*/  STL.64 [R1+0x7f8], R110 ;  /* 0x0007f86e01007387 */ /* 0x000ff40000100a00 */
[----:B------:R-:W-:Y:S04]  /*6c980*/  STL.64 [R1+0x7e0], R104 ;  /* 0x0007e06801007387 */ /* 0x000fe80000100a00 */
[----:B------:R1:W-:Y:S04]  /*6c990*/  STL.64 [R1+0x7e8], R106 ;  /* 0x0007e86a01007387 */ /* 0x0003e80000100a00 */
[----:B------:R-:W-:Y:S04]  /*6c9a0*/  STL.64 [R1+0x7d0], R100 ;  /* 0x0007d06401007387 */ /* 0x000fe80000100a00 */
[----:B------:R4:W-:Y:S01]  /*6c9b0*/  STL.64 [R1+0x7d8], R102 ;  /* 0x0007d86601007387 */ /* 0x0009e20000100a00 */
[C---:B-1----:R-:W-:Y:S03]  /*6c9c0*/  HMMA.1688.F32.TF32 R104, R240.reuse, R44, R212 ;  /* 0x0000002cf068723c */ /* 0x042fe600000810d4 */
[----:B------:R-:W-:Y:S04]  /*6c9d0*/  STL.64 [R1+0x7c0], R96 ;  /* 0x0007c06001007387 */ /* 0x000fe80000100a00 */
[----:B------:R1:W-:Y:S01]  /*6c9e0*/  STL.64 [R1+0x7c8], R98 ;  /* 0x0007c86201007387 */ /* 0x0003e20000100a00 */
[C---:B----4-:R-:W-:Y:S08]  /*6c9f0*/  HMMA.1688.F32.TF32 R100, R240.reuse, R48, R68 ;  /* 0x00000030f064723c */ /* 0x050ff00000081044 */
[----:B-1----:R-:W-:Y:S01]  /*6ca00*/  HMMA.1688.F32.TF32 R96, R240, R72, R28 ;  /* 0x00000048f060723c */ /* 0x002fe2000008101c */
[----:B------:R-:W-:Y:S04]  /*6ca10*/  LDS R240, [R35+0x8280] ;  /* 0x0082800023f07984 */ /* 0x000fe80000000800 */
[----:B------:R-:W-:Y:S03]  /*6ca20*/  LDS R242, [R35+0x9280] ;  /* 0x0092800023f27984 */ /* 0x000fe60000000800 */
[C---:B------:R-:W-:Y:S08]  /*6ca30*/  HMMA.1688.F32.TF32 R68, R232.reuse, R32, R24 ;  /* 0x00000020e844723c */ /* 0x040ff00000081018 */
[C---:B------:R-:W-:Y:S08]  /*6ca40*/  HMMA.1688.F32.TF32 R20, R232.reuse, R92, R20 ;  /* 0x0000005ce814723c */ /* 0x040ff00000081014 */
[C---:B------:R-:W-:Y:S01]  /*6ca50*/  HMMA.1688.F32.TF32 R16, R232.reuse, R88, R16 ;  /* 0x00000058e810723c */ /* 0x040fe20000081010 */
[----:B------:R-:W-:Y:S04]  /*6ca60*/  STL.64 [R1+0x7b0], R104 ;  /* 0x0007b06801007387 */ /* 0x000fe80000100a00 */
[----:B------:R-:W-:Y:S03]  /*6ca70*/  LDS R241, [R34+0x8280] ;  /* 0x0082800022f17984 */ /* 0x000fe60000000800 */
[C---:B------:R-:W-:Y:S01]  /*6ca80*/  HMMA.1688.F32.TF32 R28, R232.reuse, R52, R188 ;  /* 0x00000034e81c723c */ /* 0x040fe200000810bc */
[----:B------:R-:W1:Y:S07]  /*6ca90*/  LDS R243, [R34+0x9280] ;  /* 0x0092800022f37984 */ /* 0x000e6e0000000800 */
        /* <DEDUP_REMOVED lines=19> */
[C---:B----4-:R-:W-:Y:S08]  /*6cbd0*/  HMMA.1688.F32.TF32 R16, R232.reuse, R76, R248 ;  /* 0x0000004ce810723c */ /* 0x050ff000000810f8 */
[----:B-1----:R-:W-:Y:S01]  /*6cbe0*/  HMMA.1688.F32.TF32 R12, R232, R64, R244 ;  /* 0x00000040e80c723c */ /* 0x002fe200000810f4 */
[----:B------:R1:W-:Y:S04]  /*6cbf0*/  STL.64 [R1+0x890], R8 ;  /* 0x0008900801007387 */ /* 0x0003e80000100a00 */
[----:B------:R4:W-:Y:S04]  /*6cc00*/  STL.64 [R1+0x898], R10 ;  /* 0x0008980a01007387 */ /* 0x0009e80000100a00 */
[----:B-1----:R-:W2:Y:S06]  /*6cc10*/  LDL.LU R8, [R1+0xbc0] ;  /* 0x000bc00001087983 */ /* 0x002eac0000300800 */
[----:B------:R-:W-:Y:S04]  /*6cc20*/  STL.64 [R1+0x880], R16 ;  /* 0x0008801001007387 */ /* 0x000fe80000100a00 */
[----:B------:R-:W-:Y:S04]  /*6cc30*/  STL.64 [R1+0x888], R18 ;  /* 0x0008881201007387 */ /* 0x000fe80000100a00 */
[----:B------:R1:W-:Y:S04]  /*6cc40*/  STL.64 [R1+0x870], R12 ;  /* 0x0008700c01007387 */ /* 0x0003e80000100a00 */
[----:B------:R1:W-:Y:S04]  /*6cc50*/  STL.64 [R1+0x878], R14 ;  /* 0x0008780e01007387 */ /* 0x0003e80000100a00 */
[----:B------:R-:W2:Y:S04]  /*6cc60*/  LDL.LU R9, [R1+0xbc4] ;  /* 0x000bc40001097983 */ /* 0x000ea80000300800 */
[----:B----4-:R-:W2:Y:S04]  /*6cc70*/  LDL.LU R10, [R1+0xbc8] ;  /* 0x000bc800010a7983 */ /* 0x010ea80000300800 */
[----:B------:R-:W2:Y:S04]  /*6cc80*/  LDL.LU R11, [R1+0xbcc] ;  /* 0x000bcc00010b7983 */ /* 0x000ea80000300800 */
        /* <DEDUP_REMOVED lines=96> */
[----:B--2---:R-:W-:Y:S08]  /*6d290*/  HMMA.1688.F32.TF32 R20, R240, R48, R20 ;  /* 0x00000030f014723c */ /* 0x004ff00000081014 */
[C---:B----4-:R-:W-:Y:S08]  /*6d2a0*/  HMMA.1688.F32.TF32 R12, R236.reuse, R32, R12 ;  /* 0x00000020ec0c723c */ /* 0x050ff0000008100c */
[----:B------:R-:W-:Y:S08]  /*6d2b0*/  HMMA.1688.F32.TF32 R8, R236, R52, R8 ;  /* 0x00000034ec08723c */ /* 0x000ff00000081008 */
[C---:B---3--:R-:W-:Y:S08]  /*6d2c0*/  HMMA.1688.F32.TF32 R124, R232.reuse, R48, R124 ;  /* 0x00000030e87c723c */ /* 0x048ff0000008107c */
        /* <DEDUP_REMOVED lines=8> */
[----:B------:R1:W-:Y:S04]  /*6d350*/  STL.64 [R1+0x868], R250 ;  /* 0x000868fa01007387 */ /* 0x0003e80000100a00 */
[----:B------:R-:W-:Y:S01]  /*6d360*/  LDS R232, [R35+0x8300] ;  /* 0x0083000023e87984 */ /* 0x000fe20000000800 */
[C---:B------:R-:W-:Y:S03]  /*6d370*/  HMMA.1688.F32.TF32 R120, R240.reuse, R52, R120 ;  /* 0x00000034f078723c */ /* 0x040fe60000081078 */
[----:B------:R-:W-:Y:S04]  /*6d380*/  LDS R234, [R35+0x9300] ;  /* 0x0093000023ea7984 */ /* 0x000fe80000000800 */
[----:B-1----:R-:W2:Y:S01]  /*6d390*/  LDL.LU.64 R250, [R1+0x5670] ;  /* 0x0056700001fa7983 */ /* 0x002ea20000300a00 */
[C---:B------:R-:W-:Y:S03]  /*6d3a0*/  HMMA.1688.F32.TF32 R100, R240.reuse, R32, R100 ;  /* 0x00000020f064723c */ /* 0x040fe60000081064 */
[----:B------:R-:W3:Y:S04]  /*6d3b0*/  LDL.LU.64 R248, [R1+0x5668] ;  /* 0x0056680001f87983 */ /* 0x000ee80000300a00 */
[----:B------:R-:W-:Y:S04]  /*6d3c0*/  STL.64 [R1+0x850], R244 ;  /* 0x000850f401007387 */ /* 0x000fe80000100a00 */
[----:B------:R1:W-:Y:S01]  /*6d3d0*/  STL.64 [R1+0x858], R246 ;  /* 0x000858f601007387 */ /* 0x0003e20000100a00 */
[C---:B------:R-:W-:Y:S03]  /*6d3e0*/  HMMA.1688.F32.TF32 R108, R240.reuse, R88, R108 ;  /* 0x00000058f06c723c */ /* 0x040fe6000008106c */
[----:B------:R-:W-:Y:S04]  /*6d3f0*/  LDS R233, [R34+0x8300] ;  /* 0x0083000022e97984 */ /* 0x000fe80000000800 */
[----:B------:R-:W4:Y:S04]  /*6d400*/  LDS R235, [R34+0x9300] ;  /* 0x0093000022eb7984 */ /* 0x000f280000000800 */
[----:B-1----:R-:W2:Y:S04]  /*6d410*/  LDL.LU.64 R246, [R1+0x5660] ;  /* 0x0056600001f67983 */ /* 0x002ea80000300a00 */
[----:B------:R-:W2:Y:S04]  /*6d420*/  LDL.LU.64 R244, [R1+0x5658] ;  /* 0x0056580001f47983 */ /* 0x000ea80000300a00 */
        /* <DEDUP_REMOVED lines=13> */
[C---:B----4-:R-:W-:Y:S01]  /*6d500*/  HMMA.1688.F32.TF32 R100, R240.reuse, R92, R112 ;  /* 0x0000005cf064723c */ /* 0x050fe20000081070 */
[----:B------:R-:W-:Y:S04]  /*6d510*/  STL.64 [R1+0x900], R120 ;  /* 0x0009007801007387 */ /* 0x000fe80000100a00 */
[----:B------:R-:W-:Y:S03]  /*6d520*/  STL.64 [R1+0x908], R122 ;  /* 0x0009087a01007387 */ /* 0x000fe60000100a00 */
[C---:B------:R-:W-:Y:S07]  /*6d530*/  HMMA.1688.F32.TF32 R96, R240.reuse, R76, R96 ;  /* 0x0000004cf060723c */ /* 0x040fee0000081060 */
        /* <DEDUP_REMOVED lines=16> */
[C---:B-1----:R-:W-:Y:S08]  /*6d640*/  HMMA.1688.F32.TF32 R96, R240.reuse, R56, R28 ;  /* 0x00000038f060723c */ /* 0x042ff0000008101c */
        /* <DEDUP_REMOVED lines=19> */
[----:B------:R4:W-:Y:S04]  /*6d780*/  STL.64 [R1+0xcb8], R18 ;  /* 0x000cb81201007387 */ /* 0x0009e80000100a00 */
[----:B-1----:R-:W2:Y:S04]  /*6d790*/  LDL.LU R16, [R1+0xa50] ;  /* 0x000a500001107983 */ /* 0x002ea80000300800 */
[----:B------:R1:W-:Y:S04]  /*6d7a0*/  STL.64 [R1+0xca0], R12 ;  /* 0x000ca00c01007387 */ /* 0x0003e80000100a00 */
[----:B------:R1:W-:Y:S04]  /*6d7b0*/  STL.64 [R1+0xca8], R14 ;  /* 0x000ca80e01007387 */ /* 0x0003e80000100a00 */
[----:B------:R1:W-:Y:S04]  /*6d7c0*/  STL.64 [R1+0xc90], R8 ;  /* 0x000c900801007387 */ /* 0x0003e80000100a00 */
[----:B------:R1:W-:Y:S04]  /*6d7d0*/  STL.64 [R1+0xc98], R10 ;  /* 0x000c980a01007387 */ /* 0x0003e80000100a00 */
        /* <DEDUP_REMOVED lines=96> */
[----:B------:R-:W-:Y:S08]  /*6dde0*/  HMMA.1688.F32.TF32 R28, R232, R216, R28 ;  /* 0x000000d8e81c723c */ /* 0x000ff0000008101c */
[C---:B---3--:R-:W-:Y:S08]  /*6ddf0*/  HMMA.1688.F32.TF32 R116, R236.reuse, R56, R116 ;  /* 0x00000038ec74723c */ /* 0x048ff00000081074 */
[C---:B----4-:R-:W-:Y:S11]  /*6de00*/  HMMA.1688.F32.TF32 R240, R236.reuse, R216, R240 ;  /* 0x000000d8ecf0723c */ /* 0x050ff600000810f0 */
[----:B------:R-:W-:Y:S11]  /*6de10*/  @!UPT UIADD3 URZ, URZ, URZ, URZ ;  /* 0x0000003f3f3ff290 */ /* 0x000ff6000fffe03f */
[----:B------:R-:W-:Y:S01]  /*6de20*/  @!UPT UIADD3 URZ, URZ, URZ, URZ ;  /* 0x0000003f3f3ff290 */ /* 0x000fe2000fffe03f */
[----:B------:R-:W-:Y:S04]  /*6de30*/  STL.64 [R1+0xc80], R240 ;  /* 0x000c80f001007387 */ /* 0x000fe80000100a00 */
[----:B------:R1:W-:Y:S02]  /*6de40*/  STL.64 [R1+0xc88], R242 ;  /* 0x000c88f201007387 */ /* 0x0003e40000100a00 */
[C---:B-1----:R-:W-:Y:S08]  /*6de50*/  HMMA.1688.F32.TF32 R240, R236.reuse, R92, R136 ;  /* 0x0000005cecf0723c */ /* 0x042ff00000081088 */
        /* <DEDUP_REMOVED lines=24> */
[----:B------:R-:W-:Y:S04]  /*6dfe0*/  STL.64 [R1+0xce0], R116 ;  /* 0x000ce07401007387 */ /* 0x000fe80000100a00 */
[----:B------:R-:W-:Y:S01]  /*6dff0*/  STL.64 [R1+0xce8], R118 ;  /* 0x000ce87601007387 */ /* 0x000fe20000100a00 */
[C---:B------:R-:W-:Y:S03]  /*6e000*/  HMMA.1688.F32.TF32 R108, R236.reuse, R44, R144 ;  /* 0x0000002cec6c723c */ /* 0x040fe60000081090 */
[----:B------:R-:W-:Y:S04]  /*6e010*/  LDS R241, [R3+0x8380] ;  /* 0x0083800003f17984 */ /* 0x000fe80000000800 */
[----:B------:R-:W1:Y:S04]  /*6e020*/  LDS R243, [R3+0x9380] ;  /* 0x0093800003f37984 */ /* 0x000e680000000800 */
[----:B------:R-:W-:Y:S04]  /*6e030*/  STL.64 [R1+0xc70], R104 ;  /* 0x000c706801007387 */ /* 0x000fe80000100a00 */
[----:B------:R2:W-:Y:S04]  /*6e040*/  STL.64 [R1+0xc78], R106 ;  /* 0x000c786a01007387 */ /* 0x0005e80000100a00 */
[----:B------:R-:W-:Y:S04]  /*6e050*/  STL.64 [R1+0xc40], R100 ;  /* 0x000c406401007387 */ /* 0x000fe80000100a00 */
[----:B------:R3:W-:Y:S01]  /*6e060*/  STL.64 [R1+0xc48], R102 ;  /* 0x000c486601007387 */ /* 0x0007e20000100a00 */
[C---:B--2---:R-:W-:Y:S08]  /*6e070*/  HMMA.1688.F32.TF32 R104, R236.reuse, R48, R140 ;  /* 0x00000030ec68723c */ /* 0x044ff0000008108c */
[----:B---3--:R-:W-:Y:S08]  /*6e080*/  HMMA.1688.F32.TF32 R100, R236, R72, R96 ;  /* 0x00000048ec64723c */ /* 0x008ff00000081060 */
[C---:B------:R-:W-:Y:S01]  /*6e090*/  HMMA.1688.F32.TF32 R24, R232.reuse, R92, R24 ;  /* 0x0000005ce818723c */ /* 0x040fe20000081018 */
[----:B------:R-:W-:Y:S04]  /*6e0a0*/  STL.64 [R1+0xc20], R108 ;  /* 0x000c206c01007387 */ /* 0x000fe80000100a00 */
[----:B------:R-:W-:Y:S03]  /*6e0b0*/  LDS R236, [R35+0x8380] ;  /* 0x0083800023ec7984 */ /* 0x000fe60000000800 */
[C---:B------:R-:W-:Y:S01]  /*6e0c0*/  HMMA.1688.F32.TF32 R96, R232.reuse, R32, R212 ;  /* 0x00000020e860723c */ /* 0x040fe200000810d4 */
[----:B------:R-:W-:Y:S04]  /*6e0d0*/  STL.64 [R1+0xc28], R110 ;  /* 0x000c286e01007387 */ /* 0x000fe80000100a00 */
[----:B------:R-:W-:Y:S04]  /*6e0e0*/  STL.64 [R1+0xc00], R104 ;  /* 0x000c006801007387 */ /* 0x000fe80000100a00 */
[----:B------:R-:W-:Y:S04]  /*6e0f0*/  STL.64 [R1+0xc08], R106 ;  /* 0x000c086a01007387 */ /* 0x000fe80000100a00 */
[----:B------:R-:W-:Y:S04]  /*6e100*/  STL.64 [R1+0xbc0], R100 ;  /* 0x000bc06401007387 */ /* 0x000fe80000100a00 */
[----:B------:R-:W-:Y:S01]  /*6e110*/  STL.64 [R1+0xbc8], R102 ;  /* 0x000bc86601007387 */ /* 0x000fe20000100a00 */
[C---:B------:R-:W-:Y:S03]  /*6e120*/  HMMA.1688.F32.TF32 R20, R232.reuse, R80, R20 ;  /* 0x00000050e814723c */ /* 0x040fe60000081014 */
        /* <DEDUP_REMOVED lines=10> */
[----:B------:R-:W-:Y:S04]  /*6e1d0*/  LDS R237, [R34+0x8380] ;  /* 0x0083800022ed7984 */ /* 0x000fe80000000800 */
[----:B------:R-:W2:Y:S01]  /*6e1e0*/  LDS R239, [R34+0x9380] ;  /* 0x0093800022ef7984 */ /* 0x000ea20000000800 */
[C---:B---3--:R-:W-:Y:S08]  /*6e1f0*/  HMMA.1688.F32.TF32 R24, R232.reuse, R84, R184 ;  /* 0x00000054e818723c */ /* 0x048ff000000810b8 */
        /* <DEDUP_REMOVED lines=11> */
[----:B------:R-:W-:Y:S04]  /*6e2b0*/  STL.64 [R1+0xab0], R12 ;  /* 0x000ab00c01007387 */ /* 0x000fe80000100a00 */
[----:B------:R-:W-:Y:S04]  /*6e2c0*/  STL.64 [R1+0xab8], R14 ;  /* 0x000ab80e01007387 */ /* 0x000fe80000100a00 */
[----:B------:R-:W2:Y:S04]  /*6e2d0*/  LDL.LU R35, [R1+0x5654] ;  /* 0x0056540001237983 */ /* 0x000ea80000300800 */
[----:B---3--:R-:W3:Y:S04]  /*6e2e0*/  LDL.LU R16, [R1+0xd60] ;  /* 0x000d600001107983 */ /* 0x008ee80000300800 */
[----:B------:R1:W-:Y:S04]  /*6e2f0*/  STL.64 [R1+0xaa0], R8 ;  /* 0x000aa00801007387 */ /* 0x0003e80000100a00 */
[----:B------:R1:W-:Y:S04]  /*6e300*/  STL.64 [R1+0xaa8], R10 ;  /* 0x000aa80a01007387 */ /* 0x0003e80000100a00 */
        /* <DEDUP_REMOVED lines=88> */
[----:B--2---:R-:W-:Y:S08]  /*6e890*/  HMMA.1688.F32.TF32 R112, R240, R52, R112 ;  /* 0x00000034f070723c */ /* 0x004ff00000081070 */
[C---:B---3--:R-:W-:Y:S08]  /*6e8a0*/  HMMA.1688.F32.TF32 R136, R232.reuse, R56, R132 ;  /* 0x00000038e888723c */ /* 0x048ff00000081084 */
        /* <DEDUP_REMOVED lines=17> */
[C---:B------:R-:W-:Y:S03]  /*6e9c0*/  HMMA.1688.F32.TF32 R20, R240.reuse, R44, R20 ;  /* 0x0000002cf014723c */ /* 0x040fe60000081014 */
[----:B------:R-:W-:Y:S04]  /*6e9d0*/  LDS R232, [R252+0xa000] ;  /* 0x00a00000fce87984 */ /* 0x000fe80000000800 */
[----:B------:R-:W-:Y:S01]  /*6e9e0*/  LDS R234, [R252+0xb000] ;  /* 0x00b00000fcea7984 */ /* 0x000fe20000000800 */
[C---:B-1----:R-:W-:Y:S03]  /*6e9f0*/  HMMA.1688.F32.TF32 R100, R240.reuse, R32, R116 ;  /* 0x00000020f064723c */ /* 0x042fe60000081074 */
[----:B------:R-:W-:Y:S04]  /*6ea00*/  LDS R233, [R3+0xa000] ;  /* 0x00a0000003e97984 */ /* 0x000fe80000000800 */
[----:B------:R-:W1:Y:S01]  /*6ea10*/  LDS R235, [R3+0xb000] ;  /* 0x00b0000003eb7984 */ /* 0x000e620000000800 */
[C---:B------:R-:W-:Y:S11]  /*6ea20*/  HMMA.1688.F32.TF32 R104, R240.reuse, R216, R108 ;  /* 0x000000d8f068723c */ /* 0x040ff6000008106c */
[----:B------:R-:W-:Y:S04]  /*6ea30*/  @!UPT UIADD3 URZ, URZ, URZ, URZ ;  /* 0x0000003f3f3ff290 */ /* 0x000fe8000fffe03f */
        /* <DEDUP_REMOVED lines=11> */
[C---:B------:R-:W-:Y:S08]  /*6eaf0*/  HMMA.1688.F32.TF32 R96, R240.reuse, R76, R68 ;  /* 0x0000004cf060723c */ /* 0x040ff00000081044 */
[C---:B--2---:R-:W-:Y:S08]  /*6eb00*/  HMMA.1688.F32.TF32 R100, R240.reuse, R80, R212 ;  /* 0x00000050f064723c */ /* 0x044ff000000810d4 */
        /* <DEDUP_REMOVED lines=14> */
[----:B------:R4:W-:Y:S04]  /*6ebf0*/  STL.64 [R1+0xbd8], R30 ;  /* 0x000bd81e01007387 */ /* 0x0009e80000100a00 */
[----:B------:R-:W2:Y:S04]  /*6ec00*/  LDL.LU R9, [R1+0xa14] ;  /* 0x000a140001097983 */ /* 0x000ea80000300800 */
[----:B------:R-:W2:Y:S04]  /*6ec10*/  LDL.LU R10, [R1+0xa18] ;  /* 0x000a1800010a7983 */ /* 0x000ea80000300800 */
[----:B------:R-:W2:Y:S01]  /*6ec20*/  LDL.LU R11, [R1+0xa1c] ;  /* 0x000a1c00010b7983 */ /* 0x000ea20000300800 */
[C---:B---3--:R-:W-:Y:S08]  /*6ec30*/  HMMA.1688.F32.TF32 R68, R240.reuse, R56, R24 ;  /* 0x00000038f044723c */ /* 0x048ff00000081018 */
[C---:B----4-:R-:W-:Y:S08]  /*6ec40*/  HMMA.1688.F32.TF32 R28, R240.reuse, R36, R188 ;  /* 0x00000024f01c723c */ /* 0x050ff000000810bc */
[C---:B------:R-:W-:Y:S08]  /*6ec50*/  HMMA.1688.F32.TF32 R24, R240.reuse, R40, R184 ;  /* 0x00000028f018723c */ /* 0x040ff000000810b8 */
[C---:B------:R-:W-:Y:S08]  /*6ec60*/  HMMA.1688.F32.TF32 R16, R240.reuse, R48, R16 ;  /* 0x00000030f010723c */ /* 0x040ff00000081010 */
[----:B------:R-:W-:Y:S01]  /*6ec70*/  HMMA.1688.F32.TF32 R12, R240, R72, R12 ;  /* 0x00000048f00c723c */ /* 0x000fe2000008100c */
[----:B------:R-:W-:Y:S04]  /*6ec80*/  STL.64 [R1+0xbf0], R68 ;  /* 0x000bf04401007387 */ /* 0x000fe80000100a00 */
[----:B------:R-:W-:Y:S04]  /*6ec90*/  STL.64 [R1+0xbf8], R70 ;  /* 0x000bf84601007387 */ /* 0x000fe80000100a00 */
[----:B------:R3:W-:Y:S04]  /*6eca0*/  STL.64 [R1+0xc10], R28 ;  /* 0x000c101c01007387 */ /* 0x0007e80000100a00 */
[----:B------:R4:W-:Y:S04]  /*6ecb0*/  STL.64 [R1+0xc18], R30 ;  /* 0x000c181e01007387 */ /* 0x0009e80000100a00 */
[----:B------:R-:W-:Y:S04]  /*6ecc0*/  STL.64 [R1+0xc30], R24 ;  /* 0x000c301801007387 */ /* 0x000fe80000100a00 */
[----:B------:R-:W-:Y:S04]  /*6ecd0*/  STL.64 [R1+0xc38], R26 ;  /* 0x000c381a01007387 */ /* 0x000fe80000100a00 */
[----:B------:R1:W-:Y:S04]  /*6ece0*/  STL.64 [R1+0xc60], R20 ;  /* 0x000c601401007387 */ /* 0x0003e80000100a00 */
[----:B------:R1:W-:Y:S04]  /*6ecf0*/  STL.64 [R1+0xc68], R22 ;  /* 0x000c681601007387 */ /* 0x0003e80000100a00 */
[----:B---3--:R-:W3:Y:S04]  /*6ed00*/  LDL.LU R28, [R1+0x920] ;  /* 0x00092000011c7983 */ /* 0x008ee80000300800 */
[----:B------:R1:W-:Y:S04]  /*6ed10*/  STL.64 [R1+0xcd0], R16 ;  /* 0x000cd01001007387 */ /* 0x0003e80000100a00 */
[----:B------:R1:W-:Y:S04]  /*6ed20*/  STL.64 [R1+0xcd8], R18 ;  /* 0x000cd81201007387 */ /* 0x0003e80000100a00 */
[----:B------:R1:W-:Y:S04]  /*6ed30*/  STL.64 [R1+0xc50], R12 ;  /* 0x000c500c01007387 */ /* 0x0003e80000100a00 */
[----:B------:R1:W-:Y:S04]  /*6ed40*/  STL.64 [R1+0xc58], R14 ;  /* 0x000c580e01007387 */ /* 0x0003e80000100a00 */
[----:B------:R-:W3:Y:S04]  /*6ed50*/  LDL.LU R29, [R1+0x924] ;  /* 0x00092400011d7983 */ /* 0x000ee80000300800 */
[----:B----4-:R-:W3:Y:S04]  /*6ed60*/  LDL.LU R30, [R1+0x928] ;  /* 0x00092800011e7983 */ /* 0x010ee80000300800 */
        /* <DEDUP_REMOVED lines=17> */
[----:B-1----:R-:W3:Y:S04]  /*6ee80*/  LDL.LU R20, [R1+0x610] ;  /* 0x0006100001147983 */ /* 0x002ee80000300800 */
[----:B------:R-:W3:Y:S04]  /*6ee90*/  LDL.LU R21, [R1+0x614] ;  /* 0x0006140001157983 */ /* 0x000ee80000300800 */
[----:B------:R-:W3:Y:S04]  /*6eea0*/  LDL.LU R22, [R1+0x618] ;  /* 0x0006180001167983 */ /* 0x000ee80000300800 */
[----:B------:R-:W3:Y:S04]  /*6eeb0*/  LDL.LU R23, [R1+0x61c] ;  /* 0x00061c0001177983 */ /* 0x000ee80000300800 */
[----:B------:R-:W3:Y:S04]  /*6eec0*/  LDL.LU R16, [R1+0x5f0] ;  /* 0x0005f00001107983 */ /* 0x000ee80000300800 */
[----:B------:R-:W-:Y:S04]  /*6eed0*/  LDS R240, [R252+0xa080] ;  /* 0x00a08000fcf07984 */ /* 0x000fe80000000800 */
[----:B------:R-:W-:Y:S04]  /*6eee0*/  LDS R242, [R252+0xb080] ;  /* 0x00b08000fcf27984 */ /* 0x000fe80000000800 */
[----:B------:R-:W-:Y:S04]  /*6eef0*/  LDS R241, [R3+0xa080] ;  /* 0x00a0800003f17984 */ /* 0x000fe80000000800 */
[----:B------:R-:W-:Y:S01]  /*6ef00*/  LDS R243, [R3+0xb080] ;  /* 0x00b0800003f37984 */ /* 0x000fe20000000800 */
[C---:B--2---:R-:W-:Y:S11]  /*6ef10*/  HMMA.1688.F32.TF32 R8, R236.reuse, R32, R8 ;  /* 0x00000020ec08723c */ /* 0x044ff60000081008 */
[----:B------:R-:W-:Y:S11]  /*6ef20*/  @!UPT UIADD3 URZ, URZ, URZ, URZ ;  /* 0x0000003f3f3ff290 */ /* 0x000ff6000fffe03f */
[----:B------:R-:W-:Y:S01]  /*6ef30*/  @!UPT UIADD3 URZ, URZ, URZ, URZ ;  /* 0x0000003f3f3ff290 */ /* 0x000fe2000fffe03f */
[----:B------:R1:W-:Y:S04]  /*6ef40*/  STL.64 [R1+0xa20], R8 ;  /* 0x000a200801007387 */ /* 0x0003e80000100a00 */
        /* <DEDUP_REMOVED lines=10> */
[----:B--2---:R-:W2:Y:S04]  /*6eff0*/  LDL.LU R10, [R1+0x308] ;  /* 0x00030800010a7983 */ /* 0x004ea80000300800 */
        /* <DEDUP_REMOVED lines=9> */
[C---:B---3--:R-:W-:Y:S08]  /*6f090*/  HMMA.1688.F32.TF32 R104, R236.reuse, R52, R96 ;  /* 0x00000034ec68723c */ /* 0x048ff00000081060 */
[C---:B------:R-:W-:Y:S08]  /*6f0a0*/  HMMA.1688.F32.TF32 R96, R236.reuse, R92, R184 ;  /* 0x0000005cec60723c */ /* 0x040ff000000810b8 */
[C---:B------:R-:W-:Y:S07]  /*6f0b0*/  HMMA.1688.F32.TF32 R100, R236.reuse, R216, R212 ;  /* 0x000000d8ec64723c */ /* 0x040fee00000810d4 */
[----:B------:R-:W-:Y:S04]  /*6f0c0*/  STL.64 [R1+0xa10], R104 ;  /* 0x000a106801007387 */ /* 0x000fe80000100a00 */
[----:B------:R-:W-:Y:S04]  /*6f0d0*/  STL.64 [R1+0xa18], R106 ;  /* 0x000a186a01007387 */ /* 0x000fe80000100a00 */
[----:B------:R-:W3:Y:S08]  /*6f0e0*/  LDL.LU R184, [R1+0x2a0] ;  /* 0x0002a00001b87983 */ /* 0x000ef00000300800 */
[----:B------:R-:W-:Y:S04]  /*6f0f0*/  STL.64 [R1+0xa00], R100 ;  /* 0x000a006401007387 */ /* 0x000fe80000100a00 */
[----:B------:R-:W-:Y:S04]  /*6f100*/  STL.64 [R1+0xa08], R102 ;  /* 0x000a086601007387 */ /* 0x000fe80000100a00 */
[----:B------:R-:W-:Y:S04]  /*6f110*/  STL.64 [R1+0x9e0], R96 ;  /* 0x0009e06001007387 */ /* 0x000fe80000100a00 */
[----:B------:R1:W-:Y:S04]  /*6f120*/  STL.64 [R1+0x9e8], R98 ;  /* 0x0009e86201007387 */ /* 0x0003e80000100a00 */
[----:B------:R-:W3:Y:S04]  /*6f130*/  LDL.LU R185, [R1+0x2a4] ;  /* 0x0002a40001b97983 */ /* 0x000ee80000300800 */
[----:B------:R-:W3:Y:S01]  /*6f140*/  LDL.LU R186, [R1+0x2a8] ;  /* 0x0002a80001ba7983 */ /* 0x000ee20000300800 */
[C---:B-1----:R-:W-:Y:S03]  /*6f150*/  HMMA.1688.F32.TF32 R96, R236.reuse, R88, R68 ;  /* 0x00000058ec60723c */ /* 0x042fe60000081044 */
[----:B------:R-:W3:Y:S05]  /*6f160*/  LDL.LU R187, [R1+0x2ac] ;  /* 0x0002ac0001bb7983 */ /* 0x000eea0000300800 */
[C---:B------:R-:W-:Y:S08]  /*6f170*/  HMMA.1688.F32.TF32 R68, R236.reuse, R84, R28 ;  /* 0x00000054ec44723c */ /* 0x040ff0000008101c */
[C---:B------:R-:W-:Y:S07]  /*6f180*/  HMMA.1688.F32.TF32 R28, R236.reuse, R80, R20 ;  /* 0x00000050ec1c723c */ /* 0x040fee0000081014 */
        /* <DEDUP_REMOVED lines=25> */
[----:B--2---:R-:W-:Y:S03]  /*6f320*/  HMMA.1688.F32.TF32 R28, R236, R60, R8 ;  /* 0x0000003cec1c723c */ /* 0x004fe60000081008 */
[----:B------:R-:W2:Y:S04]  /*6f330*/  LDL.LU R15, [R1+0x2c] ;  /* 0x00002c00010f7983 */ /* 0x000ea80000300800 */
[----:B------:R-:W-:-:S02]  /*6f340*/  IMAD.MOV.U32 R8, RZ, RZ, R34 ;  /* 0x000000ffff087224 */ /* 0x000fc400078e0022 */
[----:B------:R-:W2:Y:S01]  /*6f350*/  LDL.LU R34, [R1+0x564c] ;  /* 0x00564c0001227983 */ /* 0x000ea20000300800 */
[----:B------:R-:W-:Y:S11]  /*6f360*/  MOV R9, R35 ;  /* 0x0000002300097202 */ /* 0x000ff60000000f00 */
[----:B------:R-:W-:Y:S02]  /*6f370*/  @!UPT UIADD3 URZ, URZ, URZ, URZ ;  /* 0x0000003f3f3ff290 */ /* 0x000fe4000fffe03f */
[----:B------:R-:W-:Y:S04]  /*6f380*/  STL.64 [R1+0x300], R28 ;  /* 0x0003001c01007387 */ /* 0x000fe80000100a00 */
[----:B------:R1:W-:Y:S04]  /*6f390*/  STL.64 [R1+0x308], R30 ;  /* 0x0003081e01007387 */ /* 0x0003e80000100a00 */
[----:B------:R-:W2:Y:S01]  /*6f3a0*/  LDL.LU R35, [R1+0x5648] ;  /* 0x0056480001237983 */ /* 0x000ea20000300800 */
[C---:B-1----:R-:W-:Y:S08]  /*6f3b0*/  HMMA.1688.F32.TF32 R28, R236.reuse, R56, R24 ;  /* 0x00000038ec1c723c */ /* 0x042ff00000081018 */
[----:B------:R-:W-:Y:S01]  /*6f3c0*/  HMMA.1688.F32.TF32 R24, R236, R36, R188 ;  /* 0x00000024ec18723c */ /* 0x000fe200000810bc */
[----:B------:R-:W-:-:S02]  /*6f3d0*/  IMAD.MOV.U32 R10, RZ, RZ, R2 ;  /* 0x000000ffff0a7224 */ /* 0x000fc400078e0002 */
[----:B------:R-:W-:Y:S11]  /*6f3e0*/  IMAD.MOV.U32 R11, RZ, RZ, R0 ;  /* 0x000000ffff0b7224 */ /* 0x000ff600078e0000 */
[----:B------:R-:W-:Y:S01]  /*6f3f0*/  @!UPT UIADD3 URZ, URZ, URZ, URZ ;  /* 0x0000003f3f3ff290 */ /* 0x000fe2000fffe03f */
[----:B------:R-:W-:Y:S09]  /*6f400*/  STL.64 [R1+0x2e0], R28 ;  /* 0x0002e01c01007387 */ /* 0x000ff20000100a00 */
[----:B------:R-:W-:Y:S01]  /*6f410*/  MOV R0, R24 ;  /* 0x0000001800007202 */ /* 0x000fe20000000f00 */
[----:B------:R-:W-:Y:S01]  /*6f420*/  IMAD.MOV.U32 R217, RZ, RZ, R25 ;  /* 0x000000ffffd97224 */ /* 0x000fe200078e0019 */
[----:B------:R-:W-:Y:S01]  /*6f430*/  MOV R89, R27 ;  /* 0x0000001b00597202 */ /* 0x000fe20000000f00 */
[----:B------:R-:W-:-:S02]  /*6f440*/  IMAD.MOV.U32 R216, RZ, RZ, R26 ;  /* 0x000000ffffd87224 */ /* 0x000fc400078e001a */
[C---:B---3--:R-:W-:Y:S01]  /*6f450*/  HMMA.1688.F32.TF32 R24, R236.reuse, R40, R184 ;  /* 0x00000028ec18723c */ /* 0x048fe200000810b8 */
[----:B------:R-:W-:Y:S04]  /*6f460*/  STL.64 [R1+0x2e8], R30 ;  /* 0x0002e81e01007387 */ /* 0x000fe80000100a00 */
[----:B------:R1:W-:Y:S04]  /*6f470*/  STL [R1+0x5404], R217 ;  /* 0x005404d901007387 */ /* 0x0003e80000100800 */
[----:B------:R3:W-:Y:S04]  /*6f480*/  STL [R1+0x5400], R0 ;  /* 0x0054000001007387 */ /* 0x0007e80000100800 */
[----:B-1----:R-:W2:Y:S04]  /*6f490*/  LDL R217, [R1+0xad0] ;  /* 0x000ad00001d97983 */ /* 0x002ea80000100800 */
[----:B---3--:R-:W3:Y:S07]  /*6f4a0*/  LDL R0, [R1+0xad4] ;  /* 0x000ad40001007983 */ /* 0x008eee0000100800 */
[----:B------:R-:W-:Y:S01]  /*6f4b0*/  IMAD.MOV.U32 R88, RZ, RZ, R24 ;  /* 0x000000ffff587224 */ /* 0x000fe200078e0018 */
[----:B------:R-:W-:Y:S01]  /*6f4c0*/  MOV R24, R43 ;  /* 0x0000002b00187202 */ /* 0x000fe20000000f00 */
[----:B------:R-:W-:Y:S01]  /*6f4d0*/  IMAD.MOV.U32 R65, RZ, RZ, R25 ;  /* 0x000000ffff417224 */ /* 0x000fe200078e0019 */
[C---:B------:R-:W-:Y:S01]  /*6f4e0*/  HMMA.1688.F32.TF32 R20, R236.reuse, R44, R20 ;  /* 0x0000002cec14723c */ /* 0x040fe20000081014 */
[----:B------:R-:W-:Y:S11]  /*6f4f0*/  IMAD.MOV.U32 R25, RZ, RZ, R42 ;  /* 0x000000ffff197224 */ /* 0x000ff600078e002a */
[----:B------:R-:W-:Y:S11]  /*6f500*/  @!UPT UIADD3 URZ, URZ, URZ, URZ ;  /* 0x0000003f3f3ff290 */ /* 0x000ff6000fffe03f */
[----:B------:R-:W-:Y:S01]  /*6f510*/  @!UPT UIADD3 URZ, URZ, URZ, URZ ;  /* 0x0000003f3f3ff290 */ /* 0x000fe2000fffe03f */
[----:B------:R-:W-:Y:S01]  /*6f520*/  IMAD.MOV.U32 R61, RZ, RZ, R20 ;  /* 0x000000ffff3d7224 */ /* 0x000fe200078e0014 */
[----:B------:R-:W-:Y:S01]  /*6f530*/  MOV R60, R21 ;  /* 0x00000015003c7202 */ /* 0x000fe20000000f00 */
[----:B------:R-:W-:Y:S01]  /*6f540*/  IMAD.MOV.U32 R20, RZ, RZ, R59 ;  /* 0x000000ffff147224 */ /* 0x000fe200078e003b */
[----:B------:R-:W-:Y:S01]  /*6f550*/  MOV R21, R58 ;  /* 0x0000003a00157202 */ /* 0x000fe20000000f00 */
[----:B------:R-:W-:Y:S02]  /*6f560*/  IMAD.MOV.U32 R57, RZ, RZ, R22 ;  /* 0x000000ffff397224 */ /* 0x000fe400078e0016 */
[----:B------:R-:W-:Y:S02]  /*6f570*/  IMAD.MOV.U32 R56, RZ, RZ, R23 ;  /* 0x000000ffff387224 */ /* 0x000fe400078e0017 */
[----:B------:R-:W-:Y:S02]  /*6f580*/  IMAD.MOV.U32 R22, RZ, RZ, R39 ;  /* 0x000000ffff167224 */ /* 0x000fe400078e0027 */
[----:B------:R-:W-:Y:S01]  /*6f590*/  IMAD.MOV.U32 R23, RZ, RZ, R38 ;  /* 0x000000ffff177224 */ /* 0x000fe200078e0026 */
[C---:B----4-:R-:W-:Y:S08]  /*6f5a0*/  HMMA.1688.F32.TF32 R16, R236.reuse, R48, R16 ;  /* 0x00000030ec10723c */ /* 0x050ff00000081010 */
[----:B--2---:R-:W-:Y:S11]  /*6f5b0*/  HMMA.1688.F32.TF32 R12, R236, R72, R12 ;  /* 0x00000048ec0c723c */ /* 0x004ff6000008100c */
[----:B------:R-:W-:Y:S05]  /*6f5c0*/  @!UPT UIADD3 URZ, URZ, URZ, URZ ;  /* 0x0000003f3f3ff290 */ /* 0x000fea000fffe03f */
[----:B------:R-:W-:Y:S01]  /*6f5d0*/  MOV R53, R16 ;  /* 0x0000001000357202 */ /* 0x000fe20000000f00 */
[----:B------:R-:W-:Y:S02]  /*6f5e0*/  IMAD.MOV.U32 R52, RZ, RZ, R17 ;  /* 0x000000ffff347224 */ /* 0x000fe400078e0011 */
[----:B------:R-:W-:Y:S01]  /*6f5f0*/  IMAD.MOV.U32 R16, RZ, RZ, R67 ;  /* 0x000000ffff107224 */ /* 0x000fe200078e0043 */
[----:B------:R-:W-:Y:S01]  /*6f600*/  MOV R32, R19 ;  /* 0x0000001300207202 */ /* 0x000fe20000000f00 */
        /* <DEDUP_REMOVED lines=8> */
[----:B------:R-:W2:Y:S01]  /*6f690*/  LDL.LU R251, [R1+0x5644] ;  /* 0x0056440001fb7983 */ /* 0x000ea20000300800 */
[----:B------:R-:W-:-:S02]  /*6f6a0*/  IMAD.MOV.U32 R13, RZ, RZ, R250 ;  /* 0x000000ffff0d7224 */ /* 0x000fc400078e00fa */
[----:B------:R-:W-:Y:S01]  /*6f6b0*/  IMAD.MOV.U32 R36, RZ, RZ, R15 ;  /* 0x000000ffff247224 */ /* 0x000fe200078e000f */
[----:B------:R-:W4:Y:S01]  /*6f6c0*/  LDL.LU R250, [R1+0x5640] ;  /* 0x0056400001fa7983 */ /* 0x000f220000300800 */
[----:B------:R-:W-:Y:S01]  /*6f6d0*/  IMAD.MOV.U32 R14, RZ, RZ, R79 ;  /* 0x000000ffff0e7224 */ /* 0x000fe200078e004f */
[----:B------:R-:W-:Y:S02]  /*6f6e0*/  MOV R15, R78 ;  /* 0x0000004e000f7202 */ /* 0x000fe40000000f00 */
[----:B------:R-:W4:Y:S01]  /*6f6f0*/  LDL.LU R79, [R1+0x563c] ;  /* 0x00563c00014f7983 */ /* 0x000f220000300800 */
[----:B------:R-:W-:-:S03]  /*6f700*/  IMAD.MOV.U32 R19, RZ, RZ, R62 ;  /* 0x000000ffff137224 */ /* 0x000fc600078e003e */
[----:B------:R-:W4:Y:S04]  /*6f710*/  LDL.LU R78, [R1+0x5638] ;  /* 0x00563800014e7983 */ /* 0x000f280000300800 */
[----:B------:R-:W4:Y:S04]  /*6f720*/  LDL.LU R67, [R1+0x5634] ;  /* 0x0056340001437983 */ /* 0x000f280000300800 */
[----:B------:R-:W4:Y:S01]  /*6f730*/  LDL.LU R66, [R1+0x5630] ;  /* 0x0056300001427983 */ /* 0x000f220000300800 */
[----:B------:R-:W-:Y:S01]  /*6f740*/  IMAD.MOV.U32 R45, RZ, RZ, R8 ;  /* 0x000000ffff2d7224 */ /* 0x000fe200078e0008 */
[----:B------:R-:W-:-:S02]  /*6f750*/  MOV R44, R9 ;  /* 0x00000009002c7202 */ /* 0x000fc40000000f00 */
[----:B------:R-:W4:Y:S01]  /*6f760*/  LDL.LU R63, [R1+0x562c] ;  /* 0x00562c00013f7983 */ /* 0x000f220000300800 */
[----:B------:R-:W-:-:S03]  /*6f770*/  IMAD.MOV.U32 R41, RZ, RZ, R10 ;  /* 0x000000ffff297224 */ /* 0x000fc600078e000a */
[----:B------:R-:W4:Y:S01]  /*6f780*/  LDL.LU R62, [R1+0x5628] ;  /* 0x00562800013e7983 */ /* 0x000f220000300800 */
[----:B------:R-:W-:-:S03]  /*6f790*/  IMAD.MOV.U32 R40, RZ, RZ, R11 ;  /* 0x000000ffff287224 */ /* 0x000fc600078e000b */
[----:B------:R-:W4:Y:S04]  /*6f7a0*/  LDL.LU R8, [R1] ;  /* 0x0000000001087983 */ /* 0x000f280000300800 */
        /* <DEDUP_REMOVED lines=12> */
[----:B------:R-:W-:Y:S01]  /*6f870*/  IMAD.MOV.U32 R26, RZ, RZ, R248 ;  /* 0x000000ffff1a7224 */ /* 0x000fe200078e00f8 */
[----:B------:R-:W-:Y:S01]  /*6f880*/  MOV R30, R46 ;  /* 0x0000002e001e7202 */ /* 0x000fe20000000f00 */
[----:B------:R-:W4:Y:S01]  /*6f890*/  LDL.LU R248, [R1+0x560c] ;  /* 0x00560c0001f87983 */ /* 0x000f220000300800 */
[----:B------:R-:W-:-:S03]  /*6f8a0*/  IMAD.MOV.U32 R31, RZ, RZ, R47 ;  /* 0x000000ffff1f7224 */ /* 0x000fc600078e002f */
[----:B------:R-:W4:Y:S01]  /*6f8b0*/  LDL.LU R249, [R1+0x5608] ;  /* 0x0056080001f97983 */ /* 0x000f220000300800 */
[----:B------:R-:W-:Y:S01]  /*6f8c0*/  IMAD.MOV.U32 R188, RZ, RZ, R82 ;  /* 0x000000ffffbc7224 */ /* 0x000fe200078e0052 */
[----:B------:R-:W-:Y:S01]  /*6f8d0*/  MOV R189, R54 ;  /* 0x0000003600bd7202 */ /* 0x000fe20000000f00 */
        /* <DEDUP_REMOVED lines=8> */
[----:B---3--:R-:W-:Y:S04]  /*6f960*/  LDS R237, [R0+0xa000] ;  /* 0x00a0000000ed7984 */ /* 0x008fe80000000800 */
[----:B------:R-:W1:Y:S01]  /*6f970*/  LDS R239, [R0+0xb000] ;  /* 0x00b0000000ef7984 */ /* 0x000e620000000800 */
[----:B--2---:R-:W-:-:S02]  /*6f980*/  IMAD.MOV.U32 R29, RZ, RZ, R251 ;  /* 0x000000ffff1d7224 */ /* 0x004fc400078e00fb */
[----:B----4-:R-:W-:Y:S02]  /*6f990*/  IMAD.MOV.U32 R28, RZ, RZ, R250 ;  /* 0x000000ffff1c7224 */ /* 0x010fe400078e00fa */
[----:B------:R-:W2:Y:S04]  /*6f9a0*/  LDL.LU R250, [R1+0x5604] ;  /* 0x0056040001fa7983 */ /* 0x000ea80000300800 */
[----:B------:R-:W2:Y:S04]  /*6f9b0*/  LDL.LU R251, [R1+0x5600] ;  /* 0x0056000001fb7983 */ /* 0x000ea80000300800 */
[----:B------:R-:W3:Y:S04]  /*6f9c0*/  LDL.LU R46, [R1+0x55fc] ;  /* 0x0055fc00012e7983 */ /* 0x000ee80000300800 */
[----:B------:R-:W3:Y:S01]  /*6f9d0*/  LDL.LU R47, [R1+0x55f8] ;  /* 0x0055f800012f7983 */ /* 0x000ee20000300800 */
[----:B------:R-:W-:-:S02]  /*6f9e0*/  IMAD.MOV.U32 R69, RZ, RZ, R67 ;  /* 0x000000ffff457224 */ /* 0x000fc400078e0043 */
[----:B------:R-:W-:Y:S01]  /*6f9f0*/  IMAD.MOV.U32 R68, RZ, RZ, R66 ;  /* 0x000000ffff447224 */ /* 0x000fe200078e0042 */
[----:B------:R-:W-:Y:S01]  /*6fa00*/  MOV R215, R63 ;  /* 0x0000003f00d77202 */ /* 0x000fe20000000f00 */
[----:B------:R-:W-:Y:S01]  /*6fa10*/  IMAD.MOV.U32 R214, RZ, RZ, R62 ;  /* 0x000000ffffd67224 */ /* 0x000fe200078e003e */
[----:B------:R-:W-:Y:S01]  /*6fa20*/  MOV R70, R78 ;  /* 0x0000004e00467202 */ /* 0x000fe20000000f00 */
[----:B------:R-:W-:Y:S02]  /*6fa30*/  IMAD.MOV.U32 R71, RZ, RZ, R79 ;  /* 0x000000ffff477224 */ /* 0x000fe400078e004f */
[----:B------:R-:W-:Y:S01]  /*6fa40*/  IMAD.MOV.U32 R213, RZ, RZ, R59 ;  /* 0x000000ffffd57224 */ /* 0x000fe200078e003b */
[----:B------:R-:W-:Y:S01]  /*6fa50*/  MOV R212, R58 ;  /* 0x0000003a00d47202 */ /* 0x000fe20000000f00 */
[----:B------:R-:W-:Y:S02]  /*6fa60*/  IMAD.MOV.U32 R99, RZ, RZ, R39 ;  /* 0x000000ffff637224 */ /* 0x000fe400078e0027 */
[----:B------:R-:W-:Y:S01]  /*6fa70*/  IMAD.MOV.U32 R98, RZ, RZ, R38 ;  /* 0x000000ffff627224 */ /* 0x000fe200078e0026 */
[----:B------:R-:W-:Y:S01]  /*6fa80*/  MOV R97, R43 ;  /* 0x0000002b00617202 */ /* 0x000fe20000000f00 */
[----:B------:R-:W-:-:S02]  /*6fa90*/  IMAD.MOV.U32 R96, RZ, RZ, R42 ;  /* 0x000000ffff607224 */ /* 0x000fc400078e002a */
        /* <DEDUP_REMOVED lines=19> */
[----:B------:R-:W3:Y:S01]  /*6fbd0*/  LDL.LU R219, [R1+0x55a8] ;  /* 0x0055a80001db7983 */ /* 0x000ee20000300800 */
[----:B--2---:R-:W-:Y:S11]  /*6fbe0*/  HMMA.1688.F32.TF32 R8, R232, R54, R8 ;  /* 0x00000036e808723c */ /* 0x004ff60000081008 */
[----:B------:R-:W-:Y:S11]  /*6fbf0*/  @!UPT UIADD3 URZ, URZ, URZ, URZ ;  /* 0x0000003f3f3ff290 */ /* 0x000ff6000fffe03f */
[----:B------:R-:W-:Y:S02]  /*6fc00*/  @!UPT UIADD3 URZ, URZ, URZ, URZ ;  /* 0x0000003f3f3ff290 */ /* 0x000fe4000fffe03f */
[----:B------:R-:W-:Y:S01]  /*6fc10*/  IMAD.MOV.U32 R85, RZ, RZ, R8 ;  /* 0x000000ffff557224 */ /* 0x000fe200078e0008 */
[----:B------:R-:W-:Y:S01]  /*6fc20*/  MOV R81, R10 ;  /* 0x0000000a00517202 */ /* 0x000fe20000000f00 */
[----:B------:R-:W-:Y:S01]  /*6fc30*/  IMAD.MOV.U32 R84, RZ, RZ, R9 ;  /* 0x000000ffff547224 */ /* 0x000fe200078e0009 */
[----:B------:R-:W-:Y:S01]  /*6fc40*/  MOV R9, R94 ;  /* 0x0000005e00097202 */ /* 0x000fe20000000f00 */
[----:B------:R-:W-:Y:S02]  /*6fc50*/  IMAD.MOV.U32 R8, RZ, RZ, R90 ;  /* 0x000000ffff087224 */ /* 0x000fe400078e005a */
[----:B------:R-:W2:Y:S01]  /*6fc60*/  LDL.LU R90, [R1+0x55a4] ;  /* 0x0055a400015a7983 */ /* 0x000ea20000300800 */
[----:B------:R-:W-:-:S03]  /*6fc70*/  IMAD.MOV.U32 R10, RZ, RZ, R95 ;  /* 0x000000ffff0a7224 */ /* 0x000fc600078e005f */
[----:B------:R-:W2:Y:S04]  /*6fc80*/  LDL.LU R94, [R1+0x55a0] ;  /* 0x0055a000015e7983 */ /* 0x000ea80000300800 */
[----:B------:R-:W2:Y:S01]  /*6fc90*/  LDL.LU R95, [R1+0x559c] ;  /* 0x00559c00015f7983 */ /* 0x000ea20000300800 */
[----:B------:R-:W-:Y:S02]  /*6fca0*/  IMAD.MOV.U32 R80, RZ, RZ, R11 ;  /* 0x000000ffff507224 */ /* 0x000fe400078e000b */
[----:B------:R-:W-:Y:S02]  /*6fcb0*/  IMAD.MOV.U32 R11, RZ, RZ, R91 ;  /* 0x000000ffff0b7224 */ /* 0x000fe400078e005b */
[----:B------:R-:W2:Y:S01]  /*6fcc0*/  LDL.LU R91, [R1+0x5598] ;  /* 0x00559800015b7983 */ /* 0x000ea20000300800 */
[C---:B---3--:R-:W-:Y:S11]  /*6fcd0*/  HMMA.1688.F32.TF32 R100, R232.reuse, R218, R248 ;  /* 0x000000dae864723c */ /* 0x048ff600000810f8 */
[----:B------:R-:W-:Y:S11]  /*6fce0*/  @!UPT UIADD3 URZ, URZ, URZ, URZ ;  /* 0x0000003f3f3ff290 */ /* 0x000ff6000fffe03f */
[----:B------:R-:W-:Y:S02]  /*6fcf0*/  @!UPT UIADD3 URZ, URZ, URZ, URZ ;  /* 0x0000003f3f3ff290 */ /* 0x000fe4000fffe03f */
[----:B------:R-:W-:Y:S01]  /*6fd00*/  MOV R77, R100 ;  /* 0x00000064004d7202 */ /* 0x000fe20000000f00 */
[----:B------:R-:W-:Y:S01]  /*6fd10*/  IMAD.MOV.U32 R76, RZ, RZ, R101 ;  /* 0x000000ffff4c7224 */ /* 0x000fe200078e0065 */
[----:B------:R-:W-:Y:S01]  /*6fd20*/  MOV R72, R103 ;  /* 0x0000006700487202 */ /* 0x000fe20000000f00 */
[----:B------:R-:W-:Y:S01]  /*6fd30*/  IMAD.MOV.U32 R73, RZ, RZ, R102 ;  /* 0x000000ffff497224 */ /* 0x000fe200078e0066 */
[C---:B------:R-:W-:Y:S08]  /*6fd40*/  HMMA.1688.F32.TF32 R20, R232.reuse, R38, R20 ;  /* 0x00000026e814723c */ /* 0x040ff00000081014 */
[C---:B----4-:R-:W-:Y:S08]  /*6fd50*/  HMMA.1688.F32.TF32 R16, R232.reuse, R42, R16 ;  /* 0x0000002ae810723c */ /* 0x050ff00000081010 */
[----:B------:R-:W-:Y:S01]  /*6fd60*/  HMMA.1688.F32.TF32 R12, R232, R46, R12 ;  /* 0x0000002ee80c723c */ /* 0x000fe2000008100c */
[----:B------:R-:W-:Y:S01]  /*6fd70*/  IMAD.MOV.U32 R250, RZ, RZ, R74 ;  /* 0x000000fffffa7224 */ /* 0x000fe200078e004a */
[----:B------:R-:W-:-:S06]  /*6fd80*/  MOV R251, R75 ;  /* 0x0000004b00fb7202 */ /* 0x000fcc0000000f00 */
[C---:B--2---:R-:W-:Y:S08]  /*6fd90*/  HMMA.1688.F32.TF32 R96, R232.reuse, R94, R96 ;  /* 0x0000005ee860723c */ /* 0x044ff00000081060 */
[C---:B------:R-:W-:Y:S11]  /*6fda0*/  HMMA.1688.F32.TF32 R100, R232.reuse, R90, R212 ;  /* 0x0000005ae864723c */ /* 0x040ff600000810d4 */
[----:B------:R-:W-:Y:S04]  /*6fdb0*/  @!UPT UIADD3 URZ, URZ, URZ, URZ ;  /* 0x0000003f3f3ff290 */ /* 0x000fe8000fffe03f */
[----:B------:R2:W-:Y:S01]  /*6fdc0*/  STL.64 [R1+0xff0], R96 ;  /* 0x000ff06001007387 */ /* 0x0005e20000100a00 */
[----:B------:R-:W-:Y:S02]  /*6fdd0*/  IMAD.MOV.U32 R93, RZ, RZ, R98 ;  /* 0x000000ffff5d7224 */ /* 0x000fe400078e0062 */
[----:B------:R-:W-:Y:S02]  /*6fde0*/  IMAD.MOV.U32 R92, RZ, RZ, R99 ;  /* 0x000000ffff5c7224 */ /* 0x000fe400078e0063 */
[C---:B--2---:R-:W-:Y:S08]  /*6fdf0*/  HMMA.1688.F32.TF32 R96, R232.reuse, R86, R68 ;  /* 0x00000056e860723c */ /* 0x044ff00000081044 */
        /* <DEDUP_REMOVED lines=14> */
[C---:B---3--:R-:W-:Y:S01]  /*6fee0*/  HMMA.1688.F32.TF32 R24, R232.reuse, R58, R184 ;  /* 0x0000003ae818723c */ /* 0x048fe200000810b8 */
[----:B------:R-:W-:Y:S01]  /*6fef0*/  MOV R245, R50 ;  /* 0x0000003200f57202 */ /* 0x000fe20000000f00 */
[----:B------:R-:W-:Y:S11]  /*6ff00*/  IMAD.MOV.U32 R246, RZ, RZ, R51 ;  /* 0x000000fffff67224 */ /* 0x000ff600078e0033 */
[----:B------:R-:W-:Y:S02]  /*6ff10*/  @!UPT UIADD3 URZ, URZ, URZ, URZ ;  /* 0x0000003f3f3ff290 */ /* 0x000fe4000fffe03f */
        /* <DEDUP_REMOVED lines=13> */
[----:B------:R-:W4:Y:S04]  /*6fff0*/  LDL.LU R247, [R1+0x12c] ;  /* 0x00012c0001f77983 */ /* 0x000f280000300800 */
[----:B------:R-:W4:Y:S04]  /*70000*/  LDL.LU R248, [R1+0x110] ;  /* 0x0001100001f87983 */ /* 0x000f280000300800 */
[----:B------:R-:W4:Y:S04]  /*70010*/  LDL.LU R249, [R1+0x114] ;  /* 0x0001140001f97983 */ /* 0x000f280000300800 */
[----:B------:R-:W4:Y:S04]  /*70020*/  LDL.LU R74, [R1+0x558c] ;  /* 0x00558c00014a7983 */ /* 0x000f280000300800 */
[----:B------:R-:W4:Y:S04]  /*70030*/  LDL.LU R75, [R1+0x5588] ;  /* 0x00558800014b7983 */ /* 0x000f280000300800 */
[----:B---3--:R-:W3:Y:S01]  /*70040*/  LDL.LU R12, [R1+0x150] ;  /* 0x00015000010c7983 */ /* 0x008ee20000300800 */
[----:B--2---:R-:W-:Y:S01]  /*70050*/  HMMA.1688.F32.TF32 R8, R232, R50, R8 ;  /* 0x00000032e808723c */ /* 0x004fe20000081008 */
[----:B----4-:R-:W-:Y:S11]  /*70060*/  IMAD.MOV.U32 R19, RZ, RZ, R74 ;  /* 0x000000ffff137224 */ /* 0x010ff600078e004a */
[----:B------:R-:W-:Y:S11]  /*70070*/  @!UPT UIADD3 URZ, URZ, URZ, URZ ;  /* 0x0000003f3f3ff290 */ /* 0x000ff6000fffe03f */
[----:B------:R2:W-:Y:S04]  /*70080*/  STL.64 [R1+0x1470], R8 ;  /* 0x0014700801007387 */ /* 0x0005e80000100a00 */
[----:B------:R4:W-:Y:S04]  /*70090*/  STL.64 [R1+0x1478], R10 ;  /* 0x0014780a01007387 */ /* 0x0009e80000100a00 */
[----:B------:R-:W3:Y:S01]  /*700a0*/  LDL.LU R13, [R1+0x154] ;  /* 0x00015400010d7983 */ /* 0x000ee20000300800 */
[----:B------:R-:W-:-:S03]  /*700b0*/  IMAD.MOV.U32 R18, RZ, RZ, R75 ;  /* 0x000000ffff127224 */ /* 0x000fc600078e004b */
[----:B------:R-:W3:Y:S04]  /*700c0*/  LDL.LU R14, [R1+0x158] ;  /* 0x00015800010e7983 */ /* 0x000ee80000300800 */
[----:B------:R-:W3:Y:S04]  /*700d0*/  LDL.LU R15, [R1+0x15c] ;  /* 0x00015c00010f7983 */ /* 0x000ee80000300800 */
        /* <DEDUP_REMOVED lines=78> */
[----:B--2---:R-:W-:-:S03]  /*705c0*/  IMAD.MOV.U32 R186, RZ, RZ, R75 ;  /* 0x000000ffffba7224 */ /* 0x004fc600078e004b */
[----:B------:R-:W2:Y:S01]  /*705d0*/  LDL.LU R190, [R1+0x198] ;  /* 0x0001980001be7983 */ /* 0x000ea20000300800 */
[----:B---3--:R-:W-:-:S03]  /*705e0*/  MOV R185, R74 ;  /* 0x0000004a00b97202 */ /* 0x008fc60000000f00 */
[----:B------:R-:W2:Y:S04]  /*705f0*/  LDL.LU R191, [R1+0x19c] ;  /* 0x00019c0001bf7983 */ /* 0x000ea80000300800 */
[----:B------:R-:W3:Y:S04]  /*70600*/  LDL.LU R184, [R1+0x180] ;  /* 0x0001800001b87983 */ /* 0x000ee80000300800 */
[----:B------:R-:W2:Y:S04]  /*70610*/  LDL.LU R74, [R1+0x557c] ;  /* 0x00557c00014a7983 */ /* 0x000ea80000300800 */
[----:B------:R-:W2:Y:S04]  /*70620*/  LDL.LU R75, [R1+0x5578] ;  /* 0x00557800014b7983 */ /* 0x000ea80000300800 */
[----:B------:R-:W3:Y:S04]  /*70630*/  LDL.LU R187, [R1+0x18c] ;  /* 0x00018c0001bb7983 */ /* 0x000ee80000300800 */
[----:B------:R-:W3:Y:S04]  /*70640*/  LDL.LU R8, [R1+0x140] ;  /* 0x0001400001087983 */ /* 0x000ee80000300800 */
[----:B------:R-:W3:Y:S04]  /*70650*/  LDL.LU R9, [R1+0x144] ;  /* 0x0001440001097983 */ /* 0x000ee80000300800 */
[----:B----4-:R-:W4:Y:S04]  /*70660*/  LDL.LU R10, [R1+0x148] ;  /* 0x00014800010a7983 */ /* 0x010f280000300800 */
[----:B------:R-:W4:Y:S01]  /*70670*/  LDL.LU R11, [R1+0x14c] ;  /* 0x00014c00010b7983 */ /* 0x000f220000300800 */
[C---:B-1----:R-:W-:Y:S08]  /*70680*/  HMMA.1688.F32.TF32 R28, R236.reuse, R50, R28 ;  /* 0x00000032ec1c723c */ /* 0x042ff0000008101c */
        /* <DEDUP_REMOVED lines=13> */
[----:B--2---:R-:W-:Y:S01]  /*70760*/  HMMA.1688.F32.TF32 R232, R232, R74, R136 ;  /* 0x0000004ae8e8723c */ /* 0x004fe20000081088 */
[----:B------:R-:W2:Y:S04]  /*70770*/  LDL.LU.64 R138, [R1+0x5570] ;  /* 0x00557000018a7983 */ /* 0x000ea80000300a00 */
[----:B------:R-:W2:Y:S11]  /*70780*/  LDL.LU.64 R136, [R1+0x5568] ;  /* 0x0055680001887983 */ /* 0x000eb60000300a00 */
[----:B------:R-:W-:Y:S07]  /*70790*/  @!UPT UIADD3 URZ, URZ, URZ, URZ ;  /* 0x0000003f3f3ff290 */ /* 0x000fee000fffe03f */
[----:B------:R-:W-:Y:S04]  /*707a0*/  STL.64 [R1+0xf90], R232 ;  /* 0x000f90e801007387 */ /* 0x000fe80000100a00 */
[----:B------:R-:W-:Y:S04]  /*707b0*/  STL.64 [R1+0xf98], R234 ;  /* 0x000f98ea01007387 */ /* 0x000fe80000100a00 */
[----:B------:R-:W-:Y:S04]  /*707c0*/  STL.64 [R1+0x1460], R132 ;  /* 0x0014608401007387 */ /* 0x000fe80000100a00 */
[----:B------:R1:W-:Y:S01]  /*707d0*/  STL.64 [R1+0x1468], R134 ;  /* 0x0014688601007387 */ /* 0x0003e20000100a00 */
[----:B------:R-:W-:Y:S03]  /*707e0*/  HMMA.1688.F32.TF32 R68, R236, R46, R68 ;  /* 0x0000002eec44723c */ /* 0x000fe60000081044 */
[----:B------:R-:W-:Y:S04]  /*707f0*/  LDS R232, [R217+0xa080] ;  /* 0x00a08000d9e87984 */ /* 0x000fe80000000800 */
[----:B------:R-:W-:Y:S04]  /*70800*/  LDS R234, [R217+0xb080] ;  /* 0x00b08000d9ea7984 */ /* 0x000fe80000000800 */
[----:B-1----:R-:W2:Y:S04]  /*70810*/  LDL.LU.64 R134, [R1+0x5560] ;  /* 0x0055600001867983 */ /* 0x002ea80000300a00 */
[----:B------:R-:W2:Y:S04]  /*70820*/  LDL.LU.64 R132, [R1+0x5558] ;  /* 0x0055580001847983 */ /* 0x000ea80000300a00 */
[----:B------:R-:W-:Y:S04]  /*70830*/  STL.64 [R1+0x1450], R128 ;  /* 0x0014508001007387 */ /* 0x000fe80000100a00 */
[----:B------:R1:W-:Y:S01]  /*70840*/  STL.64 [R1+0x1458], R130 ;  /* 0x0014588201007387 */ /* 0x0003e20000100a00 */
[----:B------:R-:W-:Y:S03]  /*70850*/  HMMA.1688.F32.TF32 R188, R240, R34, R188 ;  /* 0x00000022f0bc723c */ /* 0x000fe600000810bc */
        /* <DEDUP_REMOVED lines=39> */
[C---:B---3--:R-:W-:Y:S03]  /*70ad0*/  HMMA.1688.F32.TF32 R184, R240.reuse, R54, R184 ;  /* 0x00000036f0b8723c */ /* 0x048fe600000810b8 */
[----:B-1----:R-:W3:Y:S04]  /*70ae0*/  LDL.LU.64 R142, [R1+0x54c0] ;  /* 0x0054c000018e7983 */ /* 0x002ee80000300a00 */
[----:B------:R-:W3:Y:S04]  /*70af0*/  LDL.LU.64 R140, [R1+0x54b8] ;  /* 0x0054b800018c7983 */ /* 0x000ee80000300a00 */
        /* <DEDUP_REMOVED lines=17> */
[C---:B----4-:R-:W-:Y:S03]  /*70c10*/  HMMA.1688.F32.TF32 R8, R240.reuse, R86, R8 ;  /* 0x00000056f008723c */ /* 0x050fe60000081008 */
[----:B-1----:R-:W2:Y:S04]  /*70c20*/  LDL.LU.64 R30, [R1+0x5480] ;  /* 0x00548000011e7983 */ /* 0x002ea80000300a00 */
[----:B------:R-:W2:Y:S04]  /*70c30*/  LDL.LU.64 R28, [R1+0x5478] ;  /* 0x00547800011c7983 */ /* 0x000ea80000300a00 */
[----:B------:R-:W4:Y:S04]  /*70c40*/  LDL.LU.64 R26, [R1+0x5470] ;  /* 0x00547000011a7983 */ /* 0x000f280000300a00 */
[----:B------:R-:W4:Y:S04]  /*70c50*/  LDL.LU.64 R24, [R1+0x5468] ;  /* 0x0054680001187983 */ /* 0x000f280000300a00 */
[----:B------:R1:W-:Y:S04]  /*70c60*/  STL.64 [R1+0xf80], R236 ;  /* 0x000f80ec01007387 */ /* 0x0003e80000100a00 */
[----:B------:R1:W-:Y:S04]  /*70c70*/  STL.64 [R1+0xf88], R238 ;  /* 0x000f88ee01007387 */ /* 0x0003e80000100a00 */
[----:B-1----:R-:W2:Y:S04]  /*70c80*/  LDL.LU R236, [R1+0x130] ;  /* 0x0001300001ec7983 */ /* 0x002ea80000300800 */
[----:B------:R-:W2:Y:S04]  /*70c90*/  LDL.LU R237, [R1+0x134] ;  /* 0x0001340001ed7983 */ /* 0x000ea80000300800 */
[----:B------:R-:W2:Y:S04]  /*70ca0*/  LDL.LU R238, [R1+0x138] ;  /* 0x0001380001ee7983 */ /* 0x000ea80000300800 */
[----:B------:R-:W2:Y:S04]  /*70cb0*/  LDL.LU R239, [R1+0x13c] ;  /* 0x00013c0001ef7983 */ /* 0x000ea80000300800 */
        /* <DEDUP_REMOVED lines=24> */
[C---:B------:R-:W-:Y:S08]  /*70e40*/  HMMA.1688.F32.TF32 R244, R240.reuse, R78, R244 ;  /* 0x0000004ef0f4723c */ /* 0x040ff000000810f4 */
[C---:B--2---:R-:W-:Y:S11]  /*70e50*/  HMMA.1688.F32.TF32 R236, R240.reuse, R82, R236 ;  /* 0x00000052f0ec723c */ /* 0x044ff600000810ec */
[----:B------:R-:W-:Y:S11]  /*70e60*/  @!UPT UIADD3 URZ, URZ, URZ, URZ ;  /* 0x0000003f3f3ff290 */ /* 0x000ff6000fffe03f */
[----:B------:R-:W-:Y:S01]  /*70e70*/  @!UPT UIADD3 URZ, URZ, URZ, URZ ;  /* 0x0000003f3f3ff290 */ /* 0x000fe2000fffe03f */
[----:B------:R-:W-:Y:S04]  /*70e80*/  STL.64 [R1+0xf10], R236 ;  /* 0x000f10ec01007387 */ /* 0x000fe80000100a00 */
[----:B------:R1:W-:Y:S02]  /*70e90*/  STL.64 [R1+0xf18], R238 ;  /* 0x000f18ee01007387 */ /* 0x0003e40000100a00 */
[C---:B-1----:R-:W-:Y:S02]  /*70ea0*/  HMMA.1688.F32.TF32 R236, R240.reuse, R66, R248 ;  /* 0x00000042f0ec723c */ /* 0x042fe400000810f8 */
[----:B------:R-:W-:Y:S04]  /*70eb0*/  STL.64 [R1+0xf00], R244 ;  /* 0x000f00f401007387 */ /* 0x000fe80000100a00 */
[----:B------:R-:W-:Y:S11]  /*70ec0*/  STL.64 [R1+0xf08], R246 ;  /* 0x000f08f601007387 */ /* 0x000ff60000100a00 */
[----:B------:R-:W-:Y:S06]  /*70ed0*/  @!UPT UIADD3 URZ, URZ, URZ, URZ ;  /* 0x0000003f3f3ff290 */ /* 0x000fec000fffe03f */
[----:B------:R-:W-:Y:S04]  /*70ee0*/  STL.64 [R1+0xef0], R236 ;  /* 0x000ef0ec01007387 */ /* 0x000fe80000100a00 */
[----:B------:R-:W-:Y:S01]  /*70ef0*/  STL.64 [R1+0xef8], R238 ;  /* 0x000ef8ee01007387 */ /* 0x000fe20000100a00 */
[C---:B---3--:R-:W-:Y:S08]  /*70f00*/  HMMA.1688.F32.TF32 R16, R240.reuse, R38, R16 ;  /* 0x00000026f010723c */ /* 0x048ff00000081010 */
[C---:B----4-:R-:W-:Y:S08]  /*70f10*/  HMMA.1688.F32.TF32 R12, R240.reuse, R58, R12 ;  /* 0x0000003af00c723c */ /* 0x050ff0000008100c */
[C---:B------:R-:W-:Y:S11]  /*70f20*/  HMMA.1688.F32.TF32 R8, R240.reuse, R62, R8 ;  /* 0x0000003ef008723c */ /* 0x040ff60000081008 */
[----:B------:R-:W-:Y:S11]  /*70f30*/  @!UPT UIADD3 URZ, URZ, URZ, URZ ;  /* 0x0000003f3f3ff290 */ /* 0x000ff6000fffe03f */
[----:B------:R-:W-:Y:S01]  /*70f40*/  @!UPT UIADD3 URZ, URZ, URZ, URZ ;  /* 0x0000003f3f3ff290 */ /* 0x000fe2000fffe03f */
        /* <DEDUP_REMOVED lines=13> */
[----:B------:R1:W-:Y:S05]  /*71020*/  STL.64 [R1+0xea8], R14 ;  /* 0x000ea80e01007387 */ /* 0x0003ea0000100a00 */
[----:B------:R-:W-:Y:S04]  /*71030*/  STL.64 [R1+0xe90], R16 ;  /* 0x000e901001007387 */ /* 0x000fe80000100a00 */
[----:B------:R2:W-:Y:S01]  /*71040*/  STL.64 [R1+0xe98], R18 ;  /* 0x000e981201007387 */ /* 0x0005e20000100a00 */
[C---:B-1----:R-:W-:Y:S03]  /*71050*/  HMMA.1688.F32.TF32 R12, R232.reuse, R34, R28 ;  /* 0x00000022e80c723c */ /* 0x042fe6000008101c */
[----:B------:R-:W-:Y:S04]  /*71060*/  LDS R28, [R252+0xa180] ;  /* 0x00a18000fc1c7984 */ /* 0x000fe80000000800 */
[----:B------:R-:W-:Y:S01]  /*71070*/  LDS R30, [R252+0xb180] ;  /* 0x00b18000fc1e7984 */ /* 0x000fe20000000800 */
[C---:B--2---:R-:W-:Y:S03]  /*71080*/  HMMA.1688.F32.TF32 R16, R232.reuse, R54, R68 ;  /* 0x00000036e810723c */ /* 0x044fe60000081044 */
[----:B------:R-:W-:Y:S04]  /*71090*/  STL.64 [R1+0xe00], R8 ;  /* 0x000e000801007387 */ /* 0x000fe80000100a00 */
[----:B------:R1:W-:Y:S01]  /*710a0*/  STL.64 [R1+0xe08], R10 ;  /* 0x000e080a01007387 */ /* 0x0003e20000100a00 */
[C---:B------:R-:W-:Y:S03]  /*710b0*/  HMMA.1688.F32.TF32 R20, R232.reuse, R90, R140 ;  /* 0x0000005ae814723c */ /* 0x040fe6000008108c */
[----:B------:R-:W-:Y:S04]  /*710c0*/  LDS R29, [R3+0xa180] ;  /* 0x00a18000031d7984 */ /* 0x000fe80000000800 */
[----:B------:R-:W-:Y:S01]  /*710d0*/  LDS R31, [R3+0xb180] ;  /* 0x00b18000031f7984 */ /* 0x000fe20000000800 */
[C---:B-1----:R-:W-:Y:S03]  /*710e0*/  HMMA.1688.F32.TF32 R8, R232.reuse, R218, R212 ;  /* 0x000000dae808723c */ /* 0x042fe600000810d4 */
[----:B------:R-:W-:Y:S04]  /*710f0*/  STL.64 [R1+0xdf0], R12 ;  /* 0x000df00c01007387 */ /* 0x000fe80000100a00 */
[----:B------:R-:W-:Y:S04]  /*71100*/  STL.64 [R1+0xdf8], R14 ;  /* 0x000df80e01007387 */ /* 0x000fe80000100a00 */
        /* <DEDUP_REMOVED lines=25> */
[----:B------:R-:W-:Y:S04]  /*712a0*/  STL.64 [R1+0xe48], R22 ;  /* 0x000e481601007387 */ /* 0x000fe80000100a00 */
[----:B------:R-:W-:Y:S04]  /*712b0*/  LDS R8, [R217+0xa100] ;  /* 0x00a10000d9087984 */ /* 0x000fe80000000800 */
[----:B------:R-:W-:Y:S04]  /*712c0*/  STL.64 [R1+0xe30], R16 ;  /* 0x000e301001007387 */ /* 0x000fe80000100a00 */
[----:B------:R2:W-:Y:S04]  /*712d0*/  STL.64 [R1+0xe38], R18 ;  /* 0x000e381201007387 */ /* 0x0005e80000100a00 */
[----:B------:R-:W-:Y:S04]  /*712e0*/  LDS R10, [R217+0xb100] ;  /* 0x00b10000d90a7984 */ /* 0x000fe80000000800 */
[----:B------:R-:W-:Y:S01]  /*712f0*/  LDS R9, [R0+0xa100] ;  /* 0x00a1000000097984 */ /* 0x000fe20000000800 */
[C---:B--2---:R-:W-:Y:S03]  /*71300*/  HMMA.1688.F32.TF32 R16, R232.reuse, R62, R120 ;  /* 0x0000003ee810723c */ /* 0x044fe60000081078 */
[----:B------:R-:W2:Y:S05]  /*71310*/  LDS R11, [R0+0xb100] ;  /* 0x00b10000000b7984 */ /* 0x000eaa0000000800 */
[C---:B------:R-:W-:Y:S11]  /*71320*/  HMMA.1688.F32.TF32 R20, R232.reuse, R38, R104 ;  /* 0x00000026e814723c */ /* 0x040ff60000081068 */
[----:B------:R-:W-:Y:S04]  /*71330*/  @!UPT UIADD3 URZ, URZ, URZ, URZ ;  /* 0x0000003f3f3ff290 */ /* 0x000fe8000fffe03f */
        /* <DEDUP_REMOVED lines=11> */
[----:B---3--:R-:W-:Y:S06]  /*713f0*/  HMMA.1688.F32.TF32 R16, R232, R74, R136 ;  /* 0x0000004ae810723c */ /* 0x008fec0000081088 */
[----:B------:R-:W-:Y:S04]  /*71400*/  STL.64 [R1+0x1330], R24 ;  /* 0x0013301801007387 */ /* 0x000fe80000100a00 */
[----:B------:R-:W-:Y:S05]  /*71410*/  STL.64 [R1+0x1338], R26 ;  /* 0x0013381a01007387 */ /* 0x000fea0000100a00 */
[----:B------:R-:W-:Y:S04]  /*71420*/  STL.64 [R1+0x1320], R20 ;  /* 0x0013201401007387 */ /* 0x000fe80000100a00 */
[----:B------:R1:W-:Y:S04]  /*71430*/  STL.64 [R1+0x1328], R22 ;  /* 0x0013281601007387 */ /* 0x0003e80000100a00 */
[----:B------:R-:W-:Y:S04]  /*71440*/  STL.64 [R1+0xe20], R16 ;  /* 0x000e201001007387 */ /* 0x000fe80000100a00 */
[----:B------:R3:W-:Y:S01]  /*71450*/  STL.64 [R1+0xe28], R18 ;  /* 0x000e281201007387 */ /* 0x0007e20000100a00 */
        /* <DEDUP_REMOVED lines=9> */
[C---:B---3--:R-:W-:Y:S08]  /*714f0*/  HMMA.1688.F32.TF32 R20, R12.reuse, R90, R4 ;  /* 0x0000005a0c14723c */ /* 0x048ff00000081004 */
        /* <DEDUP_REMOVED lines=10> */
[C---:B---3--:R-:W-:Y:S08]  /*715a0*/  HMMA.1688.F32.TF32 R20, R12.reuse, R78, R208 ;  /* 0x0000004e0c14723c */ /* 0x048ff000000810d0 */
        /* <DEDUP_REMOVED lines=17> */
[C---:B---3--:R-:W-:Y:S03]  /*716c0*/  HMMA.1688.F32.TF32 R20, R12.reuse, R46, R164 ;  /* 0x0000002e0c14723c */ /* 0x048fe600000810a4 */
        /* <DEDUP_REMOVED lines=8> */
[----:B------:R-:W-:Y:S01]  /*71750*/  STL.64 [R1+0x1248], R22 ;  /* 0x0012481601007387 */ /* 0x000fe20000100a00 */
[----:B-1----:R-:W-:Y:S03]  /*71760*/  HMMA.1688.F32.TF32 R16, R12, R74, R192 ;  /* 0x0000004a0c10723c */ /* 0x002fe600000810c0 */
[----:B------:R-:W-:Y:S04]  /*71770*/  STL.64 [R1+0x1230], R4 ;  /* 0x0012300401007387 */ /* 0x000fe80000100a00 */
[----:B------:R1:W-:Y:S01]  /*71780*/  STL.64 [R1+0x1238], R6 ;  /* 0x0012380601007387 */ /* 0x0003e20000100a00 */
[C---:B--2---:R-:W-:Y:S08]  /*71790*/  HMMA.1688.F32.TF32 R12, R8.reuse, R34, R196 ;  /* 0x00000022080c723c */ /* 0x044ff000000810c4 */
[C---:B-1----:R-:W-:Y:S01]  /*717a0*/  HMMA.1688.F32.TF32 R4, R8.reuse, R54, R200 ;  /* 0x000000360804723c */ /* 0x042fe200000810c8 */
[----:B------:R-:W-:Y:S04]  /*717b0*/  LDS R200, [R217+0xa200] ;  /* 0x00a20000d9c87984 */ /* 0x000fe80000000800 */
[----:B------:R-:W-:Y:S04]  /*717c0*/  LDS R202, [R217+0xb200] ;  /* 0x00b20000d9ca7984 */ /* 0x000fe80000000800 */
[----:B------:R1:W-:Y:S04]  /*717d0*/  STL.64 [R1+0x120], R16 ;  /* 0x0001201001007387 */ /* 0x0003e80000100a00 */
[----:B------:R2:W-:Y:S04]  /*717e0*/  STL.64 [R1+0x128], R18 ;  /* 0x0001281201007387 */ /* 0x0005e80000100a00 */
[----:B------:R-:W3:Y:S04]  /*717f0*/  LDL.LU R188, [R1+0x3b0] ;  /* 0x0003b00001bc7983 */ /* 0x000ee80000300800 */
[----:B------:R-:W-:Y:S04]  /*71800*/  STL.64 [R1+0x110], R12 ;  /* 0x0001100c01007387 */ /* 0x000fe80000100a00 */
[----:B------:R-:W-:Y:S04]  /*71810*/  STL.64 [R1+0x118], R14 ;  /* 0x0001180e01007387 */ /* 0x000fe80000100a00 */
[----:B------:R-:W-:Y:S04]  /*71820*/  STL.64 [R1+0xd0], R4 ;  /* 0x0000d00401007387 */ /* 0x000fe80000100a00 */
[----:B------:R4:W-:Y:S04]  /*71830*/  STL.64 [R1+0xd8], R6 ;  /* 0x0000d80601007387 */ /* 0x0009e80000100a00 */
        /* <DEDUP_REMOVED lines=67> */
[----:B------:R-:W-:Y:S04]  /*71c70*/  LDS R201, [R0+0xa200] ;  /* 0x00a2000000c97984 */ /* 0x000fe80000000800 */
[----:B------:R-:W-:Y:S01]  /*71c80*/  LDS R203, [R0+0xb200] ;  /* 0x00b2000000cb7984 */ /* 0x000fe20000000800 */
[C---:B---3--:R-:W-:Y:S08]  /*71c90*/  HMMA.1688.F32.TF32 R232, R8.reuse, R74, R188 ;  /* 0x0000004a08e8723c */ /* 0x048ff000000810bc */
[C---:B----4-:R-:W-:Y:S08]  /*71ca0*/  HMMA.1688.F32.TF32 R248, R8.reuse, R46, R248 ;  /* 0x0000002e08f8723c */ /* 0x050ff000000810f8 */
[C---:B------:R-:W-:Y:S01]  /*71cb0*/  HMMA.1688.F32.TF32 R4, R8.reuse, R94, R236 ;  /* 0x0000005e0804723c */ /* 0x040fe200000810ec */
[----:B------:R-:W2:Y:S07]  /*71cc0*/  LDL.LU R236, [R1+0x400] ;  /* 0x0004000001ec7983 */ /* 0x000eae0000300800 */
[C---:B------:R-:W-:Y:S11]  /*71cd0*/  HMMA.1688.F32.TF32 R12, R8.reuse, R218, R116 ;  /* 0x000000da080c723c */ /* 0x040ff60000081074 */
[----:B------:R-:W-:Y:S11]  /*71ce0*/  @!UPT UIADD3 URZ, URZ, URZ, URZ ;  /* 0x0000003f3f3ff290 */ /* 0x000ff6000fffe03f */
[----:B------:R-:W-:Y:S01]  /*71cf0*/  @!UPT UIADD3 URZ, URZ, URZ, URZ ;  /* 0x0000003f3f3ff290 */ /* 0x000fe2000fffe03f */
[----:B------:R-:W-:Y:S04]  /*71d00*/  STL.64 [R1+0xc0], R12 ;  /* 0x0000c00c01007387 */ /* 0x000fe80000100a00 */
[----:B------:R1:W-:Y:S01]  /*71d10*/  STL.64 [R1+0xc8], R14 ;  /* 0x0000c80e01007387 */ /* 0x0003e20000100a00 */
[C---:B------:R-:W-:Y:S03]  /*71d20*/  HMMA.1688.F32.TF32 R100, R8.reuse, R90, R112 ;  /* 0x0000005a0864723c */ /* 0x040fe60000081070 */
[----:B------:R-:W-:Y:S04]  /*71d30*/  STL.64 [R1+0xb0], R4 ;  /* 0x0000b00401007387 */ /* 0x000fe80000100a00 */
[----:B------:R4:W-:Y:S01]  /*71d40*/  STL.64 [R1+0xb8], R6 ;  /* 0x0000b80601007387 */ /* 0x0009e20000100a00 */
[C---:B-1----:R-:W-:Y:S03]  /*71d50*/  HMMA.1688.F32.TF32 R12, R8.reuse, R86, R108 ;  /* 0x00000056080c723c */ /* 0x042fe6000008106c */
[----:B------:R-:W2:Y:S04]  /*71d60*/  LDL.LU R237, [R1+0x404] ;  /* 0x0004040001ed7983 */ /* 0x000ea80000300800 */
[----:B------:R-:W2:Y:S01]  /*71d70*/  LDL.LU R238, [R1+0x408] ;  /* 0x0004080001ee7983 */ /* 0x000ea20000300800 */
[C---:B----4-:R-:W-:Y:S03]  /*71d80*/  HMMA.1688.F32.TF32 R4, R8.reuse, R82, R144 ;  /* 0x000000520804723c */ /* 0x050fe60000081090 */
[----:B------:R-:W2:Y:S04]  /*71d90*/  LDL.LU R239, [R1+0x40c] ;  /* 0x00040c0001ef7983 */ /* 0x000ea80000300800 */
[----:B------:R-:W-:Y:S04]  /*71da0*/  STL.64 [R1+0xa0], R100 ;  /* 0x0000a06401007387 */ /* 0x000fe80000100a00 */
[----:B------:R1:W-:Y:S04]  /*71db0*/  STL.64 [R1+0xa8], R102 ;  /* 0x0000a86601007387 */ /* 0x0003e80000100a00 */
[----:B------:R-:W-:Y:S04]  /*71dc0*/  STL.64 [R1+0x90], R12 ;  /* 0x0000900c01007387 */ /* 0x000fe80000100a00 */
[----:B------:R4:W-:Y:S01]  /*71dd0*/  STL.64 [R1+0x98], R14 ;  /* 0x0000980e01007387 */ /* 0x0009e20000100a00 */
[C---:B-1----:R-:W-:Y:S03]  /*71de0*/  HMMA.1688.F32.TF32 R100, R8.reuse, R78, R140 ;  /* 0x0000004e0864723c */ /* 0x042fe6000008108c */
[----:B------:R-:W-:Y:S04]  /*71df0*/  STL.64 [R1+0x80], R4 ;  /* 0x0000800401007387 */ /* 0x000fe80000100a00 */
[----:B------:R1:W-:Y:S01]  /*71e00*/  STL.64 [R1+0x88], R6 ;  /* 0x0000880601007387 */ /* 0x0003e20000100a00 */
[C---:B----4-:R-:W-:Y:S03]  /*71e10*/  HMMA.1688.F32.TF32 R12, R8.reuse, R66, R96 ;  /* 0x00000042080c723c */ /* 0x050fe60000081060 */
[----:B------:R-:W-:Y:S04]  /*71e20*/  LDS R96, [R217+0xa180] ;  /* 0x00a18000d9607984 */ /* 0x000fe80000000800 */
[----:B------:R-:W-:Y:S01]  /*71e30*/  LDS R98, [R217+0xb180] ;  /* 0x00b18000d9627984 */ /* 0x000fe20000000800 */
[C---:B-1----:R-:W-:Y:S03]  /*71e40*/  HMMA.1688.F32.TF32 R4, R8.reuse, R62, R212 ;  /* 0x0000003e0804723c */ /* 0x042fe600000810d4 */
[----:B------:R-:W-:Y:S04]  /*71e50*/  LDS R97, [R0+0xa180] ;  /* 0x00a1800000617984 */ /* 0x000fe80000000800 */
[----:B------:R-:W1:Y:S04]  /*71e60*/  LDS R99, [R0+0xb180] ;  /* 0x00b1800000637984 */ /* 0x000e680000000800 */
[----:B------:R-:W-:Y:S01]  /*71e70*/  STL.64 [R1+0x70], R100 ;  /* 0x0000706401007387 */ /* 0x000fe20000100a00 */
[C---:B------:R-:W-:Y:S03]  /*71e80*/  HMMA.1688.F32.TF32 R68, R8.reuse, R58, R68 ;  /* 0x0000003a0844723c */ /* 0x040fe60000081044 */
[----:B------:R-:W-:Y:S04]  /*71e90*/  STL.64 [R1+0x78], R102 ;  /* 0x0000786601007387 */ /* 0x000fe80000100a00 */
[----:B------:R-:W-:Y:S04]  /*71ea0*/  STL.64 [R1+0x60], R12 ;  /* 0x0000600c01007387 */ /* 0x000fe80000100a00 */
[----:B------:R4:W-:Y:S04]  /*71eb0*/  STL.64 [R1+0x68], R14 ;  /* 0x0000680e01007387 */ /* 0x0009e80000100a00 */
[----:B------:R-:W-:Y:S04]  /*71ec0*/  STL.64 [R1+0x50], R4 ;  /* 0x0000500401007387 */ /* 0x000fe80000100a00 */
[----:B------:R2:W-:Y:S01]  /*71ed0*/  STL.64 [R1+0x58], R6 ;  /* 0x0000580601007387 */ /* 0x0005e20000100a00 */
[C---:B----4-:R-:W-:Y:S08]  /*71ee0*/  HMMA.1688.F32.TF32 R12, R8.reuse, R38, R240 ;  /* 0x00000026080c723c */ /* 0x050ff000000810f0 */
[C---:B--2---:R-:W-:Y:S08]  /*71ef0*/  HMMA.1688.F32.TF32 R4, R8.reuse, R42, R24 ;  /* 0x0000002a0804723c */ /* 0x044ff00000081018 */
[----:B------:R-:W-:Y:S08]  /*71f00*/  HMMA.1688.F32.TF32 R244, R8, R50, R244 ;  /* 0x0000003208f4723c */ /* 0x000ff000000810f4 */
[C---:B------:R-:W-:Y:S08]  /*71f10*/  HMMA.1688.F32.TF32 R228, R28.reuse, R34, R184 ;  /* 0x000000221ce4723c */ /* 0x040ff000000810b8 */
[C---:B------:R-:W-:Y:S01]  /*71f20*/  HMMA.1688.F32.TF32 R224, R28.reuse, R54, R20 ;  /* 0x000000361ce0723c */ /* 0x040fe20000081014 */
[----:B------:R2:W-:Y:S07]  /*71f30*/  STL.64 [R1+0x40], R68 ;  /* 0x0000404401007387 */ /* 0x0005ee0000100a00 */
[C---:B------:R-:W-:Y:S01]  /*71f40*/  HMMA.1688.F32.TF32 R220, R28.reuse, R218, R16 ;  /* 0x000000da1cdc723c */ /* 0x040fe20000081010 */
[----:B------:R4:W-:Y:S04]  /*71f50*/  STL.64 [R1+0x48], R70 ;  /* 0x0000484601007387 */ /* 0x0009e80000100a00 */
        /* <DEDUP_REMOVED lines=59> */
[----:B------:R-:W2:Y:S01]  /*72310*/  LDL.LU R71, [R1+0x4bc] ;  /* 0x0004bc0001477983 */ /* 0x000ea20000300800 */
[C---:B------:R-:W-:Y:S03]  /*72320*/  HMMA.1688.F32.TF32 R4, R28.reuse, R94, R236 ;  /* 0x0000005e1c04723c */ /* 0x040fe600000810ec */
[----:B------:R-:W4:Y:S04]  /*72330*/  LDL.LU R236, [R1+0x460] ;  /* 0x0004600001ec7983 */ /* 0x000f280000300800 */
[----:B------:R-:W4:Y:S04]  /*72340*/  LDL.LU R237, [R1+0x464] ;  /* 0x0004640001ed7983 */ /* 0x000f280000300800 */
[----:B------:R-:W4:Y:S04]  /*72350*/  LDL.LU R238, [R1+0x468] ;  /* 0x0004680001ee7983 */ /* 0x000f280000300800 */
[----:B------:R-:W4:Y:S08]  /*72360*/  LDL.LU R239, [R1+0x46c] ;  /* 0x00046c0001ef7983 */ /* 0x000f300000300800 */
[----:B------:R-:W-:Y:S04]  /*72370*/  STL.64 [R1+0x52f0], R6 ;  /* 0x0052f00601007387 */ /* 0x000fe80000100a00 */
[----:B------:R1:W-:Y:S01]  /*72380*/  STL.64 [R1+0x52e8], R4 ;  /* 0x0052e80401007387 */ /* 0x0003e20000100a00 */
[C---:B---3--:R-:W-:Y:S08]  /*72390*/  HMMA.1688.F32.TF32 R16, R28.reuse, R82, R16 ;  /* 0x000000521c10723c */ /* 0x048ff00000081010 */
[C---:B------:R-:W-:Y:S08]  /*723a0*/  HMMA.1688.F32.TF32 R8, R28.reuse, R90, R108 ;  /* 0x0000005a1c08723c */ /* 0x040ff0000008106c */
[C---:B------:R-:W-:Y:S08]  /*723b0*/  HMMA.1688.F32.TF32 R12, R28.reuse, R86, R144 ;  /* 0x000000561c0c723c */ /* 0x040ff00000081090 */
[C---:B------:R-:W-:Y:S07]  /*723c0*/  HMMA.1688.F32.TF32 R20, R28.reuse, R78, R20 ;  /* 0x0000004e1c14723c */ /* 0x040fee0000081014 */
[----:B------:R-:W-:Y:S01]  /*723d0*/  STL.64 [R1+0x5300], R10 ;  /* 0x0053000a01007387 */ /* 0x000fe20000100a00 */
[C---:B------:R-:W-:Y:S03]  /*723e0*/  HMMA.1688.F32.TF32 R24, R28.reuse, R66, R24 ;  /* 0x000000421c18723c */ /* 0x040fe60000081018 */
[----:B------:R3:W-:Y:S04]  /*723f0*/  STL.64 [R1+0x52f8], R8 ;  /* 0x0052f80801007387 */ /* 0x0007e80000100a00 */
[----:B------:R-:W-:Y:S04]  /*72400*/  STL.64 [R1+0x5310], R14 ;  /* 0x0053100e01007387 */ /* 0x000fe80000100a00 */
[----:B------:R-:W-:Y:S04]  /*72410*/  STL.64 [R1+0x5308], R12 ;  /* 0x0053080c01007387 */ /* 0x000fe80000100a00 */
[----:B------:R-:W-:Y:S01]  /*72420*/  STL.64 [R1+0x5320], R18 ;  /* 0x0053201201007387 */ /* 0x000fe20000100a00 */
[C---:B-1----:R-:W-:Y:S03]  /*72430*/  HMMA.1688.F32.TF32 R4, R28.reuse, R62, R140 ;  /* 0x0000003e1c04723c */ /* 0x042fe6000008108c */
[----:B------:R-:W-:Y:S04]  /*72440*/  STL.64 [R1+0x5318], R16 ;  /* 0x0053181001007387 */ /* 0x000fe80000100a00 */
[----:B------:R-:W-:Y:S04]  /*72450*/  STL.64 [R1+0x5330], R22 ;  /* 0x0053301601007387 */ /* 0x000fe80000100a00 */
[----:B------:R-:W-:Y:S01]  /*72460*/  STL.64 [R1+0x5328], R20 ;  /* 0x0053281401007387 */ /* 0x000fe20000100a00 */
[C---:B---3--:R-:W-:Y:S03]  /*72470*/  HMMA.1688.F32.TF32 R8, R28.reuse, R58, R212 ;  /* 0x0000003a1c08723c */ /* 0x048fe600000810d4 */
[----:B------:R-:W-:Y:S04]  /*72480*/  STL [R1+0x5234], R24 ;  /* 0x0052341801007387 */ /* 0x000fe80000100800 */
[----:B------:R-:W-:Y:S04]  /*72490*/  STL [R1+0x5230], R25 ;  /* 0x0052301901007387 */ /* 0x000fe80000100800 */
[----:B------:R-:W-:Y:S04]  /*724a0*/  STL [R1+0x522c], R26 ;  /* 0x00522c1a01007387 */ /* 0x000fe80000100800 */
[----:B------:R-:W-:Y:S04]  /*724b0*/  STL [R1+0x5228], R27 ;  /* 0x0052281b01007387 */ /* 0x000fe80000100800 */
[----:B------:R-:W-:Y:S04]  /*724c0*/  STL.64 [R1+0x1220], R4 ;  /* 0x0012200401007387 */ /* 0x000fe80000100a00 */
[----:B------:R2:W-:Y:S02]  /*724d0*/  STL.64 [R1+0x1228], R6 ;  /* 0x0012280601007387 */ /* 0x0005e40000100a00 */
[C---:B--2---:R-:W-:Y:S02]  /*724e0*/  HMMA.1688.F32.TF32 R4, R28.reuse, R38, R68 ;  /* 0x000000261c04723c */ /* 0x044fe40000081044 */
        /* <DEDUP_REMOVED lines=10> */
[----:B------:R-:W-:Y:S04]  /*72590*/  STL.64 [R1+0x11e8], R10 ;  /* 0x0011e80a01007387 */ /* 0x000fe80000100a00 */
        /* <DEDUP_REMOVED lines=22> */
[----:B----4-:R-:W-:Y:S03]  /*72700*/  HMMA.1688.F32.TF32 R28, R28, R74, R236 ;  /* 0x0000004a1c1c723c */ /* 0x010fe600000810ec */
[----:B------:R-:W4:Y:S04]  /*72710*/  LDL.LU R236, [R1+0x5a0] ;  /* 0x0005a00001ec7983 */ /* 0x000f280000300800 */
[----:B------:R-:W4:Y:S04]  /*72720*/  LDL.LU R237, [R1+0x5a4] ;  /* 0x0005a40001ed7983 */ /* 0x000f280000300800 */
[----:B------:R-:W4:Y:S04]  /*72730*/  LDL.LU R238, [R1+0x5a8] ;  /* 0x0005a80001ee7983 */ /* 0x000f280000300800 */
[----:B------:R-:W4:Y:S04]  /*72740*/  LDL.LU R239, [R1+0x5ac] ;  /* 0x0005ac0001ef7983 */ /* 0x000f280000300800 */
        /* <DEDUP_REMOVED lines=14> */
[C---:B-1----:R-:W-:Y:S11]  /*72830*/  HMMA.1688.F32.TF32 R4, R96.reuse, R34, R108 ;  /* 0x000000226004723c */ /* 0x042ff6000008106c */
[----:B------:R-:W-:Y:S11]  /*72840*/  @!UPT UIADD3 URZ, URZ, URZ, URZ ;  /* 0x0000003f3f3ff290 */ /* 0x000ff6000fffe03f */
[----:B------:R-:W-:Y:S01]  /*72850*/  @!UPT UIADD3 URZ, URZ, URZ, URZ ;  /* 0x0000003f3f3ff290 */ /* 0x000fe2000fffe03f */
[----:B------:R2:W-:Y:S01]  /*72860*/  STL [R1+0x11cc], R7 ;  /* 0x0011cc0701007387 */ /* 0x0005e20000100800 */
[----:B------:R-:W-:Y:S01]  /*72870*/  IMAD.MOV.U32 R25, RZ, RZ, R4 ;  /* 0x000000ffff197224 */ /* 0x000fe200078e0004 */
[----:B------:R-:W-:Y:S01]  /*72880*/  MOV R26, R5 ;  /* 0x00000005001a7202 */ /* 0x000fe20000000f00 */
[----:B------:R-:W-:Y:S02]  /*72890*/  IMAD.MOV.U32 R27, RZ, RZ, R6 ;  /* 0x000000ffff1b7224 */ /* 0x000fe400078e0006 */
[----:B--2---:R-:W-:Y:S03]  /*728a0*/  HMMA.1688.F32.TF32 R4, R96, R54, R144 ;  /* 0x000000366004723c */ /* 0x004fe60000081090 */
[----:B------:R-:W-:Y:S04]  /*728b0*/  STL [R1+0x5240], R27 ;  /* 0x0052401b01007387 */ /* 0x000fe80000100800 */
[----:B------:R-:W-:Y:S04]  /*728c0*/  STL [R1+0x523c], R25 ;  /* 0x00523c1901007387 */ /* 0x000fe80000100800 */
[----:B------:R-:W-:Y:S11]  /*728d0*/  STL [R1+0x5238], R26 ;  /* 0x0052381a01007387 */ /* 0x000ff60000100800 */
[----:B------:R-:W-:Y:S01]  /*728e0*/  @!UPT UIADD3 URZ, URZ, URZ, URZ ;  /* 0x0000003f3f3ff290 */ /* 0x000fe2000fffe03f */
[----:B------:R-:W-:Y:S01]  /*728f0*/  STL.64 [R1+0x11b0], R4 ;  /* 0x0011b00401007387 */ /* 0x000fe20000100a00 */
[----:B------:R-:W-:-:S03]  /*72900*/  IMAD.MOV.U32 R24, RZ, RZ, R7 ;  /* 0x000000ffff187224 */ /* 0x000fc600078e0007 */
[----:B------:R1:W-:Y:S02]  /*72910*/  STL [R1+0x11b8], R6 ;  /* 0x0011b80601007387 */ /* 0x0003e40000100800 */
[C---:B-1----:R-:W-:Y:S02]  /*72920*/  HMMA.1688.F32.TF32 R4, R96.reuse, R218, R184 ;  /* 0x000000da6004723c */ /* 0x042fe400000810b8 */
[----:B------:R-:W-:Y:S04]  /*72930*/  STL [R1+0x5244], R24 ;  /* 0x0052441801007387 */ /* 0x000fe80000100800 */
[----:B------:R-:W2:Y:S11]  /*72940*/  LDL.LU R184, [R1+0x540] ;  /* 0x0005400001b87983 */ /* 0x000eb60000300800 */
[----:B------:R-:W-:Y:S06]  /*72950*/  @!UPT UIADD3 URZ, URZ, URZ, URZ ;  /* 0x0000003f3f3ff290 */ /* 0x000fec000fffe03f */
[----:B------:R-:W-:Y:S04]  /*72960*/  STL.64 [R1+0x11a0], R4 ;  /* 0x0011a00401007387 */ /* 0x000fe80000100a00 */
[----:B------:R4:W-:Y:S04]  /*72970*/  STL.64 [R1+0x11a8], R6 ;  /* 0x0011a80601007387 */ /* 0x0009e80000100a00 */
[----:B------:R-:W2:Y:S04]  /*72980*/  LDL.LU R185, [R1+0x544] ;  /* 0x0005440001b97983 */ /* 0x000ea80000300800 */
[----:B------:R-:W2:Y:S04]  /*72990*/  LDL.LU R186, [R1+0x548] ;  /* 0x0005480001ba7983 */ /* 0x000ea80000300800 */
[----:B------:R-:W2:Y:S01]  /*729a0*/  LDL.LU R187, [R1+0x54c] ;  /* 0x00054c0001bb7983 */ /* 0x000ea20000300800 */
        /* <DEDUP_REMOVED lines=8> */
[C---:B---3--:R-:W-:Y:S08]  /*72a30*/  HMMA.1688.F32.TF32 R12, R96.reuse, R90, R140 ;  /* 0x0000005a600c723c */ /* 0x048ff0000008108c */
[C---:B------:R-:W-:Y:S08]  /*72a40*/  HMMA.1688.F32.TF32 R8, R96.reuse, R86, R212 ;  /* 0x000000566008723c */ /* 0x040ff000000810d4 */
[----:B-1----:R-:W-:Y:S07]  /*72a50*/  HMMA.1688.F32.TF32 R4, R96, R82, R68 ;  /* 0x000000526004723c */ /* 0x002fee0000081044 */
[----:B------:R-:W-:Y:S04]  /*72a60*/  STL.64 [R1+0x1180], R12 ;  /* 0x0011800c01007387 */ /* 0x000fe80000100a00 */
[----:B------:R-:W-:Y:S04]  /*72a70*/  STL.64 [R1+0x1188], R14 ;  /* 0x0011880e01007387 */ /* 0x000fe80000100a00 */
[----:B------:R-:W-:Y:S04]  /*72a80*/  STL.64 [R1+0x1170], R8 ;  /* 0x0011700801007387 */ /* 0x000fe80000100a00 */
[----:B------:R1:W-:Y:S05]  /*72a90*/  STL.64 [R1+0x1178], R10 ;  /* 0x0011780a01007387 */ /* 0x0003ea0000100a00 */
[----:B------:R-:W-:Y:S01]  /*72aa0*/  MOV R31, R4 ;  /* 0x00000004001f7202 */ /* 0x000fe20000000f00 */
[----:B------:R-:W-:Y:S01]  /*72ab0*/  IMAD.MOV.U32 R30, RZ, RZ, R5 ;  /* 0x000000ffff1e7224 */ /* 0x000fe200078e0005 */
[----:B------:R-:W-:Y:S01]  /*72ac0*/  MOV R28, R7 ;  /* 0x00000007001c7202 */ /* 0x000fe20000000f00 */
[----:B------:R-:W-:-:S02]  /*72ad0*/  IMAD.MOV.U32 R29, RZ, RZ, R6 ;  /* 0x000000ffff1d7224 */ /* 0x000fc400078e0006 */
[C---:B------:R-:W-:Y:S08]  /*72ae0*/  HMMA.1688.F32.TF32 R4, R96.reuse, R66, R188 ;  /* 0x000000426004723c */ /* 0x040ff000000810bc */
[----:B-1----:R-:W-:Y:S01]  /*72af0*/  HMMA.1688.F32.TF32 R8, R96, R78, R240 ;  /* 0x0000004e6008723c */ /* 0x002fe200000810f0 */
[----:B------:R1:W-:Y:S04]  /*72b00*/  STL [R1+0x5254], R28 ;  /* 0x0052541c01007387 */ /* 0x0003e80000100800 */
[----:B------:R3:W-:Y:S04]  /*72b10*/  STL [R1+0x5250], R29 ;  /* 0x0052501d01007387 */ /* 0x0007e80000100800 */
[----:B------:R3:W-:Y:S04]  /*72b20*/  STL [R1+0x524c], R30 ;  /* 0x00524c1e01007387 */ /* 0x0007e80000100800 */
[----:B------:R3:W-:Y:S03]  /*72b30*/  STL [R1+0x5248], R31 ;  /* 0x0052481f01007387 */ /* 0x0007e60000100800 */
[----:B-1----:R-:W-:-:S02]  /*72b40*/  IMAD.MOV.U32 R28, RZ, RZ, R4 ;  /* 0x000000ffff1c7224 */ /* 0x002fc400078e0004 */
[----:B---3--:R-:W-:Y:S01]  /*72b50*/  IMAD.MOV.U32 R29, RZ, RZ, R5 ;  /* 0x000000ffff1d7224 */ /* 0x008fe200078e0005 */
[----:B------:R-:W-:-:S04]  /*72b60*/  MOV R30, R6 ;  /* 0x00000006001e7202 */ /* 0x000fc80000000f00 */
[----:B------:R-:W-:Y:S01]  /*72b70*/  STL.64 [R1+0x1150], R8 ;  /* 0x0011500801007387 */ /* 0x000fe20000100a00 */
[----:B------:R-:W-:-:S03]  /*72b80*/  IMAD.MOV.U32 R31, RZ, RZ, R7 ;  /* 0x000000ffff1f7224 */ /* 0x000fc600078e0007 */
[----:B------:R-:W-:Y:S04]  /*72b90*/  STL.64 [R1+0x1158], R10 ;  /* 0x0011580a01007387 */ /* 0x000fe80000100a00 */
[----:B------:R-:W3:Y:S04]  /*72ba0*/  LDL.LU R212, [R1+0x520] ;  /* 0x0005200001d47983 */ /* 0x000ee80000300800 */
[----:B------:R-:W3:Y:S04]  /*72bb0*/  LDL.LU R213, [R1+0x524] ;  /* 0x0005240001d57983 */ /* 0x000ee80000300800 */
[----:B------:R-:W3:Y:S04]  /*72bc0*/  LDL.LU R214, [R1+0x528] ;  /* 0x0005280001d67983 */ /* 0x000ee80000300800 */
[----:B------:R-:W3:Y:S04]  /*72bd0*/  LDL.LU R215, [R1+0x52c] ;  /* 0x00052c0001d77983 */ /* 0x000ee80000300800 */
[----:B------:R-:W-:Y:S04]  /*72be0*/  STL [R1+0x5264], R31 ;  /* 0x0052641f01007387 */ /* 0x000fe80000100800 */
[----:B------:R-:W-:Y:S04]  /*72bf0*/  STL [R1+0x5260], R30 ;  /* 0x0052601e01007387 */ /* 0x000fe80000100800 */
[----:B------:R-:W-:Y:S04]  /*72c00*/  STL [R1+0x525c], R28 ;  /* 0x00525c1c01007387 */ /* 0x000fe80000100800 */
[----:B------:R-:W-:Y:S04]  /*72c10*/  STL [R1+0x5258], R29 ;  /* 0x0052581d01007387 */ /* 0x000fe80000100800 */
[----:B------:R-:W3:Y:S01]  /*72c20*/  LDL.LU R68, [R1+0x510] ;  /* 0x0005100001447983 */ /* 0x000ee20000300800 */
[C---:B--2---:R-:W-:Y:S11]  /*72c30*/  HMMA.1688.F32.TF32 R4, R96.reuse, R62, R184 ;  /* 0x0000003e6004723c */ /* 0x044ff600000810b8 */
[----:B------:R-:W-:Y:S11]  /*72c40*/  @!UPT UIADD3 URZ, URZ, URZ, URZ ;  /* 0x0000003f3f3ff290 */ /* 0x000ff6000fffe03f */
[----:B------:R-:W-:Y:S01]  /*72c50*/  @!UPT UIADD3 URZ, URZ, URZ, URZ ;  /* 0x0000003f3f3ff290 */ /* 0x000fe2000fffe03f */
        /* <DEDUP_REMOVED lines=25> */
[----:B------:R-:W-:Y:S02]  /*72df0*/  IMAD.MOV.U32 R26, RZ, RZ, R7 ;  /* 0x000000ffff1a7224 */ /* 0x000fe400078e0007 */
[C---:B---3--:R-:W-:Y:S03]  /*72e00*/  HMMA.1688.F32.TF32 R4, R96.reuse, R38, R212 ;  /* 0x000000266004723c */ /* 0x048fe600000810d4 */
[----:B------:R1:W-:Y:S11]  /*72e10*/  STL [R1+0x5274], R26 ;  /* 0x0052741a01007387 */ /* 0x0003f60000100800 */
[----:B------:R-:W-:Y:S10]  /*72e20*/  @!UPT UIADD3 URZ, URZ, URZ, URZ ;  /* 0x0000003f3f3ff290 */ /* 0x000ff4000fffe03f */
[----:B------:R-:W-:Y:S01]  /*72e30*/  MOV R31, R4 ;  /* 0x00000004001f7202 */ /* 0x000fe20000000f00 */
[----:B------:R-:W-:Y:S01]  /*72e40*/  IMAD.MOV.U32 R30, RZ, RZ, R5 ;  /* 0x000000ffff1e7224 */ /* 0x000fe200078e0005 */
[----:B------:R-:W-:Y:S01]  /*72e50*/  MOV R29, R7 ;  /* 0x00000007001d7202 */ /* 0x000fe20000000f00 */
[----:B------:R-:W-:Y:S01]  /*72e60*/  IMAD.MOV.U32 R28, RZ, RZ, R6 ;  /* 0x000000ffff1c7224 */ /* 0x000fe200078e0006 */
[----:B------:R-:W-:Y:S04]  /*72e70*/  STL [R1+0x5270], R25 ;  /* 0x0052701901007387 */ /* 0x000fe80000100800 */
[----:B------:R3:W-:Y:S04]  /*72e80*/  STL [R1+0x526c], R27 ;  /* 0x00526c1b01007387 */ /* 0x0007e80000100800 */
[----:B------:R1:W-:Y:S04]  /*72e90*/  STL [R1+0x5268], R24 ;  /* 0x0052681801007387 */ /* 0x0003e80000100800 */
[----:B------:R1:W-:Y:S04]  /*72ea0*/  STL [R1+0x5284], R29 ;  /* 0x0052841d01007387 */ /* 0x0003e80000100800 */
[----:B------:R1:W-:Y:S04]  /*72eb0*/  STL [R1+0x5280], R28 ;  /* 0x0052801c01007387 */ /* 0x0003e80000100800 */
[----:B------:R1:W-:Y:S04]  /*72ec0*/  STL [R1+0x527c], R31 ;  /* 0x00527c1f01007387 */ /* 0x0003e80000100800 */
[----:B------:R1:W-:Y:S01]  /*72ed0*/  STL [R1+0x5278], R30 ;  /* 0x0052781e01007387 */ /* 0x0003e20000100800 */
[C---:B--2---:R-:W-:Y:S11]  /*72ee0*/  HMMA.1688.F32.TF32 R4, R96.reuse, R42, R68 ;  /* 0x0000002a6004723c */ /* 0x044ff60000081044 */
[----:B------:R-:W-:Y:S11]  /*72ef0*/  @!UPT UIADD3 URZ, URZ, URZ, URZ ;  /* 0x0000003f3f3ff290 */ /* 0x000ff6000fffe03f */
[----:B------:R-:W-:Y:S02]  /*72f00*/  @!UPT UIADD3 URZ, URZ, URZ, URZ ;  /* 0x0000003f3f3ff290 */ /* 0x000fe4000fffe03f */
[----:B-1----:R-:W-:Y:S01]  /*72f10*/  IMAD.MOV.U32 R26, RZ, RZ, R4 ;  /* 0x000000ffff1a7224 */ /* 0x002fe200078e0004 */
[----:B---3--:R-:W-:Y:S01]  /*72f20*/  MOV R27, R6 ;  /* 0x00000006001b7202 */ /* 0x008fe20000000f00 */
[----:B------:R-:W-:Y:S02]  /*72f30*/  IMAD.MOV.U32 R25, RZ, RZ, R5 ;  /* 0x000000ffff197224 */ /* 0x000fe400078e0005 */
[----:B------:R-:W-:Y:S02]  /*72f40*/  IMAD.MOV.U32 R24, RZ, RZ, R7 ;  /* 0x000000ffff187224 */ /* 0x000fe400078e0007 */
[C---:B------:R-:W-:Y:S01]  /*72f50*/  HMMA.1688.F32.TF32 R4, R96.reuse, R46, R240 ;  /* 0x0000002e6004723c */ /* 0x040fe200000810f0 */
[----:B------:R-:W-:Y:S11]  /*72f60*/  STL.64 [R1+0x5340], R26 ;  /* 0x0053401a01007387 */ /* 0x000ff60000100a00 */
[----:B------:R-:W-:Y:S11]  /*72f70*/  @!UPT UIADD3 URZ, URZ, URZ, URZ ;  /* 0x0000003f3f3ff290 */ /* 0x000ff6000fffe03f */
[----:B------:R-:W-:Y:S01]  /*72f80*/  @!UPT UIADD3 URZ, URZ, URZ, URZ ;  /* 0x0000003f3f3ff290 */ /* 0x000fe2000fffe03f */
[----:B------:R-:W-:Y:S01]  /*72f90*/  IMAD.MOV.U32 R29, RZ, RZ, R4 ;  /* 0x000000ffff1d7224 */ /* 0x000fe200078e0004 */
[----:B------:R-:W-:Y:S01]  /*72fa0*/  MOV R28, R5 ;  /* 0x00000005001c7202 */ /* 0x000fe20000000f00 */
[----:B------:R-:W-:Y:S02]  /*72fb0*/  IMAD.MOV.U32 R31, RZ, RZ, R6 ;  /* 0x000000ffff1f7224 */ /* 0x000fe400078e0006 */
[----:B------:R-:W-:Y:S02]  /*72fc0*/  IMAD.MOV.U32 R30, RZ, RZ, R7 ;  /* 0x000000ffff1e7224 */ /* 0x000fe400078e0007 */
[C---:B------:R-:W-:Y:S08]  /*72fd0*/  HMMA.1688.F32.TF32 R4, R96.reuse, R50, R188 ;  /* 0x000000326004723c */ /* 0x040ff000000810bc */
[----:B------:R-:W-:Y:S01]  /*72fe0*/  HMMA.1688.F32.TF32 R96, R96, R74, R184 ;  /* 0x0000004a6060723c */ /* 0x000fe200000810b8 */
[----:B------:R-:W-:Y:S04]  /*72ff0*/  STL.64 [R1+0x5338], R24 ;  /* 0x0053381801007387 */ /* 0x000fe80000100a00 */
[----:B------:R-:W-:Y:S04]  /*73000*/  STL.64 [R1+0x5350], R30 ;  /* 0x0053501e01007387 */ /* 0x000fe80000100a00 */
[----:B------:R-:W-:Y:S11]  /*73010*/  STL.64 [R1+0x5348], R28 ;  /* 0x0053481c01007387 */ /* 0x000ff60000100a00 */
[----:B------:R-:W-:Y:S03]  /*73020*/  @!UPT UIADD3 URZ, URZ, URZ, URZ ;  /* 0x0000003f3f3ff290 */ /* 0x000fe6000fffe03f */
[----:B------:R-:W-:Y:S04]  /*73030*/  STL.64 [R1+0x51c0], R98 ;  /* 0x0051c06201007387 */ /* 0x000fe80000100a00 */
[----:B------:R-:W-:Y:S04]  /*73040*/  STL.64 [R1+0x460], R4 ;  /* 0x0004600401007387 */ /* 0x000fe80000100a00 */
[----:B------:R1:W-:Y:S04]  /*73050*/  STL.64 [R1+0x468], R6 ;  /* 0x0004680601007387 */ /* 0x0003e80000100a00 */
        /* <DEDUP_REMOVED lines=41> */
[C---:B----4-:R-:W-:Y:S03]  /*732f0*/  HMMA.1688.F32.TF32 R100, R160.reuse, R34, R236 ;  /* 0x00000022a064723c */ /* 0x050fe600000810ec */
[----:B------:R-:W4:Y:S04]  /*73300*/  LDL.LU R236, [R1+0x6a0] ;  /* 0x0006a00001ec7983 */ /* 0x000f280000300800 */
[----:B------:R-:W4:Y:S04]  /*73310*/  LDL.LU R237, [R1+0x6a4] ;  /* 0x0006a40001ed7983 */ /* 0x000f280000300800 */
[----:B------:R-:W4:Y:S04]  /*73320*/  LDL.LU R238, [R1+0x6a8] ;  /* 0x0006a80001ee7983 */ /* 0x000f280000300800 */
[----:B------:R-:W4:Y:S08]  /*73330*/  LDL.LU R239, [R1+0x6ac] ;  /* 0x0006ac0001ef7983 */ /* 0x000f300000300800 */
[----:B------:R-:W-:Y:S04]  /*73340*/  STL.64 [R1+0x51d0], R102 ;  /* 0x0051d06601007387 */ /* 0x000fe80000100a00 */
[----:B------:R-:W-:Y:S01]  /*73350*/  STL.64 [R1+0x51c8], R100 ;  /* 0x0051c86401007387 */ /* 0x000fe20000100a00 */
[C---:B---3--:R-:W-:Y:S08]  /*73360*/  HMMA.1688.F32.TF32 R124, R160.reuse, R82, R212 ;  /* 0x00000052a07c723c */ /* 0x048ff000000810d4 */
[C---:B--2---:R-:W-:Y:S08]  /*73370*/  HMMA.1688.F32.TF32 R108, R160.reuse, R218, R108 ;  /* 0x000000daa06c723c */ /* 0x044ff0000008106c */
[C---:B------:R-:W-:Y:S08]  /*73380*/  HMMA.1688.F32.TF32 R104, R160.reuse, R54, R116 ;  /* 0x00000036a068723c */ /* 0x040ff00000081074 */
[C---:B------:R-:W-:Y:S08]  /*73390*/  HMMA.1688.F32.TF32 R112, R160.reuse, R94, R112 ;  /* 0x0000005ea070723c */ /* 0x040ff00000081070 */
[C---:B------:R-:W-:Y:S07]  /*733a0*/  HMMA.1688.F32.TF32 R116, R160.reuse, R90, R144 ;  /* 0x0000005aa074723c */ /* 0x040fee0000081090 */
[----:B------:R-:W-:Y:S01]  /*733b0*/  STL.64 [R1+0x51f0], R106 ;  /* 0x0051f06a01007387 */ /* 0x000fe20000100a00 */
[C---:B------:R-:W-:Y:S03]  /*733c0*/  HMMA.1688.F32.TF32 R120, R160.reuse, R86, R140 ;  /* 0x00000056a078723c */ /* 0x040fe6000008108c */
[----:B------:R-:W-:Y:S05]  /*733d0*/  STL.64 [R1+0x51e8], R104 ;  /* 0x0051e86801007387 */ /* 0x000fea0000100a00 */
[C---:B------:R-:W-:Y:S08]  /*733e0*/  HMMA.1688.F32.TF32 R140, R160.reuse, R58, R184 ;  /* 0x0000003aa08c723c */ /* 0x040ff000000810b8 */
        /* <DEDUP_REMOVED lines=21> */
[C---:B----4-:R-:W-:Y:S03]  /*73540*/  HMMA.1688.F32.TF32 R144, R160.reuse, R38, R236 ;  /* 0x00000026a090723c */ /* 0x050fe600000810ec */
        /* <DEDUP_REMOVED lines=36> */
[----:B------:R-:W-:Y:S04]  /*73790*/  STL.64 [R1+0x53c0], R146 ;  /* 0x0053c09201007387 */ /* 0x000fe80000100a00 */
[----:B------:R-:W-:Y:S01]  /*737a0*/  STL.64 [R1+0x53b8], R144 ;  /* 0x0053b89001007387 */ /* 0x000fe20000100a00 */
[C---:B---3--:R-:W-:Y:S03]  /*737b0*/  HMMA.1688.F32.TF32 R148, R160.reuse, R42, R236 ;  /* 0x0000002aa094723c */ /* 0x048fe600000810ec */
[----:B------:R-:W3:Y:S04]  /*737c0*/  LDL.LU R236, [R1+0x740] ;  /* 0x0007400001ec7983 */ /* 0x000ee80000300800 */
[----:B------:R-:W3:Y:S04]  /*737d0*/  LDL.LU R237, [R1+0x744] ;  /* 0x0007440001ed7983 */ /* 0x000ee80000300800 */
[----:B------:R-:W3:Y:S04]  /*737e0*/  LDL.LU R238, [R1+0x748] ;  /* 0x0007480001ee7983 */ /* 0x000ee80000300800 */
[----:B------:R-:W3:Y:S01]  /*737f0*/  LDL.LU R239, [R1+0x74c] ;  /* 0x00074c0001ef7983 */ /* 0x000ee20000300800 */
[C---:B----4-:R-:W-:Y:S07]  /*73800*/  HMMA.1688.F32.TF32 R152, R160.reuse, R46, R188 ;  /* 0x0000002ea098723c */ /* 0x050fee00000810bc */
[----:B------:R-:W-:Y:S04]  /*73810*/  STL.64 [R1+0x53d0], R150 ;  /* 0x0053d09601007387 */ /* 0x000fe80000100a00 */
[----:B------:R-:W-:Y:S04]  /*73820*/  STL.64 [R1+0x53c8], R148 ;  /* 0x0053c89401007387 */ /* 0x000fe80000100a00 */
[----:B------:R-:W4:Y:S04]  /*73830*/  LDL.LU R188, [R1+0x750] ;  /* 0x0007500001bc7983 */ /* 0x000f280000300800 */
[----:B------:R-:W4:Y:S04]  /*73840*/  LDL.LU R189, [R1+0x754] ;  /* 0x0007540001bd7983 */ /* 0x000f280000300800 */
[----:B------:R-:W4:Y:S04]  /*73850*/  LDL.LU R190, [R1+0x758] ;  /* 0x0007580001be7983 */ /* 0x000f280000300800 */
[----:B------:R-:W4:Y:S04]  /*73860*/  LDL.LU R191, [R1+0x75c] ;  /* 0x00075c0001bf7983 */ /* 0x000f280000300800 */
[----:B------:R-:W-:Y:S01]  /*73870*/  STL.64 [R1+0x53e0], R154 ;  /* 0x0053e09a01007387 */ /* 0x000fe20000100a00 */
[----:B--2---:R-:W-:Y:S03]  /*73880*/  HMMA.1688.F32.TF32 R156, R160, R50, R240 ;  /* 0x00000032a09c723c */ /* 0x004fe600000810f0 */
[----:B------:R-:W-:Y:S04]  /*73890*/  STL.64 [R1+0x53d8], R152 ;  /* 0x0053d89801007387 */ /* 0x000fe80000100a00 */
[----:B------:R-:W2:Y:S04]  /*738a0*/  LDL.LU R240, [R1+0x760] ;  /* 0x0007600001f07983 */ /* 0x000ea80000300800 */
[----:B------:R-:W2:Y:S04]  /*738b0*/  LDL.LU R241, [R1+0x764] ;  /* 0x0007640001f17983 */ /* 0x000ea80000300800 */
[----:B------:R-:W2:Y:S04]  /*738c0*/  LDL.LU R242, [R1+0x768] ;  /* 0x0007680001f27983 */ /* 0x000ea80000300800 */
[----:B------:R-:W2:Y:S01]  /*738d0*/  LDL.LU R243, [R1+0x76c] ;  /* 0x00076c0001f37983 */ /* 0x000ea20000300800 */
[C---:B------:R-:W-:Y:S03]  /*738e0*/  HMMA.1688.F32.TF32 R180, R200.reuse, R90, R184 ;  /* 0x0000005ac8b4723c */ /* 0x040fe600000810b8 */
[----:B------:R-:W-:Y:S04]  /*738f0*/  STL.64 [R1+0x53f8], R158 ;  /* 0x0053f89e01007387 */ /* 0x000fe80000100a00 */
[----:B------:R-:W-:Y:S11]  /*73900*/  STL.64 [R1+0x53f0], R156 ;  /* 0x0053f09c01007387 */ /* 0x000ff60000100a00 */
[----:B------:R-:W-:Y:S05]  /*73910*/  @!UPT UIADD3 URZ, URZ, URZ, URZ ;  /* 0x0000003f3f3ff290 */ /* 0x000fea000fffe03f */
[----:B------:R-:W-:Y:S04]  /*73920*/  STL [R1+0x511c], R180 ;  /* 0x00511cb401007387 */ /* 0x000fe80000100800 */
[----:B------:R-:W-:Y:S04]  /*73930*/  STL [R1+0x5118], R181 ;  /* 0x005118b501007387 */ /* 0x000fe80000100800 */
[----:B------:R-:W-:Y:S04]  /*73940*/  STL [R1+0x5114], R182 ;  /* 0x005114b601007387 */ /* 0x000fe80000100800 */
[----:B------:R-:W-:Y:S01]  /*73950*/  STL [R1+0x5110], R183 ;  /* 0x005110b701007387 */ /* 0x000fe20000100800 */
[C---:B------:R-:W-:Y:S08]  /*73960*/  HMMA.1688.F32.TF32 R164, R200.reuse, R34, R208 ;  /* 0x00000022c8a4723c */ /* 0x040ff000000810d0 */
[C---:B------:R-:W-:Y:S08]  /*73970*/  HMMA.1688.F32.TF32 R172, R200.reuse, R218, R212 ;  /* 0x000000dac8ac723c */ /* 0x040ff000000810d4 */
[C---:B------:R-:W-:Y:S08]  /*73980*/  HMMA.1688.F32.TF32 R176, R200.reuse, R94, R68 ;  /* 0x0000005ec8b0723c */ /* 0x040ff00000081044 */
[C---:B---3--:R-:W-:Y:S01]  /*73990*/  HMMA.1688.F32.TF32 R184, R200.reuse, R86, R236 ;  /* 0x00000056c8b8723c */ /* 0x048fe200000810ec */
[----:B------:R-:W3:Y:S04]  /*739a0*/  LDL.LU R236, [R1+0x770] ;  /* 0x0007700001ec7983 */ /* 0x000ee80000300800 */
[----:B------:R-:W3:Y:S04]  /*739b0*/  LDL.LU R237, [R1+0x774] ;  /* 0x0007740001ed7983 */ /* 0x000ee80000300800 */
[----:B------:R-:W3:Y:S04]  /*739c0*/  LDL.LU R238, [R1+0x778] ;  /* 0x0007780001ee7983 */ /* 0x000ee80000300800 */
[----:B------:R-:W3:Y:S01]  /*739d0*/  LDL.LU R239, [R1+0x77c] ;  /* 0x00077c0001ef7983 */ /* 0x000ee20000300800 */
[C---:B----4-:R-:W-:Y:S09]  /*739e0*/  HMMA.1688.F32.TF32 R188, R200.reuse, R82, R188 ;  /* 0x00000052c8bc723c */ /* 0x050ff200000810bc */
        /* <DEDUP_REMOVED lines=23> */
[----:B------:R-:W4:Y:S01]  /*73b60*/  LDL.LU R211, [R1+0x7cc] ;  /* 0x0007cc0001d37983 */ /* 0x000f220000300800 */
[C---:B--2---:R-:W-:Y:S03]  /*73b70*/  HMMA.1688.F32.TF32 R192, R200.reuse, R78, R240 ;  /* 0x0000004ec8c0723c */ /* 0x044fe600000810f0 */
[----:B------:R-:W2:Y:S04]  /*73b80*/  LDL.LU R212, [R1+0x7b0] ;  /* 0x0007b00001d47983 */ /* 0x000ea80000300800 */
[----:B------:R-:W2:Y:S04]  /*73b90*/  LDL.LU R213, [R1+0x7b4] ;  /* 0x0007b40001d57983 */ /* 0x000ea80000300800 */
[----:B------:R-:W2:Y:S04]  /*73ba0*/  LDL.LU R214, [R1+0x7b8] ;  /* 0x0007b80001d67983 */ /* 0x000ea80000300800 */
[----:B------:R-:W2:Y:S08]  /*73bb0*/  LDL.LU R215, [R1+0x7bc] ;  /* 0x0007bc0001d77983 */ /* 0x000eb00000300800 */
        /* <DEDUP_REMOVED lines=12> */
[----:B---3--:R-:W-:Y:S03]  /*73c80*/  HMMA.1688.F32.TF32 R196, R200, R66, R236 ;  /* 0x00000042c8c4723c */ /* 0x008fe600000810ec */
[----:B------:R-:W-:Y:S04]  /*73c90*/  LDS R236, [R217+0xa280] ;  /* 0x00a28000d9ec7984 */ /* 0x000fe80000000800 */
[----:B------:R-:W-:Y:S01]  /*73ca0*/  LDS R238, [R217+0xb280] ;  /* 0x00b28000d9ee7984 */ /* 0x000fe20000000800 */
[----:B------:R-:W-:Y:S03]  /*73cb0*/  HMMA.1688.F32.TF32 R160, R160, R74, R168 ;  /* 0x0000004aa0a0723c */ /* 0x000fe600000810a8 */
[----:B------:R-:W-:Y:S04]  /*73cc0*/  LDS R237, [R0+0xa280] ;  /* 0x00a2800000ed7984 */ /* 0x000fe80000000800 */
[----:B------:R-:W-:Y:S08]  /*73cd0*/  LDS R239, [R0+0xb280] ;  /* 0x00b2800000ef7984 */ /* 0x000ff00000000800 */
[----:B------:R3:W-:Y:S04]  /*73ce0*/  STL [R1+0x514c], R196 ;  /* 0x00514cc401007387 */ /* 0x0007e80000100800 */
[----:B------:R-:W-:Y:S04]  /*73cf0*/  STL [R1+0x5148], R197 ;  /* 0x005148c501007387 */ /* 0x000fe80000100800 */
[----:B------:R-:W-:Y:S04]  /*73d00*/  STL [R1+0x5144], R198 ;  /* 0x005144c601007387 */ /* 0x000fe80000100800 */
[----:B------:R-:W-:Y:S01]  /*73d10*/  STL [R1+0x5100], R199 ;  /* 0x005100c701007387 */ /* 0x000fe20000100800 */
[C---:B----4-:R-:W-:Y:S08]  /*73d20*/  HMMA.1688.F32.TF32 R8, R200.reuse, R62, R232 ;  /* 0x0000003ec808723c */ /* 0x050ff000000810e8 */
[C---:B-1----:R-:W-:Y:S11]  /*73d30*/  HMMA.1688.F32.TF32 R4, R200.reuse, R58, R244 ;  /* 0x0000003ac804723c */ /* 0x042ff600000810f4 */
[----:B------:R-:W-:Y:S04]  /*73d40*/  @!UPT UIADD3 URZ, URZ, URZ, URZ ;  /* 0x0000003f3f3ff290 */ /* 0x000fe8000fffe03f */
[----:B------:R-:W-:Y:S04]  /*73d50*/  STL.64 [R1+0x450], R8 ;  /* 0x0004500801007387 */ /* 0x000fe80000100a00 */
[----:B------:R1:W-:Y:S04]  /*73d60*/  STL.64 [R1+0x458], R10 ;  /* 0x0004580a01007387 */ /* 0x0003e80000100a00 */
[----:B------:R-:W-:Y:S01]  /*73d70*/  STL.64 [R1+0x440], R4 ;  /* 0x0004400401007387 */ /* 0x000fe20000100a00 */
[----:B---3--:R-:W-:Y:S01]  /*73d80*/  MOV R196, R7 ;  /* 0x0000000700c47202 */ /* 0x008fe20000000f00 */
[C---:B-1----:R-:W-:Y:S02]  /*73d90*/  HMMA.1688.F32.TF32 R8, R200.reuse, R38, R248 ;  /* 0x00000026c808723c */ /* 0x042fe400000810f8 */
[----:B------:R1:W-:Y:S06]  /*73da0*/  STL [R1+0x448], R6 ;  /* 0x0004480601007387 */ /* 0x0003ec0000100800 */
[----:B-1----:R-:W-:Y:S01]  /*73db0*/  HMMA.1688.F32.TF32 R4, R200, R42, R208 ;  /* 0x0000002ac804723c */ /* 0x002fe200000810d0 */
[----:B------:R1:W-:Y:S11]  /*73dc0*/  STL [R1+0x5150], R196 ;  /* 0x005150c401007387 */ /* 0x0003f60000100800 */
[----:B------:R-:W-:Y:S11]  /*73dd0*/  @!UPT UIADD3 URZ, URZ, URZ, URZ ;  /* 0x0000003f3f3ff290 */ /* 0x000ff6000fffe03f */
[----:B------:R-:W-:Y:S01]  /*73de0*/  STL.64 [R1+0x420], R4 ;  /* 0x0004200401007387 */ /* 0x000fe20000100a00 */
[----:B-1----:R-:W-:-:S03]  /*73df0*/  IMAD.MOV.U32 R196, RZ, RZ, R7 ;  /* 0x000000ffffc47224 */ /* 0x002fc600078e0007 */
[----:B------:R-:W-:Y:S04]  /*73e00*/  STL.64 [R1+0x430], R8 ;  /* 0x0004300801007387 */ /* 0x000fe80000100a00 */
[----:B------:R-:W-:Y:S04]  /*73e10*/  STL.64 [R1+0x438], R10 ;  /* 0x0004380a01007387 */ /* 0x000fe80000100a00 */
[----:B------:R2:W-:Y:S04]  /*73e20*/  STL [R1+0x428], R6 ;  /* 0x0004280601007387 */ /* 0x0005e80000100800 */
[----:B------:R-:W3:Y:S04]  /*73e30*/  LDL.LU R248, [R1+0x8f0] ;  /* 0x0008f00001f87983 */ /* 0x000ee80000300800 */
[----:B------:R-:W3:Y:S01]  /*73e40*/  LDL.LU R249, [R1+0x8f4] ;  /* 0x0008f40001f97983 */ /* 0x000ee20000300800 */
[----:B--2---:R-:W-:Y:S03]  /*73e50*/  HMMA.1688.F32.TF32 R4, R200, R46, R212 ;  /* 0x0000002ec804723c */ /* 0x004fe600000810d4 */
[----:B------:R-:W3:Y:S04]  /*73e60*/  LDL.LU R250, [R1+0x8f8] ;  /* 0x0008f80001fa7983 */ /* 0x000ee80000300800 */
[----:B------:R-:W3:Y:S04]  /*73e70*/  LDL.LU R251, [R1+0x8fc] ;  /* 0x0008fc0001fb7983 */ /* 0x000ee80000300800 */
[----:B------:R1:W-:Y:S04]  /*73e80*/  STL [R1+0x5154], R196 ;  /* 0x005154c401007387 */ /* 0x0003e80000100800 */
[----:B------:R-:W2:Y:S04]  /*73e90*/  LDL.LU R208, [R1+0x8e0] ;  /* 0x0008e00001d07983 */ /* 0x000ea80000300800 */
[----:B------:R-:W2:Y:S04]  /*73ea0*/  LDL.LU R209, [R1+0x8e4] ;  /* 0x0008e40001d17983 */ /* 0x000ea80000300800 */
[----:B------:R-:W2:Y:S01]  /*73eb0*/  LDL.LU R210, [R1+0x8e8] ;  /* 0x0008e80001d27983 */ /* 0x000ea20000300800 */
[----:B------:R-:W-:Y:S01]  /*73ec0*/  IMAD.MOV.U32 R197, RZ, RZ, R4 ;  /* 0x000000ffffc57224 */ /* 0x000fe200078e0004 */
[----:B------:R-:W-:Y:S01]  /*73ed0*/  MOV R198, R5 ;  /* 0x0000000500c67202 */ /* 0x000fe20000000f00 */
[----:B------:R-:W-:Y:S01]  /*73ee0*/  IMAD.MOV.U32 R192, RZ, RZ, R6 ;  /* 0x000000ffffc07224 */ /* 0x000fe200078e0006 */
[----:B------:R-:W2:Y:S01]  /*73ef0*/  LDL.LU R211, [R1+0x8ec] ;  /* 0x0008ec0001d37983 */ /* 0x000ea20000300800 */
[----:B------:R-:W-:-:S02]  /*73f00*/  IMAD.MOV.U32 R193, RZ, RZ, R7 ;  /* 0x000000ffffc17224 */ /* 0x000fc400078e0007 */
[C---:B------:R-:W-:Y:S01]  /*73f10*/  HMMA.1688.F32.TF32 R4, R200.reuse, R50, R68 ;  /* 0x00000032c804723c */ /* 0x040fe20000081044 */
[----:B------:R-:W-:Y:S04]  /*73f20*/  LDS R68, [R252+0xa300] ;  /* 0x00a30000fc447984 */ /* 0x000fe80000000800 */
[----:B------:R-:W-:Y:S04]  /*73f30*/  STL [R1+0x5164], R193 ;  /* 0x005164c101007387 */ /* 0x000fe80000100800 */
[----:B------:R-:W-:Y:S04]  /*73f40*/  STL [R1+0x5160], R192 ;  /* 0x005160c001007387 */ /* 0x000fe80000100800 */
[----:B------:R-:W-:Y:S04]  /*73f50*/  STL [R1+0x515c], R198 ;  /* 0x00515cc601007387 */ /* 0x000fe80000100800 */
[----:B------:R-:W-:Y:S01]  /*73f60*/  STL [R1+0x5158], R197 ;  /* 0x005158c501007387 */ /* 0x000fe20000100800 */
[C---:B------:R-:W-:Y:S03]  /*73f70*/  HMMA.1688.F32.TF32 R168, R200.reuse, R54, R204 ;  /* 0x00000036c8a8723c */ /* 0x040fe600000810cc */
[----:B------:R-:W-:Y:S03]  /*73f80*/  LDS R204, [R252+0xa280] ;  /* 0x00a28000fccc7984 */ /* 0x000fe60000000800 */
[----:B-1----:R-:W-:Y:S01]  /*73f90*/  MOV R196, R5 ;  /* 0x0000000500c47202 */ /* 0x002fe20000000f00 */
[----:B------:R-:W-:Y:S04]  /*73fa0*/  STL [R1+0x400], R4 ;  /* 0x0004000401007387 */ /* 0x000fe80000100800 */
[----:B------:R-:W-:Y:S04]  /*73fb0*/  STL.64 [R1+0x408], R6 ;  /* 0x0004080601007387 */ /* 0x000fe80000100a00 */
[----:B------:R-:W-:Y:S04]  /*73fc0*/  STL [R1+0x5168], R196 ;  /* 0x005168c401007387 */ /* 0x000fe80000100800 */
        /* <DEDUP_REMOVED lines=8> */
[----:B------:R-:W4:Y:S04]  /*74050*/  LDL.LU R243, [R1+0x8cc] ;  /* 0x0008cc0001f37983 */ /* 0x000f280000300800 */
[----:B------:R-:W-:Y:S04]  /*74060*/  LDS R206, [R252+0xb280] ;  /* 0x00b28000fcce7984 */ /* 0x000fe80000000800 */
[----:B------:R-:W-:Y:S04]  /*74070*/  LDS R205, [R3+0xa280] ;  /* 0x00a2800003cd7984 */ /* 0x000fe80000000800 */
[----:B------:R-:W3:Y:S04]  /*74080*/  LDS R207, [R3+0xb280] ;  /* 0x00b2800003cf7984 */ /* 0x000ee80000000800 */
[----:B------:R1:W-:Y:S04]  /*74090*/  STL [R1+0x5174], R200 ;  /* 0x005174c801007387 */ /* 0x0003e80000100800 */
[----:B------:R1:W-:Y:S04]  /*740a0*/  STL [R1+0x5170], R201 ;  /* 0x005170c901007387 */ /* 0x0003e80000100800 */
[----:B------:R1:W-:Y:S04]  /*740b0*/  STL [R1+0x516c], R202 ;  /* 0x00516cca01007387 */ /* 0x0003e80000100800 */
[----:B------:R-:W-:Y:S04]  /*740c0*/  STL [R1+0x50fc], R203 ;  /* 0x0050fccb01007387 */ /* 0x000fe80000100800 */
[----:B------:R-:W-:Y:S04]  /*740d0*/  LDS R70, [R252+0xb300] ;  /* 0x00b30000fc467984 */ /* 0x000fe80000000800 */
[----:B------:R-:W-:Y:S04]  /*740e0*/  LDS R69, [R3+0xa300] ;  /* 0x00a3000003457984 */ /* 0x000fe80000000800 */
[----:B------:R-:W1:Y:S01]  /*740f0*/  LDS R71, [R3+0xb300] ;  /* 0x00b3000003477984 */ /* 0x000e620000000800 */
[C---:B---3--:R-:W-:Y:S11]  /*74100*/  HMMA.1688.F32.TF32 R4, R204.reuse, R34, R248 ;  /* 0x00000022cc04723c */ /* 0x048ff600000810f8 */
[----:B------:R-:W-:Y:S11]  /*74110*/  @!UPT UIADD3 URZ, URZ, URZ, URZ ;  /* 0x0000003f3f3ff290 */ /* 0x000ff6000fffe03f */
[----:B------:R-:W-:Y:S02]  /*74120*/  @!UPT UIADD3 URZ, URZ, URZ, URZ ;  /* 0x0000003f3f3ff290 */ /* 0x000fe4000fffe03f */
[----:B------:R-:W-:Y:S01]  /*74130*/  IMAD.MOV.U32 R188, RZ, RZ, R4 ;  /* 0x000000ffffbc7224 */ /* 0x000fe200078e0004 */
[----:B------:R-:W-:Y:S01]  /*74140*/  MOV R190, R6 ;  /* 0x0000000600be7202 */ /* 0x000fe20000000f00 */
[----:B------:R-:W-:Y:S02]  /*74150*/  IMAD.MOV.U32 R189, RZ, RZ, R5 ;  /* 0x000000ffffbd7224 */ /* 0x000fe400078e0005 */
        /* <DEDUP_REMOVED lines=8> */
[----:B----4-:R-:W-:Y:S01]  /*741e0*/  HMMA.1688.F32.TF32 R4, R204, R218, R212 ;  /* 0x000000dacc04723c */ /* 0x010fe200000810d4 */
[----:B------:R-:W-:Y:S04]  /*741f0*/  STL [R1+0x5184], R191 ;  /* 0x005184bf01007387 */ /* 0x000fe80000100800 */
[----:B------:R-:W-:Y:S04]  /*74200*/  STL [R1+0x5180], R190 ;  /* 0x005180be01007387 */ /* 0x000fe80000100800 */
[----:B------:R-:W-:Y:S04]  /*74210*/  STL [R1+0x517c], R189 ;  /* 0x00517cbd01007387 */ /* 0x000fe80000100800 */
[----:B------:R-:W-:Y:S04]  /*74220*/  STL [R1+0x5178], R188 ;  /* 0x005178bc01007387 */ /* 0x000fe80000100800 */
[----:B------:R2:W-:Y:S04]  /*74230*/  STL [R1+0x5194], R180 ;  /* 0x005194b401007387 */ /* 0x0005e80000100800 */
[----:B------:R-:W-:Y:S03]  /*74240*/  STL [R1+0x5190], R186 ;  /* 0x005190ba01007387 */ /* 0x000fe60000100800 */
[----:B------:R-:W-:Y:S01]  /*74250*/  MOV R193, R4 ;  /* 0x0000000400c17202 */ /* 0x000fe20000000f00 */
[----:B------:R-:W-:Y:S01]  /*74260*/  IMAD.MOV.U32 R192, RZ, RZ, R5 ;  /* 0x000000ffffc07224 */ /* 0x000fe200078e0005 */
[----:B------:R-:W-:Y:S01]  /*74270*/  MOV R197, R7 ;  /* 0x0000000700c57202 */ /* 0x000fe20000000f00 */
[----:B------:R-:W-:-:S02]  /*74280*/  IMAD.MOV.U32 R198, RZ, RZ, R6 ;  /* 0x000000ffffc67224 */ /* 0x000fc400078e0006 */
[----:B------:R-:W-:Y:S01]  /*74290*/  HMMA.1688.F32.TF32 R4, R204, R94, R240 ;  /* 0x0000005ecc04723c */ /* 0x000fe200000810f0 */
[----:B------:R3:W-:Y:S04]  /*742a0*/  STL [R1+0x518c], R185 ;  /* 0x00518cb901007387 */ /* 0x0007e80000100800 */
[----:B------:R4:W-:Y:S04]  /*742b0*/  STL [R1+0x5188], R184 ;  /* 0x005188b801007387 */ /* 0x0009e80000100800 */
[----:B------:R1:W-:Y:S04]  /*742c0*/  STL [R1+0x51a4], R197 ;  /* 0x0051a4c501007387 */ /* 0x0003e80000100800 */
[----:B------:R1:W-:Y:S04]  /*742d0*/  STL [R1+0x51a0], R198 ;  /* 0x0051a0c601007387 */ /* 0x0003e80000100800 */
[----:B------:R1:W-:Y:S04]  /*742e0*/  STL [R1+0x519c], R192 ;  /* 0x00519cc001007387 */ /* 0x0003e80000100800 */
[----:B------:R1:W-:Y:S04]  /*742f0*/  STL [R1+0x5198], R193 ;  /* 0x005198c101007387 */ /* 0x0003e80000100800 */
        /* <DEDUP_REMOVED lines=48> */
[----:B------:R1:W-:Y:S04]  /*74600*/  STL [R1+0x51b4], R196 ;  /* 0x0051b4c401007387 */ /* 0x0003e80000100800 */
[----:B------:R1:W-:Y:S04]  /*74610*/  STL [R1+0x51b0], R202 ;  /* 0x0051b0ca01007387 */ /* 0x0003e80000100800 */
[----:B------:R-:W-:Y:S04]  /*74620*/  STL [R1+0x51ac], R201 ;  /* 0x0051acc901007387 */ /* 0x000fe80000100800 */
[----:B------:R1:W-:Y:S01]  /*74630*/  STL [R1+0x51a8], R200 ;  /* 0x0051a8c801007387 */ /* 0x0003e20000100800 */
[C---:B--2---:R-:W-:Y:S11]  /*74640*/  HMMA.1688.F32.TF32 R4, R204.reuse, R86, R4 ;  /* 0x00000056cc04723c */ /* 0x044ff60000081004 */
[----:B------:R-:W-:Y:S11]  /*74650*/  @!UPT UIADD3 URZ, URZ, URZ, URZ ;  /* 0x0000003f3f3ff290 */ /* 0x000ff6000fffe03f */
[----:B------:R-:W-:Y:S02]  /*74660*/  @!UPT UIADD3 URZ, URZ, URZ, URZ ;  /* 0x0000003f3f3ff290 */ /* 0x000fe4000fffe03f */
[----:B------:R-:W-:Y:S01]  /*74670*/  MOV R181, R4 ;  /* 0x0000000400b57202 */ /* 0x000fe20000000f00 */
[----:B------:R-:W-:Y:S01]  /*74680*/  IMAD.MOV.U32 R182, RZ, RZ, R5 ;  /* 0x000000ffffb67224 */ /* 0x000fe200078e0005 */
[----:B------:R-:W-:Y:S01]  /*74690*/  MOV R187, R7 ;  /* 0x0000000700bb7202 */ /* 0x000fe20000000f00 */
[----:B------:R-:W-:Y:S02]  /*746a0*/  IMAD.MOV.U32 R183, RZ, RZ, R6 ;  /* 0x000000ffffb77224 */ /* 0x000fe400078e0006 */
[C---:B---3--:R-:W-:Y:S11]  /*746b0*/  HMMA.1688.F32.TF32 R4, R204.reuse, R82, R220 ;  /* 0x00000052cc04723c */ /* 0x048ff600000810dc */
[----:B------:R-:W-:Y:S11]  /*746c0*/  @!UPT UIADD3 URZ, URZ, URZ, URZ ;  /* 0x0000003f3f3ff290 */ /* 0x000ff6000fffe03f */
[----:B------:R-:W-:Y:S02]  /*746d0*/  @!UPT UIADD3 URZ, URZ, URZ, URZ ;  /* 0x0000003f3f3ff290 */ /* 0x000fe4000fffe03f */
[----:B------:R-:W-:Y:S01]  /*746e0*/  IMAD.MOV.U32 R180, RZ, RZ, R4 ;  /* 0x000000ffffb47224 */ /* 0x000fe200078e0004 */
[----:B------:R-:W-:Y:S01]  /*746f0*/  MOV R185, R6 ;  /* 0x0000000600b97202 */ /* 0x000fe20000000f00 */
[----:B------:R-:W-:Y:S02]  /*74700*/  IMAD.MOV.U32 R186, RZ, RZ, R5 ;  /* 0x000000ffffba7224 */ /* 0x000fe400078e0005 */
[----:B----4-:R-:W-:Y:S02]  /*74710*/  IMAD.MOV.U32 R184, RZ, RZ, R7 ;  /* 0x000000ffffb87224 */ /* 0x010fe400078e0007 */
        /* <DEDUP_REMOVED lines=8> */
[C---:B------:R-:W-:Y:S11]  /*747a0*/  HMMA.1688.F32.TF32 R8, R204.reuse, R90, R8 ;  /* 0x0000005acc08723c */ /* 0x040ff60000081008 */
[----:B------:R-:W-:Y:S05]  /*747b0*/  @!UPT UIADD3 URZ, URZ, URZ, URZ ;  /* 0x0000003f3f3ff290 */ /* 0x000fea000fffe03f */
[----:B-1----:R-:W-:Y:S01]  /*747c0*/  MOV R196, R4 ;  /* 0x0000000400c47202 */ /* 0x002fe20000000f00 */
[----:B------:R-:W-:Y:S01]  /*747d0*/  IMAD.MOV.U32 R202, RZ, RZ, R5 ;  /* 0x000000ffffca7224 */ /* 0x000fe200078e0005 */
[----:B------:R-:W-:Y:S01]  /*747e0*/  MOV R200, R7 ;  /* 0x0000000700c87202 */ /* 0x000fe20000000f00 */
[----:B------:R-:W-:Y:S02]  /*747f0*/  IMAD.MOV.U32 R201, RZ, RZ, R6 ;  /* 0x000000ffffc97224 */ /* 0x000fe400078e0006 */
[----:B------:R-:W-:Y:S03]  /*74800*/  HMMA.1688.F32.TF32 R4, R204, R62, R232 ;  /* 0x0000003ecc04723c */ /* 0x000fe600000810e8 */
[----:B------:R-:W-:Y:S01]  /*74810*/  IMAD.MOV.U32 R191, RZ, RZ, R8 ;  /* 0x000000ffffbf7224 */ /* 0x000fe200078e0008 */
[----:B------:R-:W-:Y:S01]  /*74820*/  MOV R190, R9 ;  /* 0x0000000900be7202 */ /* 0x000fe20000000f00 */
[----:B------:R-:W-:-:S02]  /*74830*/  IMAD.MOV.U32 R189, RZ, RZ, R10 ;  /* 0x000000ffffbd7224 */ /* 0x000fc400078e000a */
[----:B------:R-:W-:Y:S02]  /*74840*/  IMAD.MOV.U32 R188, RZ, RZ, R11 ;  /* 0x000000ffffbc7224 */ /* 0x000fe400078e000b */
[C---:B------:R-:W-:Y:S11]  /*74850*/  HMMA.1688.F32.TF32 R8, R204.reuse, R58, R244 ;  /* 0x0000003acc08723c */ /* 0x040ff600000810f4 */
[----:B------:R-:W-:Y:S04]  /*74860*/  @!UPT UIADD3 URZ, URZ, URZ, URZ ;  /* 0x0000003f3f3ff290 */ /* 0x000fe8000fffe03f */
[----:B------:R-:W-:Y:S01]  /*74870*/  IMAD.MOV.U32 R194, RZ, RZ, R4 ;  /* 0x000000ffffc27224 */ /* 0x000fe200078e0004 */
[----:B------:R-:W-:Y:S01]  /*74880*/  MOV R199, R6 ;  /* 0x0000000600c77202 */ /* 0x000fe20000000f00 */
[----:B------:R-:W-:Y:S02]  /*74890*/  IMAD.MOV.U32 R195, RZ, RZ, R5 ;  /* 0x000000ffffc37224 */ /* 0x000fe400078e0005 */
[----:B------:R-:W-:Y:S02]  /*748a0*/  IMAD.MOV.U32 R203, RZ, RZ, R7 ;  /* 0x000000ffffcb7224 */ /* 0x000fe400078e0007 */
[C---:B------:R-:W-:Y:S02]  /*748b0*/  HMMA.1688.F32.TF32 R4, R204.reuse, R38, R248 ;  /* 0x00000026cc04723c */ /* 0x040fe400000810f8 */
        /* <DEDUP_REMOVED lines=9> */
[----:B------:R-:W2:Y:S04]  /*74950*/  LDL.LU R232, [R1+0x980] ;  /* 0x0009800001e87983 */ /* 0x000ea80000300800 */
[----:B------:R-:W-:Y:S04]  /*74960*/  STL.64 [R1+0x310], R8 ;  /* 0x0003100801007387 */ /* 0x000fe80000100a00 */
[----:B------:R-:W-:Y:S05]  /*74970*/  STL.64 [R1+0x318], R10 ;  /* 0x0003180a01007387 */ /* 0x000fea0000100a00 */
        /* <DEDUP_REMOVED lines=49> */
[----:B--2---:R-:W-:Y:S11]  /*74c90*/  HMMA.1688.F32.TF32 R204, R204, R74, R208 ;  /* 0x0000004acccc723c */ /* 0x004ff600000810d0 */
[----:B------:R-:W-:Y:S11]  /*74ca0*/  @!UPT UIADD3 URZ, URZ, URZ, URZ ;  /* 0x0000003f3f3ff290 */ /* 0x000ff6000fffe03f */
[----:B------:R-:W-:Y:S01]  /*74cb0*/  @!UPT UIADD3 URZ, URZ, URZ, URZ ;  /* 0x0000003f3f3ff290 */ /* 0x000fe2000fffe03f */
[----:B------:R-:W-:Y:S04]  /*74cc0*/  STL [R1+0x50c8], R204 ;  /* 0x0050c8cc01007387 */ /* 0x000fe80000100800 */
[----:B------:R-:W-:Y:S04]  /*74cd0*/  STL [R1+0x50c4], R205 ;  /* 0x0050c4cd01007387 */ /* 0x000fe80000100800 */
[----:B------:R-:W-:Y:S01]  /*74ce0*/  STL [R1+0x50c0], R206 ;  /* 0x0050c0ce01007387 */ /* 0x000fe20000100800 */
[C---:B----4-:R-:W-:Y:S03]  /*74cf0*/  HMMA.1688.F32.TF32 R208, R236.reuse, R34, R240 ;  /* 0x00000022ecd0723c */ /* 0x050fe600000810f0 */
[----:B------:R-:W-:Y:S04]  /*74d00*/  STL [R1+0x50bc], R207 ;  /* 0x0050bccf01007387 */ /* 0x000fe80000100800 */
[----:B------:R-:W2:Y:S04]  /*74d10*/  LDL.LU R240, [R1+0x9d0] ;  /* 0x0009d00001f07983 */ /* 0x000ea80000300800 */
[----:B------:R-:W2:Y:S04]  /*74d20*/  LDL.LU R241, [R1+0x9d4] ;  /* 0x0009d40001f17983 */ /* 0x000ea80000300800 */
[----:B------:R-:W2:Y:S04]  /*74d30*/  LDL.LU R242, [R1+0x9d8] ;  /* 0x0009d80001f27983 */ /* 0x000ea80000300800 */
[----:B------:R-:W2:Y:S01]  /*74d40*/  LDL.LU R243, [R1+0x9dc] ;  /* 0x0009dc0001f37983 */ /* 0x000ea20000300800 */
[C---:B---3--:R-:W-:Y:S08]  /*74d50*/  HMMA.1688.F32.TF32 R16, R236.reuse, R94, R8 ;  /* 0x0000005eec10723c */ /* 0x048ff00000081008 */
[C---:B------:R-:W-:Y:S01]  /*74d60*/  HMMA.1688.F32.TF32 R212, R236.reuse, R54, R212 ;  /* 0x00000036ecd4723c */ /* 0x040fe200000810d4 */
[----:B------:R-:W-:Y:S07]  /*74d70*/  STL [R1+0x50d8], R208 ;  /* 0x0050d8d001007387 */ /* 0x000fee0000100800 */
[C---:B------:R-:W-:Y:S08]  /*74d80*/  HMMA.1688.F32.TF32 R20, R236.reuse, R218, R12 ;  /* 0x000000daec14723c */ /* 0x040ff0000008100c */
[C---:B------:R-:W-:Y:S08]  /*74d90*/  HMMA.1688.F32.TF32 R12, R236.reuse, R90, R4 ;  /* 0x0000005aec0c723c */ /* 0x040ff00000081004 */
[C---:B------:R-:W-:Y:S08]  /*74da0*/  HMMA.1688.F32.TF32 R8, R236.reuse, R86, R220 ;  /* 0x00000056ec08723c */ /* 0x040ff000000810dc */
[C---:B------:R-:W-:Y:S01]  /*74db0*/  HMMA.1688.F32.TF32 R4, R236.reuse, R82, R224 ;  /* 0x00000052ec04723c */ /* 0x040fe200000810e0 */
[----:B------:R-:W-:Y:S04]  /*74dc0*/  STL [R1+0x50d4], R209 ;  /* 0x0050d4d101007387 */ /* 0x000fe80000100800 */
[----:B------:R-:W-:Y:S04]  /*74dd0*/  STL [R1+0x50d0], R210 ;  /* 0x0050d0d201007387 */ /* 0x000fe80000100800 */
[----:B------:R-:W-:Y:S04]  /*74de0*/  STL [R1+0x50cc], R211 ;  /* 0x0050ccd301007387 */ /* 0x000fe80000100800 */
[----:B------:R-:W-:Y:S04]  /*74df0*/  STL [R1+0x50e8], R212 ;  /* 0x0050e8d401007387 */ /* 0x000fe80000100800 */
[----:B------:R-:W-:Y:S04]  /*74e00*/  STL [R1+0x50e4], R213 ;  /* 0x0050e4d501007387 */ /* 0x000fe80000100800 */
[----:B------:R-:W-:Y:S04]  /*74e10*/  STL [R1+0x50e0], R214 ;  /* 0x0050e0d601007387 */ /* 0x000fe80000100800 */
[----:B------:R-:W-:Y:S04]  /*74e20*/  STL [R1+0x50dc], R215 ;  /* 0x0050dcd701007387 */ /* 0x000fe80000100800 */
[----:B------:R-:W-:Y:S04]  /*74e30*/  STL.64 [R1+0x10], R20 ;  /* 0x0000101401007387 */ /* 0x000fe80000100a00 */
[----:B------:R-:W-:Y:S04]  /*74e40*/  STL.64 [R1+0x18], R22 ;  /* 0x0000181601007387 */ /* 0x000fe80000100a00 */
[----:B------:R-:W-:Y:S04]  /*74e50*/  STL.64 [R1+0x30], R16 ;  /* 0x0000301001007387 */ /* 0x000fe80000100a00 */
[----:B------:R-:W-:Y:S04]  /*74e60*/  STL.64 [R1+0x38], R18 ;  /* 0x0000381201007387 */ /* 0x000fe80000100a00 */
[----:B------:R-:W-:Y:S04]  /*74e70*/  STL.64 [R1+0xe0], R12 ;  /* 0x0000e00c01007387 */ /* 0x000fe80000100a00 */
[----:B------:R1:W-:Y:S04]  /*74e80*/  STL.64 [R1+0xe8], R14 ;  /* 0x0000e80e01007387 */ /* 0x0003e80000100a00 */
[----:B------:R-:W-:Y:S04]  /*74e90*/  STL.64 [R1+0xf0], R8 ;  /* 0x0000f00801007387 */ /* 0x000fe80000100a00 */
[----:B------:R-:W-:Y:S04]  /*74ea0*/  STL.64 [R1+0xf8], R10 ;  /* 0x0000f80a01007387 */ /* 0x000fe80000100a00 */
[----:B------:R-:W-:Y:S04]  /*74eb0*/  STL.64 [R1+0x100], R4 ;  /* 0x0001000401007387 */ /* 0x000fe80000100a00 */
[----:B------:R3:W-:Y:S01]  /*74ec0*/  STL.64 [R1+0x108], R6 ;  /* 0x0001080601007387 */ /* 0x0007e20000100a00 */
[C---:B-1----:R-:W-:Y:S08]  /*74ed0*/  HMMA.1688.F32.TF32 R12, R236.reuse, R78, R228 ;  /* 0x0000004eec0c723c */ /* 0x042ff000000810e4 */
[C---:B---3--:R-:W-:Y:S08]  /*74ee0*/  HMMA.1688.F32.TF32 R4, R236.reuse, R62, R244 ;  /* 0x0000003eec04723c */ /* 0x048ff000000810f4 */
[----:B------:R-:W-:Y:S07]  /*74ef0*/  HMMA.1688.F32.TF32 R8, R236, R66, R232 ;  /* 0x00000042ec08723c */ /* 0x000fee00000810e8 */
[----:B------:R-:W-:Y:S04]  /*74f00*/  STL.64 [R1+0x130], R12 ;  /* 0x0001300c01007387 */ /* 0x000fe80000100a00 */
[----:B------:R-:W-:Y:S05]  /*74f10*/  STL.64 [R1+0x138], R14 ;  /* 0x0001380e01007387 */ /* 0x000fea0000100a00 */
[----:B------:R-:W-:Y:S01]  /*74f20*/  IMAD.MOV.U32 R208, RZ, RZ, R4 ;  /* 0x000000ffffd07224 */ /* 0x000fe200078e0004 */
[----:B------:R-:W-:Y:S01]  /*74f30*/  MOV R209, R5 ;  /* 0x0000000500d17202 */ /* 0x000fe20000000f00 */
[----:B------:R-:W-:-:S02]  /*74f40*/  IMAD.MOV.U32 R210, RZ, RZ, R6 ;  /* 0x000000ffffd27224 */ /* 0x000fc400078e0006 */
[----:B------:R-:W-:Y:S02]  /*74f50*/  IMAD.MOV.U32 R211, RZ, RZ, R7 ;  /* 0x000000ffffd37224 */ /* 0x000fe400078e0007 */
[----:B------:R-:W-:Y:S01]  /*74f60*/  HMMA.1688.F32.TF32 R4, R236, R58, R248 ;  /* 0x0000003aec04723c */ /* 0x000fe200000810f8 */
[----:B------:R1:W-:Y:S04]  /*74f70*/  STL.64 [R1+0x140], R8 ;  /* 0x0001400801007387 */ /* 0x0003e80000100a00 */
[----:B------:R3:W-:Y:S04]  /*74f80*/  STL.64 [R1+0x148], R10 ;  /* 0x0001480a01007387 */ /* 0x0007e80000100a00 */
[----:B------:R4:W-:Y:S04]  /*74f90*/  STL [R1+0x50f8], R211 ;  /* 0x0050f8d301007387 */ /* 0x0009e80000100800 */
        /* <DEDUP_REMOVED lines=23> */
[----:B--2---:R-:W-:Y:S03]  /*75110*/  HMMA.1688.F32.TF32 R4, R236, R38, R240 ;  /* 0x00000026ec04723c */ /* 0x004fe600000810f0 */
        /* <DEDUP_REMOVED lines=50> */
[----:B----4-:R-:W-:-:S03]  /*75440*/  IMAD.MOV.U32 R211, RZ, RZ, R4 ;  /* 0x000000ffffd37224 */ /* 0x010fc600078e0004 */
[----:B------:R-:W4:Y:S01]  /*75450*/  LDL.LU R14, [R1+0xd18] ;  /* 0x000d1800010e7983 */ /* 0x000f220000300800 */
[----:B------:R-:W-:-:S03]  /*75460*/  IMAD.MOV.U32 R210, RZ, RZ, R5 ;  /* 0x000000ffffd27224 */ /* 0x000fc600078e0005 */
[----:B------:R-:W4:Y:S01]  /*75470*/  LDL.LU R15, [R1+0xd1c] ;  /* 0x000d1c00010f7983 */ /* 0x000f220000300800 */
[----:B------:R-:W-:Y:S01]  /*75480*/  MOV R208, R6 ;  /* 0x0000000600d07202 */ /* 0x000fe20000000f00 */
[----:B------:R-:W-:Y:S02]  /*75490*/  IMAD.MOV.U32 R209, RZ, RZ, R7 ;  /* 0x000000ffffd17224 */ /* 0x000fe400078e0007 */
        /* <DEDUP_REMOVED lines=13> */
[----:B---3--:R-:W-:Y:S08]  /*75570*/  HMMA.1688.F32.TF32 R100, R68, R34, R100 ;  /* 0x000000224464723c */ /* 0x008ff00000081064 */
        /* <DEDUP_REMOVED lines=18> */
[C---:B------:R-:W-:Y:S08]  /*756a0*/  HMMA.1688.F32.TF32 R20, R68.reuse, R86, R16 ;  /* 0x000000564414723c */ /* 0x040ff00000081010 */
[C---:B----4-:R-:W-:Y:S08]  /*756b0*/  HMMA.1688.F32.TF32 R16, R68.reuse, R82, R12 ;  /* 0x000000524410723c */ /* 0x050ff0000008100c */
        /* <DEDUP_REMOVED lines=23> */
[----:B------:R-:W1:Y:S04]  /*75830*/  LDS R243, [R3+0xb380] ;  /* 0x00b3800003f37984 */ /* 0x000e680000000800 */
        /* <DEDUP_REMOVED lines=8> */
[----:B--2---:R-:W-:Y:S01]  /*758c0*/  HMMA.1688.F32.TF32 R4, R68, R74, R248 ;  /* 0x0000004a4404723c */ /* 0x004fe200000810f8 */
[----:B------:R-:W-:Y:S04]  /*758d0*/  LDS R68, [R217+0xa380] ;  /* 0x00a38000d9447984 */ /* 0x000fe80000000800 */
[----:B------:R-:W-:Y:S04]  /*758e0*/  LDS R70, [R217+0xb380] ;  /* 0x00b38000d9467984 */ /* 0x000fe80000000800 */
[----:B------:R-:W-:Y:S01]  /*758f0*/  STL.64 [R1+0x1100], R12 ;  /* 0x0011000c01007387 */ /* 0x000fe20000100a00 */
[----:B------:R-:W-:Y:S03]  /*75900*/  HMMA.1688.F32.TF32 R116, R236, R42, R116 ;  /* 0x0000002aec74723c */ /* 0x000fe60000081074 */
[----:B------:R-:W-:Y:S04]  /*75910*/  STL.64 [R1+0x1108], R14 ;  /* 0x0011080e01007387 */ /* 0x000fe80000100a00 */
[----:B------:R-:W-:Y:S04]  /*75920*/  STL.64 [R1+0x10f0], R8 ;  /* 0x0010f00801007387 */ /* 0x000fe80000100a00 */
[----:B------:R-:W-:Y:S04]  /*75930*/  STL.64 [R1+0x10f8], R10 ;  /* 0x0010f80a01007387 */ /* 0x000fe80000100a00 */
[----:B------:R-:W-:Y:S04]  /*75940*/  STL.64 [R1+0x250], R4 ;  /* 0x0002500401007387 */ /* 0x000fe80000100a00 */
[----:B------:R-:W-:Y:S04]  /*75950*/  LDS R236, [R217+0xa300] ;  /* 0x00a30000d9ec7984 */ /* 0x000fe80000000800 */
[----:B------:R2:W-:Y:S04]  /*75960*/  LDS R238, [R217+0xb300] ;  /* 0x00b30000d9ee7984 */ /* 0x0005e80000000800 */
[----:B------:R3:W-:Y:S04]  /*75970*/  STL.64 [R1+0x258], R6 ;  /* 0x0002580601007387 */ /* 0x0007e80000100a00 */
[----:B--2---:R-:W2:Y:S04]  /*75980*/  LDL.LU R217, [R1+0x5404] ;  /* 0x0054040001d97983 */ /* 0x004ea80000300800 */
        /* <DEDUP_REMOVED lines=49> */
[----:B------:R-:W2:Y:S01]  /*75ca0*/  LDL.LU R112, [R1+0xa80] ;  /* 0x000a800001707983 */ /* 0x000ea20000300800 */
[----:B------:R-:W-:-:S03]  /*75cb0*/  MOV R205, R117 ;  /* 0x0000007500cd7202 */ /* 0x000fc60000000f00 */
[----:B------:R-:W3:Y:S01]  /*75cc0*/  LDL.LU R113, [R1+0xa84] ;  /* 0x000a840001717983 */ /* 0x000ee20000300800 */
[----:B------:R-:W-:-:S03]  /*75cd0*/  IMAD.MOV.U32 R206, RZ, RZ, R118 ;  /* 0x000000ffffce7224 */ /* 0x000fc600078e0076 */
[----:B------:R-:W3:Y:S01]  /*75ce0*/  LDL.LU R114, [R1+0xa88] ;  /* 0x000a880001727983 */ /* 0x000ee20000300800 */
[----:B------:R-:W-:-:S03]  /*75cf0*/  IMAD.MOV.U32 R207, RZ, RZ, R119 ;  /* 0x000000ffffcf7224 */ /* 0x000fc600078e0077 */
        /* <DEDUP_REMOVED lines=66> */
[----:B------:R-:W3:Y:S04]  /*76120*/  LDS R239, [R0+0xb300] ;  /* 0x00b3000000ef7984 */ /* 0x000ee80000000800 */
[----:B------:R-:W-:Y:S04]  /*76130*/  LDS R69, [R0+0xa380] ;  /* 0x00a3800000457984 */ /* 0x000fe80000000800 */
[----:B------:R1:W4:Y:S04]  /*76140*/  LDS R71, [R0+0xb380] ;  /* 0x00b3800000477984 */ /* 0x0003280000000800 */
[----:B-1----:R-:W4:Y:S01]  /*76150*/  LDL.LU R0, [R1+0x5400] ;  /* 0x0054000001007983 */ /* 0x002f220000300800 */
[C---:B------:R-:W-:Y:S08]  /*76160*/  HMMA.1688.F32.TF32 R24, R240.reuse, R54, R24 ;  /* 0x00000036f018723c */ /* 0x040ff00000081018 */
[----:B--2---:R-:W-:Y:S08]  /*76170*/  HMMA.1688.F32.TF32 R20, R240, R218, R20 ;  /* 0x000000daf014723c */ /* 0x004ff00000081014 */
        /* <DEDUP_REMOVED lines=14> */
[C---:B------:R-:W-:Y:S03]  /*76260*/  HMMA.1688.F32.TF32 R124, R236.reuse, R66, R124 ;  /* 0x00000042ec7c723c */ /* 0x040fe6000008107c */
[----:B------:R1:W-:Y:S05]  /*76270*/  STL.64 [R1+0x10e8], R158 ;  /* 0x0010e89e01007387 */ /* 0x0003ea0000100a00 */
[C---:B------:R-:W-:Y:S01]  /*76280*/  HMMA.1688.F32.TF32 R100, R236.reuse, R50, R100 ;  /* 0x00000032ec64723c */ /* 0x040fe20000081064 */
[----:B-1----:R-:W2:Y:S07]  /*76290*/  LDL.LU.64 R158, [R1+0x53f8] ;  /* 0x0053f800019e7983 */ /* 0x002eae0000300a00 */
[C---:B------:R-:W-:Y:S01]  /*762a0*/  HMMA.1688.F32.TF32 R108, R236.reuse, R42, R108 ;  /* 0x0000002aec6c723c */ /* 0x040fe2000008106c */
[----:B------:R-:W2:Y:S04]  /*762b0*/  LDL.LU.64 R156, [R1+0x53f0] ;  /* 0x0053f000019c7983 */ /* 0x000ea80000300a00 */
[----:B------:R-:W-:Y:S04]  /*762c0*/  STL.64 [R1+0x10d0], R152 ;  /* 0x0010d09801007387 */ /* 0x000fe80000100a00 */
[----:B------:R-:W-:Y:S01]  /*762d0*/  STL.64 [R1+0x10d8], R154 ;  /* 0x0010d89a01007387 */ /* 0x000fe20000100a00 */
[----:B------:R-:W-:Y:S03]  /*762e0*/  HMMA.1688.F32.TF32 R96, R236, R74, R96 ;  /* 0x0000004aec60723c */ /* 0x000fe60000081060 */
        /* <DEDUP_REMOVED lines=63> */
[----:B------:R1:W-:Y:S04]  /*766e0*/  STL.64 [R1+0x680], R12 ;  /* 0x0006800c01007387 */ /* 0x0003e80000100a00 */
[----:B------:R3:W-:Y:S04]  /*766f0*/  STL.64 [R1+0x688], R14 ;  /* 0x0006880e01007387 */ /* 0x0007e80000100a00 */
[----:B------:R-:W4:Y:S04]  /*76700*/  LDL.LU R228, [R1+0x920] ;  /* 0x0009200001e47983 */ /* 0x000f280000300800 */
[----:B------:R1:W-:Y:S04]  /*76710*/  STL.64 [R1+0x6c0], R8 ;  /* 0x0006c00801007387 */ /* 0x0003e80000100a00 */
[----:B------:R1:W-:Y:S04]  /*76720*/  STL.64 [R1+0x6c8], R10 ;  /* 0x0006c80a01007387 */ /* 0x0003e80000100a00 */
[----:B------:R1:W-:Y:S04]  /*76730*/  STL.64 [R1+0x700], R4 ;  /* 0x0007000401007387 */ /* 0x0003e80000100a00 */
[----:B------:R1:W-:Y:S04]  /*76740*/  STL.64 [R1+0x708], R6 ;  /* 0x0007080601007387 */ /* 0x0003e80000100a00 */
        /* <DEDUP_REMOVED lines=55> */
[C---:B--2---:R-:W-:Y:S08]  /*76ac0*/  HMMA.1688.F32.TF32 R100, R240.reuse, R46, R96 ;  /* 0x0000002ef064723c */ /* 0x044ff00000081060 */
[C---:B------:R-:W-:Y:S08]  /*76ad0*/  HMMA.1688.F32.TF32 R96, R240.reuse, R50, R28 ;  /* 0x00000032f060723c */ /* 0x040ff0000008101c */
[----:B----4-:R-:W-:Y:S07]  /*76ae0*/  HMMA.1688.F32.TF32 R28, R240, R74, R24 ;  /* 0x0000004af01c723c */ /* 0x010fee0000081018 */
[----:B------:R-:W-:Y:S01]  /*76af0*/  STL.64 [R1+0x740], R100 ;  /* 0x0007406401007387 */ /* 0x000fe20000100a00 */
[----:B------:R-:W-:Y:S03]  /*76b00*/  HMMA.1688.F32.TF32 R24, R68, R34, R244 ;  /* 0x000000224418723c */ /* 0x000fe600000810f4 */
[----:B------:R-:W-:Y:S04]  /*76b10*/  STL.64 [R1+0x748], R102 ;  /* 0x0007486601007387 */ /* 0x000fe80000100a00 */
[----:B------:R-:W-:Y:S01]  /*76b20*/  STL.64 [R1+0x790], R96 ;  /* 0x0007906001007387 */ /* 0x000fe20000100a00 */
[----:B------:R-:W-:-:S03]  /*76b30*/  MOV R244, R0 ;  /* 0x0000000000f47202 */ /* 0x000fc60000000f00 */
[----:B------:R-:W-:Y:S04]  /*76b40*/  STL.64 [R1+0x798], R98 ;  /* 0x0007986201007387 */ /* 0x000fe80000100a00 */
[----:B------:R-:W-:Y:S04]  /*76b50*/  STL.64 [R1+0x780], R28 ;  /* 0x0007801c01007387 */ /* 0x000fe80000100a00 */
[----:B------:R-:W-:Y:S04]  /*76b60*/  STL.64 [R1+0x788], R30 ;  /* 0x0007881e01007387 */ /* 0x000fe80000100a00 */
[----:B------:R-:W2:Y:S04]  /*76b70*/  LDL.LU R0, [R1+0x53e8] ;  /* 0x0053e80001007983 */ /* 0x000ea80000300800 */
[----:B------:R-:W-:Y:S04]  /*76b80*/  STL.64 [R1+0x770], R24 ;  /* 0x0007701801007387 */ /* 0x000fe80000100a00 */
[----:B------:R1:W-:Y:S02]  /*76b90*/  STL.64 [R1+0x778], R26 ;  /* 0x0007781a01007387 */ /* 0x0003e40000100a00 */
[C---:B-1----:R-:W-:Y:S08]  /*76ba0*/  HMMA.1688.F32.TF32 R24, R68.reuse, R54, R20 ;  /* 0x000000364418723c */ /* 0x042ff00000081014 */
[C---:B------:R-:W-:Y:S01]  /*76bb0*/  HMMA.1688.F32.TF32 R20, R68.reuse, R218, R16 ;  /* 0x000000da4414723c */ /* 0x040fe20000081010 */
[----:B------:R-:W-:Y:S01]  /*76bc0*/  IMAD.MOV.U32 R245, RZ, RZ, R217 ;  /* 0x000000fffff57224 */ /* 0x000fe200078e00d9 */
[----:B------:R-:W-:Y:S01]  /*76bd0*/  MOV R247, R89 ;  /* 0x0000005900f77202 */ /* 0x000fe20000000f00 */
[----:B------:R-:W-:Y:S01]  /*76be0*/  IMAD.MOV.U32 R246, RZ, RZ, R216 ;  /* 0x000000fffff67224 */ /* 0x000fe200078e00d8 */
[----:B------:R-:W-:Y:S04]  /*76bf0*/  LDS R218, [R252+0xd000] ;  /* 0x00d00000fcda7984 */ /* 0x000fe80000000800 */
[C---:B---3--:R-:W-:Y:S01]  /*76c00*/  HMMA.1688.F32.TF32 R16, R68.reuse, R94, R12 ;  /* 0x0000005e4410723c */ /* 0x048fe2000008100c */
[----:B------:R-:W-:Y:S04]  /*76c10*/  LDS R216, [R252+0xc000] ;  /* 0x00c00000fcd87984 */ /* 0x000fe80000000800 */
[----:B------:R-:W-:Y:S03]  /*76c20*/  LDS R217, [R3+0xc000] ;  /* 0x00c0000003d97984 */ /* 0x000fe60000000800 */
        /* <DEDUP_REMOVED lines=9> */
[----:B------:R-:W-:Y:S01]  /*76cc0*/  LDS R219, [R3+0xd000] ;  /* 0x00d0000003db7984 */ /* 0x000fe20000000800 */
[C---:B-1----:R-:W-:Y:S08]  /*76cd0*/  HMMA.1688.F32.TF32 R12, R68.reuse, R86, R8 ;  /* 0x00000056440c723c */ /* 0x042ff00000081008 */
[----:B------:R-:W-:Y:S01]  /*76ce0*/  HMMA.1688.F32.TF32 R8, R68, R82, R228 ;  /* 0x000000524408723c */ /* 0x000fe200000810e4 */
[----:B------:R-:W-:Y:S11]  /*76cf0*/  IMAD.MOV.U32 R251, RZ, RZ, R2 ;  /* 0x000000fffffb7224 */ /* 0x000ff600078e0002 */
[----:B------:R-:W-:Y:S11]  /*76d00*/  @!UPT UIADD3 URZ, URZ, URZ, URZ ;  /* 0x0000003f3f3ff290 */ /* 0x000ff6000fffe03f */
[----:B------:R-:W-:Y:S01]  /*76d10*/  STL.64 [R1+0x630], R8 ;  /* 0x0006300801007387 */ /* 0x000fe20000100a00 */
[----:B------:R-:W-:-:S03]  /*76d20*/  IMAD.MOV.U32 R2, RZ, RZ, R11 ;  /* 0x000000ffff027224 */ /* 0x000fc600078e000b */
[----:B------:R-:W-:Y:S04]  /*76d30*/  STL.64 [R1+0x640], R12 ;  /* 0x0006400c01007387 */ /* 0x000fe80000100a00 */
[----:B------:R-:W-:Y:S04]  /*76d40*/  STL.64 [R1+0x648], R14 ;  /* 0x0006480e01007387 */ /* 0x000fe80000100a00 */
[----:B------:R1:W-:Y:S02]  /*76d50*/  STL [R1+0x638], R10 ;  /* 0x0006380a01007387 */ /* 0x0003e40000100800 */
[C---:B-1----:R-:W-:Y:S08]  /*76d60*/  HMMA.1688.F32.TF32 R8, R68.reuse, R78, R232 ;  /* 0x0000004e4408723c */ /* 0x042ff000000810e8 */
[----:B------:R-:W-:Y:S01]  /*76d70*/  HMMA.1688.F32.TF32 R12, R68, R66, R4 ;  /* 0x00000042440c723c */ /* 0x000fe20000081004 */
[----:B------:R-:W-:Y:S01]  /*76d80*/  MOV R234, R33 ;  /* 0x0000002100ea7202 */ /* 0x000fe20000000f00 */
[----:B------:R-:W-:-:S06]  /*76d90*/  IMAD.MOV.U32 R235, RZ, RZ, R32 ;  /* 0x000000ffffeb7224 */ /* 0x000fcc00078e0020 */
[C---:B------:R-:W-:Y:S07]  /*76da0*/  HMMA.1688.F32.TF32 R4, R68.reuse, R58, R224 ;  /* 0x0000003a4404723c */ /* 0x040fee00000810e0 */
[----:B------:R-:W-:Y:S04]  /*76db0*/  STL.64 [R1+0x600], R8 ;  /* 0x0006000801007387 */ /* 0x000fe80000100a00 */
[----:B------:R1:W-:Y:S02]  /*76dc0*/  STL.64 [R1+0x608], R10 ;  /* 0x0006080a01007387 */ /* 0x0003e40000100a00 */
[C---:B-1----:R-:W-:Y:S02]  /*76dd0*/  HMMA.1688.F32.TF32 R8, R68.reuse, R62, R220 ;  /* 0x0000003e4408723c */ /* 0x042fe400000810dc */
[----:B------:R-:W-:Y:S04]  /*76de0*/  STL.64 [R1+0x5d0], R12 ;  /* 0x0005d00c01007387 */ /* 0x000fe80000100a00 */
[----:B------:R-:W-:Y:S11]  /*76df0*/  STL.64 [R1+0x5d8], R14 ;  /* 0x0005d80e01007387 */ /* 0x000ff60000100a00 */
[----:B------:R-:W-:Y:S06]  /*76e00*/  @!UPT UIADD3 URZ, URZ, URZ, URZ ;  /* 0x0000003f3f3ff290 */ /* 0x000fec000fffe03f */
[----:B------:R-:W-:Y:S04]  /*76e10*/  STL.64 [R1+0x5a0], R8 ;  /* 0x0005a00801007387 */ /* 0x000fe80000100a00 */
[----:B------:R-:W-:Y:S04]  /*76e20*/  STL.64 [R1+0x5a8], R10 ;  /* 0x0005a80a01007387 */ /* 0x000fe80000100a00 */
[----:B------:R-:W-:Y:S04]  /*76e30*/  STL.64 [R1+0x570], R4 ;  /* 0x0005700401007387 */ /* 0x000fe80000100a00 */
[----:B------:R1:W-:Y:S02]  /*76e40*/  STL.64 [R1+0x578], R6 ;  /* 0x0005780601007387 */ /* 0x0003e40000100a00 */
[----:B-1----:R-:W-:Y:S07]  /*76e50*/  HMMA.1688.F32.TF32 R4, R68, R38, R244 ;  /* 0x000000264404723c */ /* 0x002fee00000810f4 */
[----:B------:R-:W-:-:S02]  /*76e60*/  IMAD.MOV.U32 R246, RZ, RZ, R37 ;  /* 0x000000fffff67224 */ /* 0x000fc400078e0025 */
[----:B------:R-:W-:Y:S01]  /*76e70*/  IMAD.MOV.U32 R247, RZ, RZ, R36 ;  /* 0x000000fffff77224 */ /* 0x000fe200078e0024 */
[----:B------:R-:W-:Y:S01]  /*76e80*/  MOV R250, R64 ;  /* 0x0000004000fa7202 */ /* 0x000fe20000000f00 */
[----:B------:R-:W-:Y:S02]  /*76e90*/  IMAD.MOV.U32 R248, RZ, RZ, R88 ;  /* 0x000000fffff87224 */ /* 0x000fe400078e0058 */
[----:B------:R-:W-:Y:S01]  /*76ea0*/  IMAD.MOV.U32 R249, RZ, RZ, R65 ;  /* 0x000000fffff97224 */ /* 0x000fe200078e0041 */
[----:B------:R-:W-:Y:S01]  /*76eb0*/  MOV R228, R61 ;  /* 0x0000003d00e47202 */ /* 0x000fe20000000f00 */
[----:B--2---:R-:W1:Y:S04]  /*76ec0*/  LDSM.16.M88.4 R32, [R0+0x40080] ;  /* 0x040080000020783b */ /* 0x004e680000000200 */
[----:B------:R-:W2:Y:S01]  /*76ed0*/  LDSM.16.M88.4 R36, [R0+0x42080] ;  /* 0x042080000024783b */ /* 0x000ea20000000200 */
[----:B------:R-:W-:Y:S01]  /*76ee0*/  IMAD.MOV.U32 R229, RZ, RZ, R60 ;  /* 0x000000ffffe57224 */ /* 0x000fe200078e003c */
[----:B------:R-:W-:Y:S01]  /*76ef0*/  MOV R231, R56 ;  /* 0x0000003800e77202 */ /* 0x000fe20000000f00 */
[----:B------:R-:W-:-:S02]  /*76f00*/  IMAD.MOV.U32 R230, RZ, RZ, R57 ;  /* 0x000000ffffe67224 */ /* 0x000fc400078e0039 */
[----:B------:R-:W-:Y:S02]  /*76f10*/  IMAD.MOV.U32 R232, RZ, RZ, R53 ;  /* 0x000000ffffe87224 */ /* 0x000fe400078e0035 */
[----:B------:R-:W-:Y:S01]  /*76f20*/  IMAD.MOV.U32 R233, RZ, RZ, R52 ;  /* 0x000000ffffe97224 */ /* 0x000fe200078e0034 */
[----:B------:R-:W-:Y:S01]  /*76f30*/  MOV R245, R48 ;  /* 0x0000003000f57202 */ /* 0x000fe20000000f00 */
[----:B------:R-:W-:Y:S01]  /*76f40*/  IMAD.MOV.U32 R244, RZ, RZ, R49 ;  /* 0x000000fffff47224 */ /* 0x000fe200078e0031 */
[----:B------:R-:W-:Y:S04]  /*76f50*/  LDSM.16.M88.4 R52, [R0+0x4a080] ;  /* 0x04a080000034783b */ /* 0x000fe80000000200 */
[----:B------:R-:W-:Y:S04]  /*76f60*/  LDSM.16.M88.4 R56, [R0+0x4c080] ;  /* 0x04c080000038783b */ /* 0x000fe80000000200 */
[----:B------:R-:W-:Y:S04]  /*76f70*/  LDSM.16.M88.4 R60, [R0+0x4e080] ;  /* 0x04e08000003c783b */ /* 0x000fe80000000200 */
[----:B------:R-:W-:Y:S04]  /*76f80*/  LDSM.16.M88.4 R64, [R0+0x50080] ;  /* 0x050080000040783b */ /* 0x000fe80000000200 */
[----:B------:R-:W-:Y:S04]  /*76f90*/  LDSM.16.M88.4 R88, [R0+0x5c080] ;  /* 0x05c080000058783b */ /* 0x000fe80000000200 */
[----:B-1----:R-:W-:Y:S04]  /*76fa0*/  STL [R1+0x5040], R34 ;  /* 0x0050402201007387 */ /* 0x002fe80000100800 */
[----:B------:R-:W-:Y:S04]  /*76fb0*/  STL [R1+0x503c], R35 ;  /* 0x00503c2301007387 */ /* 0x000fe80000100800 */
[----:B------:R-:W-:Y:S04]  /*76fc0*/  STL.64 [R1+0x560], R4 ;  /* 0x0005600401007387 */ /* 0x000fe80000100a00 */
[----:B------:R1:W-:Y:S02]  /*76fd0*/  STL.64 [R1+0x568], R6 ;  /* 0x0005680601007387 */ /* 0x0003e40000100a00 */
[C---:B-1----:R-:W-:Y:S02]  /*76fe0*/  HMMA.1688.F32.TF32 R4, R68.reuse, R42, R248 ;  /* 0x0000002a4404723c */ /* 0x042fe400000810f8 */
[----:B--2---:R-:W-:Y:S04]  /*76ff0*/  STL [R1+0x5048], R38 ;  /* 0x0050482601007387 */ /* 0x004fe80000100800 */
[----:B------:R-:W-:Y:S01]  /*77000*/  STL [R1+0x5044], R39 ;  /* 0x0050442701007387 */ /* 0x000fe20000100800 */
[----:B------:R-:W-:Y:S01]  /*77010*/  IMAD.MOV.U32 R250, RZ, RZ, R41 ;  /* 0x000000fffffa7224 */ /* 0x000fe200078e0029 */
[----:B------:R-:W-:Y:S01]  /*77020*/  MOV R251, R40 ;  /* 0x0000002800fb7202 */ /* 0x000fe20000000f00 */
[----:B------:R-:W-:Y:S01]  /*77030*/  IMAD.MOV.U32 R249, RZ, RZ, R44 ;  /* 0x000000fffff97224 */ /* 0x000fe200078e002c */
[----:B------:R-:W1:Y:S01]  /*77040*/  LDSM.16.M88.4 R40, [R0+0x44080] ;  /* 0x044080000028783b */ /* 0x000e620000000200 */
[----:B------:R-:W-:Y:S11]  /*77050*/  MOV R248, R45 ;  /* 0x0000002d00f87202 */ /* 0x000ff60000000f00 */
[----:B------:R-:W-:Y:S01]  /*77060*/  @!UPT UIADD3 URZ, URZ, URZ, URZ ;  /* 0x0000003f3f3ff290 */ /* 0x000fe2000fffe03f */
[----:B------:R-:W-:Y:S04]  /*77070*/  STL.64 [R1+0x530], R4 ;  /* 0x0005300401007387 */ /* 0x000fe80000100a00 */
[----:B------:R2:W-:Y:S02]  /*77080*/  STL.64 [R1+0x538], R6 ;  /* 0x0005380601007387 */ /* 0x0005e40000100a00 */
[C---:B--2---:R-:W-:Y:S02]  /*77090*/  HMMA.1688.F32.TF32 R4, R68.reuse, R46, R228 ;  /* 0x0000002e4404723c */ /* 0x044fe400000810e4 */
[----:B------:R-:W2:Y:S04]  /*770a0*/  LDSM.16.M88.4 R44, [R0+0x46080] ;  /* 0x04608000002c783b */ /* 0x000ea80000000200 */
[----:B-1----:R-:W-:Y:S04]  /*770b0*/  STL [R1+0x5050], R42 ;  /* 0x0050502a01007387 */ /* 0x002fe80000100800 */
[----:B------:R-:W-:Y:S04]  /*770c0*/  STL [R1+0x504c], R43 ;  /* 0x00504c2b01007387 */ /* 0x000fe80000100800 */
[----:B--2---:R-:W-:Y:S09]  /*770d0*/  STL [R1+0x5058], R46 ;  /* 0x0050582e01007387 */ /* 0x004ff20000100800 */
[----:B------:R-:W-:Y:S04]  /*770e0*/  STL.64 [R1+0x2d0], R4 ;  /* 0x0002d00401007387 */ /* 0x000fe80000100a00 */
[----:B------:R1:W-:Y:S02]  /*770f0*/  STL.64 [R1+0x2d8], R6 ;  /* 0x0002d80601007387 */ /* 0x0003e40000100a00 */
[C---:B-1----:R-:W-:Y:S02]  /*77100*/  HMMA.1688.F32.TF32 R4, R68.reuse, R50, R232 ;  /* 0x000000324404723c */ /* 0x042fe400000810e8 */
[----:B------:R-:W1:Y:S04]  /*77110*/  LDSM.16.M88.4 R48, [R0+0x48080] ;  /* 0x048080000030783b */ /* 0x000e680000000200 */
[----:B------:R-:W-:Y:S04]  /*77120*/  STL [R1+0x5054], R47 ;  /* 0x0050542f01007387 */ /* 0x000fe80000100800 */
[----:B------:R-:W2:Y:S04]  /*77130*/  LDL R34, [R1+0xad0] ;  /* 0x000ad00001227983 */ /* 0x000ea80000100800 */
[----:B------:R-:W3:Y:S09]  /*77140*/  LDL R35, [R1+0xad4] ;  /* 0x000ad40001237983 */ /* 0x000ef20000100800 */
[----:B------:R-:W-:Y:S04]  /*77150*/  STL.64 [R1+0x2b0], R4 ;  /* 0x0002b00401007387 */ /* 0x000fe80000100a00 */
[----:B------:R4:W-:Y:S02]  /*77160*/  STL.64 [R1+0x2b8], R6 ;  /* 0x0002b80601007387 */ /* 0x0009e40000100a00 */
[----:B----4-:R-:W-:Y:S02]  /*77170*/  HMMA.1688.F32.TF32 R4, R68, R74, R244 ;  /* 0x0000004a4404723c */ /* 0x010fe400000810f4 */
[----:B------:R-:W4:Y:S04]  /*77180*/  LDSM.16.M88.4 R68, [R0+0x52080] ;  /* 0x052080000044783b */ /* 0x000f280000000200 */
        /* <DEDUP_REMOVED lines=11> */
[----:B------:R1:W-:Y:S01]  /*77240*/  STL.64 [R1+0x278], R6 ;  /* 0x0002780601007387 */ /* 0x0003e20000100a00 */
[----:B------:R-:W-:Y:S01]  /*77250*/  MOV R246, R81 ;  /* 0x0000005100f67202 */ /* 0x000fe20000000f00 */
[----:B------:R-:W-:-:S02]  /*77260*/  IMAD.MOV.U32 R247, RZ, RZ, R80 ;  /* 0x000000fffff77224 */ /* 0x000fc400078e0050 */
[----:B------:R-:W-:Y:S01]  /*77270*/  LDSM.16.M88.4 R80, [R0+0x58080] ;  /* 0x058080000050783b */ /* 0x000fe20000000200 */
[----:B------:R-:W-:Y:S01]  /*77280*/  IMAD.MOV.U32 R244, RZ, RZ, R85 ;  /* 0x000000fffff47224 */ /* 0x000fe200078e0055 */
[----:B-1----:R-:W-:Y:S01]  /*77290*/  HMMA.1688.F32.TF32 R4, R216, R32, R248 ;  /* 0x00000020d804723c */ /* 0x002fe200000810f8 */
[----:B------:R-:W-:Y:S02]  /*772a0*/  IMAD.MOV.U32 R245, RZ, RZ, R84 ;  /* 0x000000fffff57224 */ /* 0x000fe400078e0054 */
[----:B------:R-:W-:Y:S04]  /*772b0*/  LDSM.16.M88.4 R84, [R0+0x5a080] ;  /* 0x05a080000054783b */ /* 0x000fe80000000200 */
[----:B------:R-:W-:Y:S01]  /*772c0*/  IMAD.MOV.U32 R250, RZ, RZ, R73 ;  /* 0x000000fffffa7224 */ /* 0x000fe200078e0049 */
[----:B------:R-:W-:Y:S01]  /*772d0*/  MOV R251, R72 ;  /* 0x0000004800fb7202 */ /* 0x000fe20000000f00 */
[----:B------:R-:W-:Y:S01]  /*772e0*/  IMAD.MOV.U32 R249, RZ, RZ, R76 ;  /* 0x000000fffff97224 */ /* 0x000fe200078e004c */
[----:B------:R-:W1:Y:S01]  /*772f0*/  LDSM.16.M88.4 R72, [R0+0x54080] ;  /* 0x054080000048783b */ /* 0x000e620000000200 */
[----:B------:R-:W-:-:S03]  /*77300*/  MOV R248, R77 ;  /* 0x0000004d00f87202 */ /* 0x000fc60000000f00 */
[----:B------:R-:W1:Y:S01]  /*77310*/  LDSM.16.M88.4 R76, [R0+0x56080] ;  /* 0x05608000004c783b */ /* 0x000e620000000200 */
[----:B------:R-:W-:Y:S01]  /*77320*/  MOV R222, R93 ;  /* 0x0000005d00de7202 */ /* 0x000fe20000000f00 */
[----:B------:R-:W-:Y:S02]  /*77330*/  IMAD.MOV.U32 R223, RZ, RZ, R92 ;  /* 0x000000ffffdf7224 */ /* 0x000fe400078e005c */
[----:B------:R-:W1:Y:S06]  /*77340*/  LDSM.16.M88.4 R92, [R0+0x5e080] ;  /* 0x05e08000005c783b */ /* 0x000e6c0000000200 */
[----:B------:R-:W-:Y:S01]  /*77350*/  IMAD.MOV.U32 R58, RZ, RZ, R4 ;  /* 0x000000ffff3a7224 */ /* 0x000fe200078e0004 */
[----:B------:R-:W-:Y:S01]  /*77360*/  MOV R59, R5 ;  /* 0x00000005003b7202 */ /* 0x000fe20000000f00 */
[----:B------:R-:W-:-:S02]  /*77370*/  IMAD.MOV.U32 R54, RZ, RZ, R6 ;  /* 0x000000ffff367224 */ /* 0x000fc400078e0006 */
[----:B------:R-:W-:Y:S02]  /*77380*/  IMAD.MOV.U32 R55, RZ, RZ, R7 ;  /* 0x000000ffff377224 */ /* 0x000fe400078e0007 */
[----:B------:R-:W-:Y:S01]  /*77390*/  HMMA.1688.F32.TF32 R4, R216, R36, R244 ;  /* 0x00000024d804723c */ /* 0x000fe200000810f4 */
[----:B----4-:R-:W-:Y:S04]  /*773a0*/  STL [R1+0x4fc0], R70 ;  /* 0x004fc04601007387 */ /* 0x010fe80000100800 */
[----:B------:R-:W-:Y:S04]  /*773b0*/  STL [R1+0x4fbc], R71 ;  /* 0x004fbc4701007387 */ /* 0x000fe80000100800 */
[----:B------:R-:W-:Y:S04]  /*773c0*/  STL [R1+0x5088], R55 ;  /* 0x0050883701007387 */ /* 0x000fe80000100800 */
[----:B------:R-:W-:Y:S04]  /*773d0*/  STL [R1+0x5084], R54 ;  /* 0x0050843601007387 */ /* 0x000fe80000100800 */
        /* <DEDUP_REMOVED lines=12> */
[----:B------:R1:W-:Y:S04]  /*774a0*/  STL.64 [R1+0x320], R4 ;  /* 0x0003200401007387 */ /* 0x0003e80000100a00 */
[----:B------:R-:W4:Y:S04]  /*774b0*/  LDL.LU R220, [R1+0xff0] ;  /* 0x000ff00001dc7983 */ /* 0x000f280000300800 */
[----:B------:R-:W4:Y:S01]  /*774c0*/  LDL.LU R221, [R1+0xff4] ;  /* 0x000ff40001dd7983 */ /* 0x000f220000300800 */
[----:B------:R-:W-:-:S02]  /*774d0*/  IMAD.MOV.U32 R63, RZ, RZ, R7 ;  /* 0x000000ffff3f7224 */ /* 0x000fc400078e0007 */
[----:B------:R-:W-:-:S03]  /*774e0*/  IMAD.MOV.U32 R62, RZ, RZ, R6 ;  /* 0x000000ffff3e7224 */ /* 0x000fc600078e0006 */
        /* <DEDUP_REMOVED lines=9> */
[----:B-1----:R-:W-:Y:S03]  /*77580*/  HMMA.1688.F32.TF32 R4, R216, R40, R248 ;  /* 0x00000028d804723c */ /* 0x002fe600000810f8 */
        /* <DEDUP_REMOVED lines=19> */
[----:B--2---:R-:W-:Y:S01]  /*776c0*/  LDS R240, [R34+0xc000] ;  /* 0x00c0000022f07984 */ /* 0x004fe20000000800 */
[----:B------:R-:W-:-:S03]  /*776d0*/  IMAD.MOV.U32 R58, RZ, RZ, R7 ;  /* 0x000000ffff3a7224 */ /* 0x000fc600078e0007 */
[----:B------:R-:W-:Y:S04]  /*776e0*/  STL [R1+0x50a0], R55 ;  /* 0x0050a03701007387 */ /* 0x000fe80000100800 */
[----:B------:R-:W-:Y:S04]  /*776f0*/  STL [R1+0x509c], R54 ;  /* 0x00509c3601007387 */ /* 0x000fe80000100800 */
[----:B------:R1:W-:Y:S04]  /*77700*/  STL [R1+0x5098], R59 ;  /* 0x0050983b01007387 */ /* 0x0003e80000100800 */
[----:B------:R2:W-:Y:S04]  /*77710*/  STL [R1+0x5094], R58 ;  /* 0x0050943a01007387 */ /* 0x0005e80000100800 */
[----:B------:R-:W-:Y:S04]  /*77720*/  LDS R242, [R34+0xd000] ;  /* 0x00d0000022f27984 */ /* 0x000fe80000000800 */
[----:B---3--:R-:W-:Y:S04]  /*77730*/  LDS R241, [R35+0xc000] ;  /* 0x00c0000023f17984 */ /* 0x008fe80000000800 */
[----:B------:R-:W3:Y:S01]  /*77740*/  LDS R243, [R35+0xd000] ;  /* 0x00d0000023f37984 */ /* 0x000ee20000000800 */
[C---:B----4-:R-:W-:Y:S11]  /*77750*/  HMMA.1688.F32.TF32 R4, R216.reuse, R44, R220 ;  /* 0x0000002cd804723c */ /* 0x050ff600000810dc */
[----:B------:R-:W-:Y:S11]  /*77760*/  @!UPT UIADD3 URZ, URZ, URZ, URZ ;  /* 0x0000003f3f3ff290 */ /* 0x000ff6000fffe03f */
[----:B------:R-:W-:Y:S02]  /*77770*/  @!UPT UIADD3 URZ, URZ, URZ, URZ ;  /* 0x0000003f3f3ff290 */ /* 0x000fe4000fffe03f */
[----:B------:R-:W-:Y:S01]  /*77780*/  MOV R50, R4 ;  /* 0x0000000400327202 */ /* 0x000fe20000000f00 */
[----:B------:R-:W-:Y:S01]  /*77790*/  IMAD.MOV.U32 R51, RZ, RZ, R5 ;  /* 0x000000ffff337224 */ /* 0x000fe200078e0005 */
[----:B------:R-:W-:Y:S01]  /*777a0*/  MOV R47, R7 ;  /* 0x00000007002f7202 */ /* 0x000fe20000000f00 */
[----:B------:R-:W-:Y:S02]  /*777b0*/  IMAD.MOV.U32 R46, RZ, RZ, R6 ;  /* 0x000000ffff2e7224 */ /* 0x000fe400078e0006 */
[C---:B------:R-:W-:Y:S02]  /*777c0*/  HMMA.1688.F32.TF32 R4, R216.reuse, R48, R224 ;  /* 0x00000030d804723c */ /* 0x040fe400000810e0 */
[----:B------:R-:W-:Y:S11]  /*777d0*/  STL [R1+0x50b0], R47 ;  /* 0x0050b02f01007387 */ /* 0x000ff60000100800 */
[----:B------:R-:W-:Y:S11]  /*777e0*/  @!UPT UIADD3 URZ, URZ, URZ, URZ ;  /* 0x0000003f3f3ff290 */ /* 0x000ff6000fffe03f */
[----:B-1----:R-:W-:Y:S01]  /*777f0*/  IMAD.MOV.U32 R59, RZ, RZ, R4 ;  /* 0x000000ffff3b7224 */ /* 0x002fe200078e0004 */
[----:B------:R-:W-:Y:S01]  /*77800*/  MOV R63, R6 ;  /* 0x00000006003f7202 */ /* 0x000fe20000000f00 */
[----:B--2---:R-:W-:Y:S02]  /*77810*/  IMAD.MOV.U32 R58, RZ, RZ, R5 ;  /* 0x000000ffff3a7224 */ /* 0x004fe400078e0005 */
[----:B------:R-:W-:Y:S02]  /*77820*/  IMAD.MOV.U32 R62, RZ, RZ, R7 ;  /* 0x000000ffff3e7224 */ /* 0x000fe400078e0007 */
[C---:B------:R-:W-:Y:S01]  /*77830*/  HMMA.1688.F32.TF32 R4, R216.reuse, R52, R228 ;  /* 0x00000034d804723c */ /* 0x040fe200000810e4 */
[----:B------:R-:W-:Y:S04]  /*77840*/  STL [R1+0x50ac], R46 ;  /* 0x0050ac2e01007387 */ /* 0x000fe80000100800 */
[----:B------:R1:W-:Y:S04]  /*77850*/  STL [R1+0x50a8], R51 ;  /* 0x0050a83301007387 */ /* 0x0003e80000100800 */
[----:B------:R2:W-:Y:S11]  /*77860*/  STL [R1+0x50a4], R50 ;  /* 0x0050a43201007387 */ /* 0x0005f60000100800 */
[----:B------:R-:W-:Y:S04]  /*77870*/  @!UPT UIADD3 URZ, URZ, URZ, URZ ;  /* 0x0000003f3f3ff290 */ /* 0x000fe8000fffe03f */
[----:B-1----:R-:W-:Y:S01]  /*77880*/  IMAD.MOV.U32 R51, RZ, RZ, R4 ;  /* 0x000000ffff337224 */ /* 0x002fe200078e0004 */
[----:B--2---:R-:W-:Y:S01]  /*77890*/  MOV R50, R5 ;  /* 0x0000000500327202 */ /* 0x004fe20000000f00 */
[----:B------:R-:W-:Y:S02]  /*778a0*/  IMAD.MOV.U32 R55, RZ, RZ, R6 ;  /* 0x000000ffff377224 */ /* 0x000fe400078e0006 */
[----:B------:R-:W-:Y:S02]  /*778b0*/  IMAD.MOV.U32 R54, RZ, RZ, R7 ;  /* 0x000000ffff367224 */ /* 0x000fe400078e0007 */
[C---:B------:R-:W-:Y:S01]  /*778c0*/  HMMA.1688.F32.TF32 R4, R216.reuse, R56, R232 ;  /* 0x00000038d804723c */ /* 0x040fe200000810e8 */
[----:B------:R1:W-:Y:S04]  /*778d0*/  STL [R1+0x50b8], R58 ;  /* 0x0050b83a01007387 */ /* 0x0003e80000100800 */
[----:B------:R2:W-:Y:S04]  /*778e0*/  STL [R1+0x50b4], R59 ;  /* 0x0050b43b01007387 */ /* 0x0005e80000100800 */
[----:B------:R-:W4:Y:S11]  /*778f0*/  LDL.LU R220, [R1+0x1470] ;  /* 0x0014700001dc7983 */ /* 0x000f360000300800 */
[----:B------:R-:W-:Y:S04]  /*77900*/  @!UPT UIADD3 URZ, URZ, URZ, URZ ;  /* 0x0000003f3f3ff290 */ /* 0x000fe8000fffe03f */
[----:B-1----:R-:W-:Y:S01]  /*77910*/  MOV R58, R4 ;  /* 0x00000004003a7202 */ /* 0x002fe20000000f00 */
[----:B--2---:R-:W-:Y:S01]  /*77920*/  IMAD.MOV.U32 R59, RZ, RZ, R5 ;  /* 0x000000ffff3b7224 */ /* 0x004fe200078e0005 */
        /* <DEDUP_REMOVED lines=11> */
[----:B------:R-:W-:Y:S01]  /*779e0*/  @!UPT UIADD3 URZ, URZ, URZ, URZ ;  /* 0x0000003f3f3ff290 */ /* 0x000fe2000fffe03f */
[----:B------:R1:W-:Y:S04]  /*779f0*/  STL.64 [R1+0x660], R4 ;  /* 0x0006600401007387 */ /* 0x0003e80000100a00 */
[----:B------:R2:W-:Y:S04]  /*77a00*/  STL.64 [R1+0x668], R6 ;  /* 0x0006680601007387 */ /* 0x0005e80000100a00 */
        /* <DEDUP_REMOVED lines=38> */
[----:B------:R-:W2:Y:S01]  /*77c70*/  LDL.LU R7, [R1+0x146c] ;  /* 0x00146c0001077983 */ /* 0x000ea20000300800 */
[C---:B---3--:R-:W-:Y:S08]  /*77c80*/  HMMA.1688.F32.TF32 R16, R216.reuse, R68, R16 ;  /* 0x00000044d810723c */ /* 0x048ff00000081010 */
[C---:B------:R-:W-:Y:S11]  /*77c90*/  HMMA.1688.F32.TF32 R20, R216.reuse, R72, R232 ;  /* 0x00000048d814723c */ /* 0x040ff600000810e8 */
[----:B------:R-:W-:Y:S04]  /*77ca0*/  @!UPT UIADD3 URZ, URZ, URZ, URZ ;  /* 0x0000003f3f3ff290 */ /* 0x000fe8000fffe03f */
[----:B------:R-:W-:Y:S04]  /*77cb0*/  STL.64 [R1+0x690], R16 ;  /* 0x0006901001007387 */ /* 0x000fe80000100a00 */
[----:B------:R4:W-:Y:S04]  /*77cc0*/  STL.64 [R1+0x698], R18 ;  /* 0x0006981201007387 */ /* 0x0009e80000100a00 */
[----:B------:R-:W3:Y:S01]  /*77cd0*/  LDL.LU R232, [R1+0x1430] ;  /* 0x0014300001e87983 */ /* 0x000ee20000300800 */
[C---:B----4-:R-:W-:Y:S03]  /*77ce0*/  HMMA.1688.F32.TF32 R16, R216.reuse, R76, R244 ;  /* 0x0000004cd810723c */ /* 0x050fe600000810f4 */
        /* <DEDUP_REMOVED lines=12> */
[C---:B-1----:R-:W-:Y:S08]  /*77db0*/  HMMA.1688.F32.TF32 R20, R216.reuse, R80, R12 ;  /* 0x00000050d814723c */ /* 0x042ff0000008100c */
[C---:B----4-:R-:W-:Y:S08]  /*77dc0*/  HMMA.1688.F32.TF32 R16, R216.reuse, R84, R8 ;  /* 0x00000054d810723c */ /* 0x050ff00000081008 */
[C---:B------:R-:W-:Y:S08]  /*77dd0*/  HMMA.1688.F32.TF32 R12, R216.reuse, R88, R220 ;  /* 0x00000058d80c723c */ /* 0x040ff000000810dc */
[----:B------:R-:W-:Y:S01]  /*77de0*/  HMMA.1688.F32.TF32 R8, R216, R92, R248 ;  /* 0x0000005cd808723c */ /* 0x000fe200000810f8 */
[----:B------:R-:W-:Y:S04]  /*77df0*/  STL.64 [R1+0x760], R20 ;  /* 0x0007601401007387 */ /* 0x000fe80000100a00 */
[----:B------:R-:W-:Y:S04]  /*77e00*/  STL.64 [R1+0x768], R22 ;  /* 0x0007681601007387 */ /* 0x000fe80000100a00 */
[----:B------:R-:W-:Y:S04]  /*77e10*/  STL.64 [R1+0x7b0], R16 ;  /* 0x0007b01001007387 */ /* 0x000fe80000100a00 */
[----:B------:R-:W-:Y:S04]  /*77e20*/  STL.64 [R1+0x7b8], R18 ;  /* 0x0007b81201007387 */ /* 0x000fe80000100a00 */
[----:B------:R-:W4:Y:S04]  /*77e30*/  LDL.LU R248, [R1+0x1410] ;  /* 0x0014100001f87983 */ /* 0x000f280000300800 */
[----:B------:R-:W-:Y:S04]  /*77e40*/  STL.64 [R1+0x7f0], R12 ;  /* 0x0007f00c01007387 */ /* 0x000fe80000100a00 */
[----:B------:R2:W-:Y:S04]  /*77e50*/  STL.64 [R1+0x7f8], R14 ;  /* 0x0007f80e01007387 */ /* 0x0005e80000100a00 */
[----:B------:R-:W-:Y:S04]  /*77e60*/  STL.64 [R1+0x7e0], R8 ;  /* 0x0007e00801007387 */ /* 0x000fe80000100a00 */
[----:B------:R1:W-:Y:S04]  /*77e70*/  STL.64 [R1+0x7e8], R10 ;  /* 0x0007e80a01007387 */ /* 0x0003e80000100a00 */
[----:B------:R-:W4:Y:S04]  /*77e80*/  LDL.LU R249, [R1+0x1414] ;  /* 0x0014140001f97983 */ /* 0x000f280000300800 */
[----:B------:R-:W4:Y:S04]  /*77e90*/  LDL.LU R250, [R1+0x1418] ;  /* 0x0014180001fa7983 */ /* 0x000f280000300800 */
[----:B------:R-:W4:Y:S01]  /*77ea0*/  LDL.LU R251, [R1+0x141c] ;  /* 0x00141c0001fb7983 */ /* 0x000f220000300800 */
[C---:B--2---:R-:W-:Y:S03]  /*77eb0*/  HMMA.1688.F32.TF32 R12, R240.reuse, R32, R4 ;  /* 0x00000020f00c723c */ /* 0x044fe60000081004 */
[----:B------:R-:W2:Y:S04]  /*77ec0*/  LDL.LU R220, [R1+0x1400] ;  /* 0x0014000001dc7983 */ /* 0x000ea80000300800 */
[----:B------:R-:W2:Y:S01]  /*77ed0*/  LDL.LU R221, [R1+0x1404] ;  /* 0x0014040001dd7983 */ /* 0x000ea20000300800 */
[C---:B------:R-:W-:Y:S03]  /*77ee0*/  HMMA.1688.F32.TF32 R4, R240.reuse, R40, R228 ;  /* 0x00000028f004723c */ /* 0x040fe600000810e4 */
[----:B------:R-:W2:Y:S04]  /*77ef0*/  LDL.LU R222, [R1+0x1408] ;  /* 0x0014080001de7983 */ /* 0x000ea80000300800 */
[----:B------:R-:W2:Y:S01]  /*77f00*/  LDL.LU R223, [R1+0x140c] ;  /* 0x00140c0001df7983 */ /* 0x000ea20000300800 */
[----:B-1----:R-:W-:Y:S03]  /*77f10*/  HMMA.1688.F32.TF32 R8, R240, R36, R224 ;  /* 0x00000024f008723c */ /* 0x002fe600000810e0 */
[----:B------:R-:W-:Y:S04]  /*77f20*/  LDS R216, [R34+0xc080] ;  /* 0x00c0800022d87984 */ /* 0x000fe80000000800 */
[----:B------:R-:W-:Y:S04]  /*77f30*/  STL.64 [R1+0x810], R12 ;  /* 0x0008100c01007387 */ /* 0x000fe80000100a00 */
[----:B------:R-:W-:Y:S04]  /*77f40*/  STL.64 [R1+0x818], R14 ;  /* 0x0008180e01007387 */ /* 0x000fe80000100a00 */
[----:B------:R-:W-:Y:S04]  /*77f50*/  STL.64 [R1+0x850], R4 ;  /* 0x0008500401007387 */ /* 0x000fe80000100a00 */
[----:B------:R-:W-:Y:S04]  /*77f60*/  LDS R218, [R34+0xd080] ;  /* 0x00d0800022da7984 */ /* 0x000fe80000000800 */
[----:B------:R-:W-:Y:S04]  /*77f70*/  STL.64 [R1+0x830], R8 ;  /* 0x0008300801007387 */ /* 0x000fe80000100a00 */
[----:B------:R3:W-:Y:S04]  /*77f80*/  STL.64 [R1+0x838], R10 ;  /* 0x0008380a01007387 */ /* 0x0007e80000100a00 */
[----:B------:R1:W-:Y:S04]  /*77f90*/  STL [R1+0x858], R6 ;  /* 0x0008580601007387 */ /* 0x0003e80000100800 */
[----:B------:R-:W2:Y:S04]  /*77fa0*/  LDL.LU R224, [R1+0x13f0] ;  /* 0x0013f00001e07983 */ /* 0x000ea80000300800 */
[----:B------:R-:W2:Y:S04]  /*77fb0*/  LDL.LU R225, [R1+0x13f4] ;  /* 0x0013f40001e17983 */ /* 0x000ea80000300800 */
[----:B------:R-:W2:Y:S04]  /*77fc0*/  LDL.LU R226, [R1+0x13f8] ;  /* 0x0013f80001e27983 */ /* 0x000ea80000300800 */
[----:B------:R-:W2:Y:S01]  /*77fd0*/  LDL.LU R227, [R1+0x13fc] ;  /* 0x0013fc0001e37983 */ /* 0x000ea20000300800 */
[----:B------:R-:W-:-:S03]  /*77fe0*/  IMAD.MOV.U32 R94, RZ, RZ, R7 ;  /* 0x000000ffff5e7224 */ /* 0x000fc600078e0007 */
[----:B------:R-:W2:Y:S04]  /*77ff0*/  LDL.LU R228, [R1+0x13e0] ;  /* 0x0013e00001e47983 */ /* 0x000ea80000300800 */
[----:B------:R-:W2:Y:S04]  /*78000*/  LDL.LU R229, [R1+0x13e4] ;  /* 0x0013e40001e57983 */ /* 0x000ea80000300800 */
[----:B------:R-:W2:Y:S04]  /*78010*/  LDL.LU R230, [R1+0x13e8] ;  /* 0x0013e80001e67983 */ /* 0x000ea80000300800 */
[----:B------:R-:W2:Y:S04]  /*78020*/  LDL.LU R231, [R1+0x13ec] ;  /* 0x0013ec0001e77983 */ /* 0x000ea80000300800 */
[----:B------:R1:W-:Y:S04]  /*78030*/  STL [R1+0x4ff0], R94 ;  /* 0x004ff05e01007387 */ /* 0x0003e80000100800 */
[----:B------:R-:W-:Y:S04]  /*78040*/  LDS R217, [R35+0xc080] ;  /* 0x00c0800023d97984 */ /* 0x000fe80000000800 */
[----:B------:R-:W1:Y:S01]  /*78050*/  LDS R219, [R35+0xd080] ;  /* 0x00d0800023db7984 */ /* 0x000e620000000800 */
[C---:B---3--:R-:W-:Y:S08]  /*78060*/  HMMA.1688.F32.TF32 R8, R240.reuse, R44, R232 ;  /* 0x0000002cf008723c */ /* 0x048ff000000810e8 */
[----:B-1----:R-:W-:Y:S11]  /*78070*/  HMMA.1688.F32.TF32 R4, R240, R48, R244 ;  /* 0x00000030f004723c */ /* 0x002ff600000810f4 */
[----:B------:R-:W-:Y:S11]  /*78080*/  @!UPT UIADD3 URZ, URZ, URZ, URZ ;  /* 0x0000003f3f3ff290 */ /* 0x000ff6000fffe03f */
[----:B------:R-:W-:Y:S01]  /*78090*/  @!UPT UIADD3 URZ, URZ, URZ, URZ ;  /* 0x0000003f3f3ff290 */ /* 0x000fe2000fffe03f */
[----:B------:R-:W-:Y:S04]  /*780a0*/  STL.64 [R1+0x8a0], R4 ;  /* 0x0008a00401007387 */ /* 0x000fe80000100a00 */
[----:B------:R-:W-:Y:S04]  /*780b0*/  STL.64 [R1+0x870], R8 ;  /* 0x0008700801007387 */ /* 0x000fe80000100a00 */
[----:B------:R-:W-:Y:S04]  /*780c0*/  STL.64 [R1+0x878], R10 ;  /* 0x0008780a01007387 */ /* 0x000fe80000100a00 */
[----:B------:R4:W-:Y:S04]  /*780d0*/  STL [R1+0x8a8], R6 ;  /* 0x0008a80601007387 */ /* 0x0009e80000100800 */
[----:B------:R-:W3:Y:S04]  /*780e0*/  LDL.LU R232, [R1+0x13d0] ;  /* 0x0013d00001e87983 */ /* 0x000ee80000300800 */
[----:B------:R-:W3:Y:S04]  /*780f0*/  LDL.LU R233, [R1+0x13d4] ;  /* 0x0013d40001e97983 */ /* 0x000ee80000300800 */
[----:B------:R-:W3:Y:S04]  /*78100*/  LDL.LU R234, [R1+0x13d8] ;  /* 0x0013d80001ea7983 */ /* 0x000ee80000300800 */
[----:B------:R-:W3:Y:S01]  /*78110*/  LDL.LU R235, [R1+0x13dc] ;  /* 0x0013dc0001eb7983 */ /* 0x000ee20000300800 */
[----:B------:R-:W-:-:S03]  /*78120*/  MOV R94, R7 ;  /* 0x00000007005e7202 */ /* 0x000fc60000000f00 */
[----:B------:R-:W3:Y:S04]  /*78130*/  LDL.LU R244, [R1+0x13c0] ;  /* 0x0013c00001f47983 */ /* 0x000ee80000300800 */
[----:B------:R-:W3:Y:S04]  /*78140*/  LDL.LU R245, [R1+0x13c4] ;  /* 0x0013c40001f57983 */ /* 0x000ee80000300800 */
[----:B------:R-:W3:Y:S04]  /*78150*/  LDL.LU R246, [R1+0x13c8] ;  /* 0x0013c80001f67983 */ /* 0x000ee80000300800 */
[----:B------:R-:W3:Y:S01]  /*78160*/  LDL.LU R247, [R1+0x13cc] ;  /* 0x0013cc0001f77983 */ /* 0x000ee20000300800 */
[C---:B----4-:R-:W-:Y:S03]  /*78170*/  HMMA.1688.F32.TF32 R4, R240.reuse, R52, R248 ;  /* 0x00000034f004723c */ /* 0x050fe600000810f8 */
[----:B------:R-:W-:Y:S04]  /*78180*/  STL [R1+0x4ff4], R94 ;  /* 0x004ff45e01007387 */ /* 0x000fe80000100800 */
[----:B------:R-:W4:Y:S11]  /*78190*/  LDL.LU R248, [R1+0x13b0] ;  /* 0x0013b00001f87983 */ /* 0x000f360000300800 */
[----:B------:R-:W-:Y:S05]  /*781a0*/  @!UPT UIADD3 URZ, URZ, URZ, URZ ;  /* 0x0000003f3f3ff290 */ /* 0x000fea000fffe03f */
[----:B------:R-:W-:Y:S04]  /*781b0*/  STL.64 [R1+0x8c0], R4 ;  /* 0x0008c00401007387 */ /* 0x000fe80000100a00 */
[----:B------:R2:W-:Y:S04]  /*781c0*/  STL.64 [R1+0x8c8], R6 ;  /* 0x0008c80601007387 */ /* 0x0005e80000100a00 */
[----:B------:R-:W4:Y:S04]  /*781d0*/  LDL.LU R249, [R1+0x13b4] ;  /* 0x0013b40001f97983 */ /* 0x000f280000300800 */
[----:B------:R-:W4:Y:S04]  /*781e0*/  LDL.LU R250, [R1+0x13b8] ;  /* 0x0013b80001fa7983 */ /* 0x000f280000300800 */
[----:B------:R-:W4:Y:S01]  /*781f0*/  LDL.LU R251, [R1+0x13bc] ;  /* 0x0013bc0001fb7983 */ /* 0x000f220000300800 */
[C---:B--2---:R-:W-:Y:S11]  /*78200*/  HMMA.1688.F32.TF32 R4, R240.reuse, R56, R220 ;  /* 0x00000038f004723c */ /* 0x044ff600000810dc */
[----:B------:R-:W-:Y:S11]  /*78210*/  @!UPT UIADD3 URZ, URZ, URZ, URZ ;  /* 0x0000003f3f3ff290 */ /* 0x000ff6000fffe03f */
[----:B------:R-:W-:Y:S02]  /*78220*/  @!UPT UIADD3 URZ, URZ, URZ, URZ ;  /* 0x0000003f3f3ff290 */ /* 0x000fe4000fffe03f */
[----:B------:R-:W-:Y:S01]  /*78230*/  IMAD.MOV.U32 R95, RZ, RZ, R4 ;  /* 0x000000ffff5f7224 */ /* 0x000fe200078e0004 */
[----:B------:R-:W-:Y:S01]  /*78240*/  MOV R91, R6 ;  /* 0x00000006005b7202 */ /* 0x000fe20000000f00 */
[----:B------:R-:W-:Y:S02]  /*78250*/  IMAD.MOV.U32 R90, RZ, RZ, R5 ;  /* 0x000000ffff5a7224 */ /* 0x000fe400078e0005 */
[----:B------:R-:W-:Y:S02]  /*78260*/  IMAD.MOV.U32 R86, RZ, RZ, R7 ;  /* 0x000000ffff567224 */ /* 0x000fe400078e0007 */
[----:B------:R-:W-:Y:S03]  /*78270*/  HMMA.1688.F32.TF32 R4, R240, R60, R224 ;  /* 0x0000003cf004723c */ /* 0x000fe600000810e0 */
[----:B------:R-:W-:Y:S04]  /*78280*/  STL [R1+0x5004], R86 ;  /* 0x0050045601007387 */ /* 0x000fe80000100800 */
[----:B------:R-:W-:Y:S04]  /*78290*/  STL [R1+0x5000], R91 ;  /* 0x0050005b01007387 */ /* 0x000fe80000100800 */
[----:B------:R-:W-:Y:S04]  /*782a0*/  STL [R1+0x4ffc], R90 ;  /* 0x004ffc5a01007387 */ /* 0x000fe80000100800 */
[----:B------:R-:W-:Y:S08]  /*782b0*/  STL [R1+0x4ff8], R95 ;  /* 0x004ff85f01007387 */ /* 0x000ff00000100800 */
[----:B------:R-:W-:Y:S01]  /*782c0*/  STL.64 [R1+0x900], R4 ;  /* 0x0009000401007387 */ /* 0x000fe20000100a00 */
[----:B------:R-:W-:-:S03]  /*782d0*/  IMAD.MOV.U32 R94, RZ, RZ, R7 ;  /* 0x000000ffff5e7224 */ /* 0x000fc600078e0007 */
[----:B------:R1:W-:Y:S02]  /*782e0*/  STL [R1+0x908], R6 ;  /* 0x0009080601007387 */ /* 0x0003e40000100800 */
[----:B-1----:R-:W-:Y:S02]  /*782f0*/  HMMA.1688.F32.TF32 R4, R240, R64, R228 ;  /* 0x00000040f004723c */ /* 0x002fe400000810e4 */
[----:B------:R1:W-:Y:S11]  /*78300*/  STL [R1+0x5008], R94 ;  /* 0x0050085e01007387 */ /* 0x0003f60000100800 */
[----:B------:R-:W-:Y:S11]  /*78310*/  @!UPT UIADD3 URZ, URZ, URZ, URZ ;  /* 0x0000003f3f3ff290 */ /* 0x000ff6000fffe03f */
[----:B------:R-:W-:Y:S01]  /*78320*/  MOV R86, R4 ;  /* 0x0000000400567202 */ /* 0x000fe20000000f00 */
[----:B------:R-:W-:Y:S01]  /*78330*/  IMAD.MOV.U32 R91, RZ, RZ, R5 ;  /* 0x000000ffff5b7224 */ /* 0x000fe200078e0005 */
[----:B------:R-:W-:Y:S01]  /*78340*/  MOV R95, R7 ;  /* 0x00000007005f7202 */ /* 0x000fe20000000f00 */
[----:B------:R-:W-:-:S04]  /*78350*/  IMAD.MOV.U32 R90, RZ, RZ, R6 ;  /* 0x000000ffff5a7224 */ /* 0x000fc800078e0006 */
[----:B------:R-:W-:Y:S04]  /*78360*/  STL [R1+0x5018], R95 ;  /* 0x0050185f01007387 */ /* 0x000fe80000100800 */
[----:B------:R-:W-:Y:S04]  /*78370*/  STL [R1+0x5014], R90 ;  /* 0x0050145a01007387 */ /* 0x000fe80000100800 */
[----:B------:R-:W-:Y:S04]  /*78380*/  STL [R1+0x5010], R86 ;  /* 0x0050105601007387 */ /* 0x000fe80000100800 */
[----:B------:R-:W-:Y:S01]  /*78390*/  STL [R1+0x500c], R91 ;  /* 0x00500c5b01007387 */ /* 0x000fe20000100800 */
[----:B---3--:R-:W-:Y:S11]  /*783a0*/  HMMA.1688.F32.TF32 R4, R240, R68, R232 ;  /* 0x00000044f004723c */ /* 0x008ff600000810e8 */
[----:B------:R-:W-:Y:S11]  /*783b0*/  @!UPT UIADD3 URZ, URZ, URZ, URZ ;  /* 0x0000003f3f3ff290 */ /* 0x000ff6000fffe03f */
[----:B------:R-:W-:Y:S01]  /*783c0*/  @!UPT UIADD3 URZ, URZ, URZ, URZ ;  /* 0x0000003f3f3ff290 */ /* 0x000fe2000fffe03f */
        /* <DEDUP_REMOVED lines=9> */
[----:B------:R-:W-:Y:S02]  /*78460*/  IMAD.MOV.U32 R78, RZ, RZ, R7 ;  /* 0x000000ffff4e7224 */ /* 0x000fe400078e0007 */
[----:B----4-:R-:W-:Y:S03]  /*78470*/  HMMA.1688.F32.TF32 R4, R240, R76, R248 ;  /* 0x0000004cf004723c */ /* 0x010fe600000810f8 */
        /* <DEDUP_REMOVED lines=15> */
[----:B------:R-:W4:Y:S01]  /*78570*/  LDL.LU R231, [R1+0xf2c] ;  /* 0x000f2c0001e77983 */ /* 0x000f220000300800 */
[----:B------:R-:W-:-:S03]  /*78580*/  MOV R95, R4 ;  /* 0x00000004005f7202 */ /* 0x000fc60000000f00 */
[----:B------:R-:W2:Y:S01]  /*78590*/  LDL.LU R224, [R1+0xf30] ;  /* 0x000f300001e07983 */ /* 0x000ea20000300800 */
[----:B------:R-:W-:-:S03]  /*785a0*/  IMAD.MOV.U32 R90, RZ, RZ, R5 ;  /* 0x000000ffff5a7224 */ /* 0x000fc600078e0005 */
[----:B------:R-:W2:Y:S01]  /*785b0*/  LDL.LU R225, [R1+0xf34] ;  /* 0x000f340001e17983 */ /* 0x000ea20000300800 */
[----:B------:R-:W-:-:S03]  /*785c0*/  IMAD.MOV.U32 R86, RZ, RZ, R6 ;  /* 0x000000ffff567224 */ /* 0x000fc600078e0006 */
[----:B------:R-:W2:Y:S01]  /*785d0*/  LDL.LU R226, [R1+0xf38] ;  /* 0x000f380001e27983 */ /* 0x000ea20000300800 */
[----:B------:R-:W-:-:S03]  /*785e0*/  MOV R91, R7 ;  /* 0x00000007005b7202 */ /* 0x000fc60000000f00 */
        /* <DEDUP_REMOVED lines=37> */
[----:B------:R-:W-:Y:S04]  /*78840*/  STL [R1+0x5038], R86 ;  /* 0x0050385601007387 */ /* 0x000fe80000100800 */
[----:B------:R-:W-:Y:S04]  /*78850*/  STL [R1+0x5034], R90 ;  /* 0x0050345a01007387 */ /* 0x000fe80000100800 */
[----:B------:R-:W-:Y:S01]  /*78860*/  STL [R1+0x5030], R95 ;  /* 0x0050305f01007387 */ /* 0x000fe20000100800 */
[C---:B--2---:R-:W-:Y:S08]  /*78870*/  HMMA.1688.F32.TF32 R4, R236.reuse, R40, R4 ;  /* 0x00000028ec04723c */ /* 0x044ff00000081004 */
[C---:B---3--:R-:W-:Y:S08]  /*78880*/  HMMA.1688.F32.TF32 R8, R236.reuse, R36, R8 ;  /* 0x00000024ec08723c */ /* 0x048ff00000081008 */
[C---:B----4-:R-:W-:Y:S11]  /*78890*/  HMMA.1688.F32.TF32 R12, R236.reuse, R32, R12 ;  /* 0x00000020ec0c723c */ /* 0x050ff6000008100c */
[----:B------:R-:W-:Y:S11]  /*788a0*/  @!UPT UIADD3 URZ, URZ, URZ, URZ ;  /* 0x0000003f3f3ff290 */ /* 0x000ff6000fffe03f */
[----:B------:R-:W-:Y:S01]  /*788b0*/  @!UPT UIADD3 URZ, URZ, URZ, URZ ;  /* 0x0000003f3f3ff290 */ /* 0x000fe2000fffe03f */
        /* <DEDUP_REMOVED lines=18> */
[----:B------:R-:W-:Y:S01]  /*789e0*/  STL.64 [R1+0xb00], R12 ;  /* 0x000b000c01007387 */ /* 0x000fe20000100a00 */
[C---:B------:R-:W-:Y:S03]  /*789f0*/  HMMA.1688.F32.TF32 R16, R240.reuse, R92, R16 ;  /* 0x0000005cf010723c */ /* 0x040fe60000081010 */
[----:B------:R-:W-:Y:S04]  /*78a00*/  STL.64 [R1+0xb08], R14 ;  /* 0x000b080e01007387 */ /* 0x000fe80000100a00 */
[----:B------:R-:W2:Y:S01]  /*78a10*/  LDL.LU R244, [R1+0x1320] ;  /* 0x0013200001f47983 */ /* 0x000ea20000300800 */
[----:B------:R-:W-:Y:S03]  /*78a20*/  HMMA.1688.F32.TF32 R20, R240, R88, R20 ;  /* 0x00000058f014723c */ /* 0x000fe60000081014 */
[----:B------:R1:W-:Y:S04]  /*78a30*/  STL.64 [R1+0xaf0], R8 ;  /* 0x000af00801007387 */ /* 0x0003e80000100a00 */
[----:B------:R3:W-:Y:S04]  /*78a40*/  STL.64 [R1+0xaf8], R10 ;  /* 0x000af80a01007387 */ /* 0x0007e80000100a00 */
        /* <DEDUP_REMOVED lines=18> */
[----:B-1----:R-:W2:Y:S01]  /*78b70*/  LDL.LU R8, [R1+0xe30] ;  /* 0x000e300001087983 */ /* 0x002ea20000300800 */
[----:B------:R-:W-:-:S03]  /*78b80*/  IMAD.MOV.U32 R83, RZ, RZ, R17 ;  /* 0x000000ffff537224 */ /* 0x000fc600078e0011 */
[----:B------:R-:W2:Y:S01]  /*78b90*/  LDL.LU R9, [R1+0xe34] ;  /* 0x000e340001097983 */ /* 0x000ea20000300800 */
[----:B------:R-:W-:-:S03]  /*78ba0*/  MOV R87, R18 ;  /* 0x0000001200577202 */ /* 0x000fc60000000f00 */
[----:B---3--:R-:W2:Y:S01]  /*78bb0*/  LDL.LU R10, [R1+0xe38] ;  /* 0x000e3800010a7983 */ /* 0x008ea20000300800 */
[----:B------:R-:W-:-:S03]  /*78bc0*/  IMAD.MOV.U32 R0, RZ, RZ, R19 ;  /* 0x000000ffff007224 */ /* 0x000fc600078e0013 */
[----:B------:R-:W2:Y:S01]  /*78bd0*/  LDL.LU R11, [R1+0xe3c] ;  /* 0x000e3c00010b7983 */ /* 0x000ea20000300800 */
        /* <DEDUP_REMOVED lines=34> */
[----:B------:R-:W3:Y:S01]  /*78e00*/  LDL.LU R121, [R1+0xeb4] ;  /* 0x000eb40001797983 */ /* 0x000ee20000300800 */
[----:B------:R-:W-:Y:S03]  /*78e10*/  HMMA.1688.F32.TF32 R24, R240, R84, R24 ;  /* 0x00000054f018723c */ /* 0x000fe60000081018 */
        /* <DEDUP_REMOVED lines=16> */
[----:B------:R-:W-:-:S03]  /*78f20*/  IMAD.MOV.U32 R67, RZ, RZ, R28 ;  /* 0x000000ffff437224 */ /* 0x000fc600078e001c */
[----:B------:R-:W3:Y:S01]  /*78f30*/  LDL.LU R110, [R1+0xe08] ;  /* 0x000e0800016e7983 */ /* 0x000ee20000300800 */
[----:B------:R-:W-:-:S03]  /*78f40*/  IMAD.MOV.U32 R66, RZ, RZ, R29 ;  /* 0x000000ffff427224 */ /* 0x000fc600078e001d */
[----:B------:R-:W3:Y:S01]  /*78f50*/  LDL.LU R111, [R1+0xe0c] ;  /* 0x000e0c00016f7983 */ /* 0x000ee20000300800 */
[----:B------:R-:W-:Y:S01]  /*78f60*/  MOV R82, R30 ;  /* 0x0000001e00527202 */ /* 0x000fe20000000f00 */
[----:B------:R-:W-:Y:S02]  /*78f70*/  IMAD.MOV.U32 R94, RZ, RZ, R31 ;  /* 0x000000ffff5e7224 */ /* 0x000fe400078e001f */
[----:B------:R-:W3:Y:S01]  /*78f80*/  LDL.LU R28, [R1+0xe80] ;  /* 0x000e8000011c7983 */ /* 0x000ee20000300800 */
[----:B------:R-:W-:-:S03]  /*78f90*/  IMAD.MOV.U32 R86, RZ, RZ, R24 ;  /* 0x000000ffff567224 */ /* 0x000fc600078e0018 */
[----:B------:R-:W3:Y:S01]  /*78fa0*/  LDL.LU R29, [R1+0xe84] ;  /* 0x000e8400011d7983 */ /* 0x000ee20000300800 */
[----:B------:R-:W-:-:S03]  /*78fb0*/  MOV R90, R25 ;  /* 0x00000019005a7202 */ /* 0x000fc60000000f00 */
[----:B------:R-:W3:Y:S01]  /*78fc0*/  LDL.LU R30, [R1+0xe88] ;  /* 0x000e8800011e7983 */ /* 0x000ee20000300800 */
[----:B------:R-:W-:-:S03]  /*78fd0*/  IMAD.MOV.U32 R95, RZ, RZ, R26 ;  /* 0x000000ffff5f7224 */ /* 0x000fc600078e001a */
        /* <DEDUP_REMOVED lines=10> */
[----:B----4-:R-:W4:Y:S04]  /*79080*/  LDL.LU R4, [R1+0x1370] ;  /* 0x0013700001047983 */ /* 0x010f280000300800 */
        /* <DEDUP_REMOVED lines=12> */
[----:B------:R-:W-:Y:S01]  /*79150*/  LDS R242, [R252+0xd100] ;  /* 0x00d10000fcf27984 */ /* 0x000fe20000000800 */
[C---:B--2---:R-:W-:Y:S03]  /*79160*/  HMMA.1688.F32.TF32 R8, R216.reuse, R64, R8 ;  /* 0x00000040d808723c */ /* 0x044fe60000081008 */
[----:B------:R-:W-:Y:S04]  /*79170*/  LDS R241, [R3+0xc100] ;  /* 0x00c1000003f17984 */ /* 0x000fe80000000800 */
[----:B------:R-:W1:Y:S01]  /*79180*/  LDS R243, [R3+0xd100] ;  /* 0x00d1000003f37984 */ /* 0x000e620000000800 */
[C---:B---3--:R-:W-:Y:S08]  /*79190*/  HMMA.1688.F32.TF32 R16, R216.reuse, R56, R16 ;  /* 0x00000038d810723c */ /* 0x048ff00000081010 */
        /* <DEDUP_REMOVED lines=64> */
[----:B---3--:R-:W-:Y:S01]  /*795a0*/  HMMA.1688.F32.TF32 R4, R216, R92, R248 ;  /* 0x0000005cd804723c */ /* 0x008fe200000810f8 */
[----:B------:R-:W-:Y:S04]  /*795b0*/  LDS R216, [R252+0xc180] ;  /* 0x00c18000fcd87984 */ /* 0x000fe80000000800 */
[----:B------:R-:W-:Y:S04]  /*795c0*/  LDS R218, [R252+0xd180] ;  /* 0x00d18000fcda7984 */ /* 0x000fe80000000800 */
[----:B------:R-:W-:Y:S04]  /*795d0*/  STL.64 [R1+0xdc0], R12 ;  /* 0x000dc00c01007387 */ /* 0x000fe80000100a00 */
[----:B------:R-:W-:Y:S04]  /*795e0*/  STL.64 [R1+0xdc8], R14 ;  /* 0x000dc80e01007387 */ /* 0x000fe80000100a00 */
[----:B------:R-:W3:Y:S04]  /*795f0*/  LDL.LU R96, [R1] ;  /* 0x0000000001607983 */ /* 0x000ee80000300800 */
[----:B------:R-:W-:Y:S04]  /*79600*/  STL.64 [R1+0xe00], R8 ;  /* 0x000e000801007387 */ /* 0x000fe80000100a00 */
[----:B------:R-:W-:Y:S04]  /*79610*/  STL.64 [R1+0xe08], R10 ;  /* 0x000e080a01007387 */ /* 0x000fe80000100a00 */
        /* <DEDUP_REMOVED lines=196> */
[----:B------:R-:W2:Y:S04]  /*7a260*/  LDL.LU.64 R6, [R1+0x52f0] ;  /* 0x0052f00001067983 */ /* 0x000ea80000300a00 */
[----:B------:R-:W2:Y:S04]  /*7a270*/  LDL.LU.64 R4, [R1+0x52e8] ;  /* 0x0052e80001047983 */ /* 0x000ea80000300a00 */
[----:B------:R1:W-:Y:S04]  /*7a280*/  STL.64 [R1+0xf00], R240 ;  /* 0x000f00f001007387 */ /* 0x0003e80000100a00 */
[----:B------:R3:W-:Y:S01]  /*7a290*/  STL.64 [R1+0xf08], R242 ;  /* 0x000f08f201007387 */ /* 0x0007e20000100a00 */
[C---:B------:R-:W-:Y:S03]  /*7a2a0*/  HMMA.1688.F32.TF32 R244, R236.reuse, R48, R244 ;  /* 0x00000030ecf4723c */ /* 0x040fe600000810f4 */
[----:B-1----:R-:W2:Y:S04]  /*7a2b0*/  LDL.LU R240, [R1+0x80] ;  /* 0x0000800001f07983 */ /* 0x002ea80000300800 */
[----:B------:R-:W2:Y:S04]  /*7a2c0*/  LDL.LU R241, [R1+0x84] ;  /* 0x0000840001f17983 */ /* 0x000ea80000300800 */
[----:B---3--:R-:W2:Y:S04]  /*7a2d0*/  LDL.LU R242, [R1+0x88] ;  /* 0x0000880001f27983 */ /* 0x008ea80000300800 */
[----:B------:R-:W2:Y:S01]  /*7a2e0*/  LDL.LU R243, [R1+0x8c] ;  /* 0x00008c0001f37983 */ /* 0x000ea20000300800 */
[C---:B------:R-:W-:Y:S03]  /*7a2f0*/  HMMA.1688.F32.TF32 R248, R236.reuse, R52, R248 ;  /* 0x00000034ecf8723c */ /* 0x040fe600000810f8 */
        /* <DEDUP_REMOVED lines=25> */
[C---:B------:R-:W-:Y:S08]  /*7a490*/  HMMA.1688.F32.TF32 R112, R236.reuse, R64, R112 ;  /* 0x00000040ec70723c */ /* 0x040ff00000081070 */
[C---:B------:R-:W-:Y:S08]  /*7a4a0*/  HMMA.1688.F32.TF32 R108, R236.reuse, R68, R108 ;  /* 0x00000044ec6c723c */ /* 0x040ff0000008106c */
[C---:B------:R-:W-:Y:S08]  /*7a4b0*/  HMMA.1688.F32.TF32 R104, R236.reuse, R72, R104 ;  /* 0x00000048ec68723c */ /* 0x040ff00000081068 */
[C---:B------:R-:W-:Y:S08]  /*7a4c0*/  HMMA.1688.F32.TF32 R100, R236.reuse, R76, R100 ;  /* 0x0000004cec64723c */ /* 0x040ff00000081064 */
[C---:B------:R-:W-:Y:S08]  /*7a4d0*/  HMMA.1688.F32.TF32 R96, R236.reuse, R80, R96 ;  /* 0x00000050ec60723c */ /* 0x040ff00000081060 */
[C---:B--2---:R-:W-:Y:S11]  /*7a4e0*/  HMMA.1688.F32.TF32 R240, R236.reuse, R56, R240 ;  /* 0x00000038ecf0723c */ /* 0x044ff600000810f0 */
[----:B------:R-:W-:Y:S11]  /*7a4f0*/  @!UPT UIADD3 URZ, URZ, URZ, URZ ;  /* 0x0000003f3f3ff290 */ /* 0x000ff6000fffe03f */
[----:B------:R-:W-:Y:S01]  /*7a500*/  @!UPT UIADD3 URZ, URZ, URZ, URZ ;  /* 0x0000003f3f3ff290 */ /* 0x000fe2000fffe03f */
        /* <DEDUP_REMOVED lines=14> */
[C---:B---3--:R-:W-:Y:S08]  /*7a5f0*/  HMMA.1688.F32.TF32 R96, R236.reuse, R92, R232 ;  /* 0x0000005cec60723c */ /* 0x048ff000000810e8 */
[C---:B----4-:R-:W-:Y:S08]  /*7a600*/  HMMA.1688.F32.TF32 R100, R236.reuse, R88, R244 ;  /* 0x00000058ec64723c */ /* 0x050ff000000810f4 */
[----:B------:R-:W-:Y:S11]  /*7a610*/  HMMA.1688.F32.TF32 R104, R236, R84, R248 ;  /* 0x00000054ec68723c */ /* 0x000ff600000810f8 */
        /* <DEDUP_REMOVED lines=11> */
[----:B------:R-:W-:Y:S01]  /*7a6d0*/  HMMA.1688.F32.TF32 R12, R216, R52, R12 ;  /* 0x00000034d80c723c */ /* 0x000fe2000008100c */
        /* <DEDUP_REMOVED lines=9> */
[----:B------:R-:W-:Y:S01]  /*7a770*/  MOV R244, R26 ;  /* 0x0000001a00f47202 */ /* 0x000fe20000000f00 */
[----:B------:R-:W-:-:S02]  /*7a780*/  IMAD.MOV.U32 R251, RZ, RZ, R30 ;  /* 0x000000fffffb7224 */ /* 0x000fc400078e001e */
[----:B------:R-:W-:Y:S01]  /*7a790*/  IMAD.MOV.U32 R245, RZ, RZ, R25 ;  /* 0x000000fffff57224 */ /* 0x000fe200078e0019 */
[----:B------:R-:W-:Y:S01]  /*7a7a0*/  MOV R247, R24 ;  /* 0x0000001800f77202 */ /* 0x000fe20000000f00 */
[----:B------:R-:W-:Y:S01]  /*7a7b0*/  IMAD.MOV.U32 R246, RZ, RZ, R27 ;  /* 0x000000fffff67224 */ /* 0x000fe200078e001b */
[----:B------:R-:W-:Y:S01]  /*7a7c0*/  LDS R220, [R34+0xc180] ;  /* 0x00c1800022dc7984 */ /* 0x000fe20000000800 */
[C---:B-1----:R-:W-:Y:S03]  /*7a7d0*/  HMMA.1688.F32.TF32 R96, R216.reuse, R44, R4 ;  /* 0x0000002cd860723c */ /* 0x042fe60000081004 */
[----:B------:R-:W-:Y:S04]  /*7a7e0*/  LDS R222, [R34+0xd180] ;  /* 0x00d1800022de7984 */ /* 0x000fe80000000800 */
[----:B------:R-:W-:Y:S01]  /*7a7f0*/  LDS R221, [R35+0xc180] ;  /* 0x00c1800023dd7984 */ /* 0x000fe20000000800 */
[C---:B------:R-:W-:Y:S03]  /*7a800*/  HMMA.1688.F32.TF32 R4, R216.reuse, R48, R8 ;  /* 0x00000030d804723c */ /* 0x040fe60000081008 */
[----:B------:R-:W1:Y:S05]  /*7a810*/  LDS R223, [R35+0xd180] ;  /* 0x00d1800023df7984 */ /* 0x000e6a0000000800 */
[C---:B------:R-:W-:Y:S07]  /*7a820*/  HMMA.1688.F32.TF32 R8, R216.reuse, R56, R16 ;  /* 0x00000038d808723c */ /* 0x040fee0000081010 */
[----:B------:R-:W-:Y:S04]  /*7a830*/  STL.64 [R1+0xc90], R96 ;  /* 0x000c906001007387 */ /* 0x000fe80000100a00 */
[----:B------:R-:W-:Y:S04]  /*7a840*/  STL.64 [R1+0xc98], R98 ;  /* 0x000c986201007387 */ /* 0x000fe80000100a00 */
[----:B------:R-:W-:Y:S04]  /*7a850*/  STL.64 [R1+0xc70], R4 ;  /* 0x000c700401007387 */ /* 0x000fe80000100a00 */
[----:B------:R2:W-:Y:S02]  /*7a860*/  STL.64 [R1+0xc78], R6 ;  /* 0x000c780601007387 */ /* 0x0005e40000100a00 */
[----:B--2---:R-:W-:Y:S02]  /*7a870*/  HMMA.1688.F32.TF32 R4, R216, R60, R20 ;  /* 0x0000003cd804723c */ /* 0x004fe40000081014 */
[----:B------:R2:W-:Y:S04]  /*7a880*/  STL.64 [R1+0xc50], R12 ;  /* 0x000c500c01007387 */ /* 0x0005e80000100a00 */
[----:B------:R3:W-:Y:S04]  /*7a890*/  STL.64 [R1+0xc58], R14 ;  /* 0x000c580e01007387 */ /* 0x0007e80000100a00 */
[----:B------:R4:W-:Y:S04]  /*7a8a0*/  STL.64 [R1+0xc30], R8 ;  /* 0x000c300801007387 */ /* 0x0009e80000100a00 */
[----:B------:R1:W-:Y:S04]  /*7a8b0*/  STL.64 [R1+0xc38], R10 ;  /* 0x000c380a01007387 */ /* 0x0003e80000100a00 */
[----:B------:R-:W2:Y:S05]  /*7a8c0*/  LDL.LU R29, [R1+0x5284] ;  /* 0x00528400011d7983 */ /* 0x000eaa0000300800 */
[----:B------:R-:W-:Y:S04]  /*7a8d0*/  STL.64 [R1+0xc10], R4 ;  /* 0x000c100401007387 */ /* 0x000fe80000100a00 */
[----:B------:R1:W-:Y:S04]  /*7a8e0*/  STL.64 [R1+0xc18], R6 ;  /* 0x000c180601007387 */ /* 0x0003e80000100a00 */
[----:B------:R-:W3:Y:S04]  /*7a8f0*/  LDL.LU R28, [R1+0x5280] ;  /* 0x00528000011c7983 */ /* 0x000ee80000300800 */
[----:B------:R-:W4:Y:S04]  /*7a900*/  LDL.LU R31, [R1+0x527c] ;  /* 0x00527c00011f7983 */ /* 0x000f280000300800 */
[----:B------:R-:W4:Y:S04]  /*7a910*/  LDL.LU R30, [R1+0x5278] ;  /* 0x00527800011e7983 */ /* 0x000f280000300800 */
[----:B------:R-:W4:Y:S04]  /*7a920*/  LDL.LU R26, [R1+0x5274] ;  /* 0x00527400011a7983 */ /* 0x000f280000300800 */
[----:B------:R-:W4:Y:S04]  /*7a930*/  LDL.LU R25, [R1+0x5270] ;  /* 0x0052700001197983 */ /* 0x000f280000300800 */
[----:B------:R-:W4:Y:S04]  /*7a940*/  LDL.LU R27, [R1+0x526c] ;  /* 0x00526c00011b7983 */ /* 0x000f280000300800 */
[----:B------:R-:W4:Y:S01]  /*7a950*/  LDL.LU R24, [R1+0x5268] ;  /* 0x0052680001187983 */ /* 0x000f220000300800 */
[----:B--2---:R-:W-:Y:S01]  /*7a960*/  IMAD.MOV.U32 R235, RZ, RZ, R29 ;  /* 0x000000ffffeb7224 */ /* 0x004fe200078e001d */
[----:B---3--:R-:W-:Y:S01]  /*7a970*/  MOV R234, R28 ;  /* 0x0000001c00ea7202 */ /* 0x008fe20000000f00 */
[----:B----4-:R-:W-:-:S02]  /*7a980*/  IMAD.MOV.U32 R232, RZ, RZ, R31 ;  /* 0x000000ffffe87224 */ /* 0x010fc400078e001f */
        /* <DEDUP_REMOVED lines=9> */
[----:B--2---:R-:W-:-:S02]  /*7aa20*/  IMAD.MOV.U32 R227, RZ, RZ, R31 ;  /* 0x000000ffffe37224 */ /* 0x004fc400078e001f */
[----:B---3--:R-:W-:Y:S02]  /*7aa30*/  IMAD.MOV.U32 R226, RZ, RZ, R30 ;  /* 0x000000ffffe27224 */ /* 0x008fe400078e001e */
[----:B----4-:R-:W-:Y:S02]  /*7aa40*/  IMAD.MOV.U32 R224, RZ, RZ, R28 ;  /* 0x000000ffffe07224 */ /* 0x010fe400078e001c */
[----:B------:R-:W2:Y:S01]  /*7aa50*/  LDL.LU R28, [R1+0x5254] ;  /* 0x00525400011c7983 */ /* 0x000ea20000300800 */
[----:B------:R-:W-:-:S03]  /*7aa60*/  MOV R225, R29 ;  /* 0x0000001d00e17202 */ /* 0x000fc60000000f00 */
        /* <DEDUP_REMOVED lines=14> */
[----:B------:R-:W-:Y:S01]  /*7ab50*/  IMAD.MOV.U32 R239, RZ, RZ, R26 ;  /* 0x000000ffffef7224 */ /* 0x000fe200078e001a */
[----:B--2---:R-:W-:Y:S02]  /*7ab60*/  MOV R19, R28 ;  /* 0x0000001c00137202 */ /* 0x004fe40000000f00 */
[----:B------:R-:W2:Y:S01]  /*7ab70*/  LDL.LU R28, [R1+0x11e0] ;  /* 0x0011e000011c7983 */ /* 0x000ea20000300800 */
[----:B---3--:R-:W-:-:S03]  /*7ab80*/  IMAD.MOV.U32 R18, RZ, RZ, R29 ;  /* 0x000000ffff127224 */ /* 0x008fc600078e001d */
[----:B------:R-:W2:Y:S01]  /*7ab90*/  LDL.LU R29, [R1+0x11e4] ;  /* 0x0011e400011d7983 */ /* 0x000ea20000300800 */
[----:B----4-:R-:W-:-:S03]  /*7aba0*/  IMAD.MOV.U32 R17, RZ, RZ, R30 ;  /* 0x000000ffff117224 */ /* 0x010fc600078e001e */
[----:B------:R-:W2:Y:S01]  /*7abb0*/  LDL.LU R30, [R1+0x11e8] ;  /* 0x0011e800011e7983 */ /* 0x000ea20000300800 */
[----:B------:R-:W-:-:S03]  /*7abc0*/  MOV R16, R31 ;  /* 0x0000001f00107202 */ /* 0x000fc60000000f00 */
        /* <DEDUP_REMOVED lines=22> */
[----:B------:R-:W3:Y:S04]  /*7ad30*/  LDL.LU R27, [R1+0x5240] ;  /* 0x00524000011b7983 */ /* 0x000ee80000300800 */
[----:B------:R-:W4:Y:S04]  /*7ad40*/  LDL.LU R25, [R1+0x523c] ;  /* 0x00523c0001197983 */ /* 0x000f280000300800 */
[----:B------:R-:W4:Y:S04]  /*7ad50*/  LDL.LU R26, [R1+0x5238] ;  /* 0x00523800011a7983 */ /* 0x000f280000300800 */
[----:B------:R-:W4:Y:S04]  /*7ad60*/  LDL.LU R96, [R1+0x11b0] ;  /* 0x0011b00001607983 */ /* 0x000f280000300800 */
[----:B------:R-:W4:Y:S04]  /*7ad70*/  LDL.LU R97, [R1+0x11b4] ;  /* 0x0011b40001617983 */ /* 0x000f280000300800 */
[----:B------:R-:W4:Y:S01]  /*7ad80*/  LDL.LU R98, [R1+0x11b8] ;  /* 0x0011b80001627983 */ /* 0x000f220000300800 */
[----:B--2---:R-:W-:-:S03]  /*7ad90*/  IMAD.MOV.U32 R99, RZ, RZ, R24 ;  /* 0x000000ffff637224 */ /* 0x004fc600078e0018 */
[----:B------:R-:W2:Y:S01]  /*7ada0*/  LDL.LU R24, [R1+0x5234] ;  /* 0x0052340001187983 */ /* 0x000ea20000300800 */
[----:B---3--:R-:W-:Y:S01]  /*7adb0*/  IMAD.MOV.U32 R102, RZ, RZ, R27 ;  /* 0x000000ffff667224 */ /* 0x008fe200078e001b */
[----:B----4-:R-:W-:Y:S02]  /*7adc0*/  MOV R100, R25 ;  /* 0x0000001900647202 */ /* 0x010fe40000000f00 */
[----:B------:R-:W2:Y:S01]  /*7add0*/  LDL.LU R25, [R1+0x5230] ;  /* 0x0052300001197983 */ /* 0x000ea20000300800 */
[----:B------:R-:W-:-:S03]  /*7ade0*/  IMAD.MOV.U32 R101, RZ, RZ, R26 ;  /* 0x000000ffff657224 */ /* 0x000fc600078e001a */
[----:B------:R-:W2:Y:S04]  /*7adf0*/  LDL.LU R26, [R1+0x522c] ;  /* 0x00522c00011a7983 */ /* 0x000ea80000300800 */
[----:B------:R-:W2:Y:S01]  /*7ae00*/  LDL.LU R27, [R1+0x5228] ;  /* 0x00522800011b7983 */ /* 0x000ea20000300800 */
[C---:B------:R-:W-:Y:S03]  /*7ae10*/  HMMA.1688.F32.TF32 R116, R216.reuse, R68, R116 ;  /* 0x00000044d874723c */ /* 0x040fe60000081074 */
[----:B------:R-:W3:Y:S04]  /*7ae20*/  LDL.LU R103, [R1+0x11cc] ;  /* 0x0011cc0001677983 */ /* 0x000ee80000300800 */
[----:B------:R-:W4:Y:S01]  /*7ae30*/  LDL.LU R240, [R1+0x460] ;  /* 0x0004600001f07983 */ /* 0x000f220000300800 */
[C---:B------:R-:W-:Y:S03]  /*7ae40*/  HMMA.1688.F32.TF32 R112, R216.reuse, R72, R112 ;  /* 0x00000048d870723c */ /* 0x040fe60000081070 */
[----:B------:R-:W4:Y:S04]  /*7ae50*/  LDL.LU R241, [R1+0x464] ;  /* 0x0004640001f17983 */ /* 0x000f280000300800 */
[----:B------:R-:W4:Y:S01]  /*7ae60*/  LDL.LU R242, [R1+0x468] ;  /* 0x0004680001f27983 */ /* 0x000f220000300800 */
[C---:B------:R-:W-:Y:S03]  /*7ae70*/  HMMA.1688.F32.TF32 R108, R216.reuse, R76, R108 ;  /* 0x0000004cd86c723c */ /* 0x040fe6000008106c */
[----:B------:R-:W4:Y:S05]  /*7ae80*/  LDL.LU R243, [R1+0x46c] ;  /* 0x00046c0001f37983 */ /* 0x000f2a0000300800 */
[C---:B------:R-:W-:Y:S08]  /*7ae90*/  HMMA.1688.F32.TF32 R104, R216.reuse, R80, R104 ;  /* 0x00000050d868723c */ /* 0x040ff00000081068 */
[C---:B------:R-:W-:Y:S08]  /*7aea0*/  HMMA.1688.F32.TF32 R28, R216.reuse, R84, R28 ;  /* 0x00000054d81c723c */ /* 0x040ff0000008101c */
[C---:B--2---:R-:W-:Y:S01]  /*7aeb0*/  HMMA.1688.F32.TF32 R4, R216.reuse, R64, R24 ;  /* 0x00000040d804723c */ /* 0x044fe20000081018 */
        /* <DEDUP_REMOVED lines=16> */
[C---:B---3--:R-:W-:Y:S03]  /*7afc0*/  HMMA.1688.F32.TF32 R100, R220.reuse, R32, R100 ;  /* 0x00000020dc64723c */ /* 0x048fe60000081064 */
        /* <DEDUP_REMOVED lines=18> */
[----:B------:R-:W-:Y:S08]  /*7b0f0*/  HMMA.1688.F32.TF32 R96, R220, R36, R96 ;  /* 0x00000024dc60723c */ /* 0x000ff00000081060 */
        /* <DEDUP_REMOVED lines=8> */
[----:B------:R-:W3:Y:S04]  /*7b180*/  LDL.LU R28, [R1+0x1190] ;  /* 0x00119000011c7983 */ /* 0x000ee80000300800 */
[----:B------:R-:W3:Y:S04]  /*7b190*/  LDL.LU R29, [R1+0x1194] ;  /* 0x00119400011d7983 */ /* 0x000ee80000300800 */
[----:B------:R-:W3:Y:S04]  /*7b1a0*/  LDL.LU R30, [R1+0x1198] ;  /* 0x00119800011e7983 */ /* 0x000ee80000300800 */
[----:B------:R-:W3:Y:S04]  /*7b1b0*/  LDL.LU R31, [R1+0x119c] ;  /* 0x00119c00011f7983 */ /* 0x000ee80000300800 */
[----:B------:R-:W-:Y:S04]  /*7b1c0*/  STL.64 [R1+0xa10], R100 ;  /* 0x000a106401007387 */ /* 0x000fe80000100a00 */
[----:B------:R1:W-:Y:S01]  /*7b1d0*/  STL.64 [R1+0xa18], R102 ;  /* 0x000a186601007387 */ /* 0x0003e20000100a00 */
[C---:B------:R-:W-:Y:S03]  /*7b1e0*/  HMMA.1688.F32.TF32 R16, R220.reuse, R56, R16 ;  /* 0x00000038dc10723c */ /* 0x040fe60000081010 */
[----:B------:R-:W-:Y:S04]  /*7b1f0*/  LDS R8, [R34+0xc200] ;  /* 0x00c2000022087984 */ /* 0x000fe80000000800 */
[----:B------:R-:W-:Y:S04]  /*7b200*/  LDS R10, [R34+0xd200] ;  /* 0x00d20000220a7984 */ /* 0x000fe80000000800 */
[----:B-1----:R-:W3:Y:S04]  /*7b210*/  LDL.LU.64 R102, [R1+0x51d0] ;  /* 0x0051d00001667983 */ /* 0x002ee80000300a00 */
[----:B------:R-:W4:Y:S04]  /*7b220*/  LDL.LU.64 R100, [R1+0x51c8] ;  /* 0x0051c80001647983 */ /* 0x000f280000300a00 */
[----:B------:R-:W-:Y:S04]  /*7b230*/  STL.64 [R1+0xa00], R96 ;  /* 0x000a006001007387 */ /* 0x000fe80000100a00 */
[----:B------:R1:W-:Y:S04]  /*7b240*/  STL.64 [R1+0xa08], R98 ;  /* 0x000a086201007387 */ /* 0x0003e80000100a00 */
[----:B------:R-:W-:Y:S04]  /*7b250*/  LDS R9, [R35+0xc200] ;  /* 0x00c2000023097984 */ /* 0x000fe80000000800 */
[----:B------:R-:W2:Y:S04]  /*7b260*/  LDS R11, [R35+0xd200] ;  /* 0x00d20000230b7984 */ /* 0x000ea80000000800 */
[----:B-1----:R-:W4:Y:S04]  /*7b270*/  LDL.LU.64 R98, [R1+0x51c0] ;  /* 0x0051c00001627983 */ /* 0x002f280000300a00 */
[----:B------:R-:W4:Y:S01]  /*7b280*/  LDL.LU.64 R96, [R1+0x51b8] ;  /* 0x0051b80001607983 */ /* 0x000f220000300a00 */
[C---:B--2---:R-:W-:Y:S11]  /*7b290*/  HMMA.1688.F32.TF32 R216, R220.reuse, R40, R216 ;  /* 0x00000028dcd8723c */ /* 0x044ff600000810d8 */
[----:B------:R-:W-:Y:S11]  /*7b2a0*/  @!UPT UIADD3 URZ, URZ, URZ, URZ ;  /* 0x0000003f3f3ff290 */ /* 0x000ff6000fffe03f */
[----:B------:R-:W-:Y:S01]  /*7b2b0*/  @!UPT UIADD3 URZ, URZ, URZ, URZ ;  /* 0x0000003f3f3ff290 */ /* 0x000fe2000fffe03f */
[----:B------:R-:W-:Y:S04]  /*7b2c0*/  STL.64 [R1+0x9f0], R216 ;  /* 0x0009f0d801007387 */ /* 0x000fe80000100a00 */
[----:B------:R3:W-:Y:S02]  /*7b2d0*/  STL.64 [R1+0x9f8], R218 ;  /* 0x0009f8da01007387 */ /* 0x0007e40000100a00 */
[C---:B---3--:R-:W-:Y:S08]  /*7b2e0*/  HMMA.1688.F32.TF32 R216, R220.reuse, R44, R28 ;  /* 0x0000002cdcd8723c */ /* 0x048ff0000008101c */
[C---:B------:R-:W-:Y:S08]  /*7b2f0*/  HMMA.1688.F32.TF32 R28, R220.reuse, R48, R24 ;  /* 0x00000030dc1c723c */ /* 0x040ff00000081018 */
[C---:B------:R-:W-:Y:S07]  /*7b300*/  HMMA.1688.F32.TF32 R24, R220.reuse, R52, R20 ;  /* 0x00000034dc18723c */ /* 0x040fee0000081014 */
        /* <DEDUP_REMOVED lines=21> */
[----:B------:R1:W-:Y:S05]  /*7b460*/  STL.64 [R1+0x978], R22 ;  /* 0x0009781601007387 */ /* 0x0003ea0000100a00 */
[----:B------:R-:W-:Y:S04]  /*7b470*/  STL.64 [R1+0x960], R12 ;  /* 0x0009600c01007387 */ /* 0x000fe80000100a00 */
[----:B------:R4:W-:Y:S01]  /*7b480*/  STL.64 [R1+0x968], R14 ;  /* 0x0009680e01007387 */ /* 0x0009e20000100a00 */
[C---:B-1----:R-:W-:Y:S03]  /*7b490*/  HMMA.1688.F32.TF32 R20, R220.reuse, R84, R248 ;  /* 0x00000054dc14723c */ /* 0x042fe600000810f8 */
[----:B------:R-:W-:Y:S05]  /*7b4a0*/  STL.64 [R1+0x950], R16 ;  /* 0x0009501001007387 */ /* 0x000fea0000100a00 */
[C---:B----4-:R-:W-:Y:S01]  /*7b4b0*/  HMMA.1688.F32.TF32 R12, R220.reuse, R88, R240 ;  /* 0x00000058dc0c723c */ /* 0x050fe200000810f0 */
[----:B------:R1:W-:Y:S07]  /*7b4c0*/  STL.64 [R1+0x958], R18 ;  /* 0x0009581201007387 */ /* 0x0003ee0000100a00 */
[----:B-1----:R-:W-:Y:S07]  /*7b4d0*/  HMMA.1688.F32.TF32 R16, R220, R92, R96 ;  /* 0x0000005cdc10723c */ /* 0x002fee0000081060 */
        /* <DEDUP_REMOVED lines=40> */
[----:B-1----:R-:W-:Y:S01]  /*7b760*/  HMMA.1688.F32.TF32 R20, R4, R80, R148 ;  /* 0x000000500414723c */ /* 0x002fe20000081094 */
[----:B------:R-:W-:Y:S01]  /*7b770*/  MOV R248, R196 ;  /* 0x000000c400f87202 */ /* 0x000fe20000000f00 */
[----:B------:R-:W-:Y:S01]  /*7b780*/  IMAD.MOV.U32 R249, RZ, RZ, R202 ;  /* 0x000000fffff97224 */ /* 0x000fe200078e00ca */
[----:B------:R-:W-:Y:S01]  /*7b790*/  MOV R251, R200 ;  /* 0x000000c800fb7202 */ /* 0x000fe20000000f00 */
[----:B------:R-:W-:-:S02]  /*7b7a0*/  IMAD.MOV.U32 R250, RZ, RZ, R201 ;  /* 0x000000fffffa7224 */ /* 0x000fc400078e00c9 */
[----:B------:R-:W-:Y:S01]  /*7b7b0*/  IMAD.MOV.U32 R244, RZ, RZ, R197 ;  /* 0x000000fffff47224 */ /* 0x000fe200078e00c5 */
[----:B------:R-:W-:Y:S01]  /*7b7c0*/  STL.64 [R1+0x750], R16 ;  /* 0x0007501001007387 */ /* 0x000fe20000100a00 */
[----:B--2---:R-:W-:Y:S03]  /*7b7d0*/  HMMA.1688.F32.TF32 R12, R4, R84, R152 ;  /* 0x00000054040c723c */ /* 0x004fe60000081098 */
        /* <DEDUP_REMOVED lines=8> */
[----:B------:R-:W-:Y:S02]  /*7b860*/  IMAD.MOV.U32 R235, RZ, RZ, R184 ;  /* 0x000000ffffeb7224 */ /* 0x000fe400078e00b8 */
[----:B------:R-:W-:Y:S01]  /*7b870*/  IMAD.MOV.U32 R229, RZ, RZ, R190 ;  /* 0x000000ffffe57224 */ /* 0x000fe200078e00be */
[C---:B-1----:R-:W-:Y:S01]  /*7b880*/  HMMA.1688.F32.TF32 R16, R4.reuse, R88, R156 ;  /* 0x000000580410723c */ /* 0x042fe2000008109c */
[----:B------:R-:W-:Y:S01]  /*7b890*/  IMAD.MOV.U32 R230, RZ, RZ, R189 ;  /* 0x000000ffffe67224 */ /* 0x000fe200078e00bd */
[----:B------:R-:W-:Y:S01]  /*7b8a0*/  MOV R231, R188 ;  /* 0x000000bc00e77202 */ /* 0x000fe20000000f00 */
[----:B------:R-:W-:Y:S01]  /*7b8b0*/  IMAD.MOV.U32 R237, RZ, RZ, R182 ;  /* 0x000000ffffed7224 */ /* 0x000fe200078e00b6 */
[----:B------:R-:W-:Y:S01]  /*7b8c0*/  MOV R236, R181 ;  /* 0x000000b500ec7202 */ /* 0x000fe20000000f00 */
[----:B------:R-:W-:Y:S01]  /*7b8d0*/  IMAD.MOV.U32 R238, RZ, RZ, R183 ;  /* 0x000000ffffee7224 */ /* 0x000fe200078e00b7 */
[----:B------:R-:W-:Y:S01]  /*7b8e0*/  MOV R239, R187 ;  /* 0x000000bb00ef7202 */ /* 0x000fe20000000f00 */
[----:B------:R-:W-:Y:S01]  /*7b8f0*/  IMAD.MOV.U32 R240, RZ, RZ, R194 ;  /* 0x000000fffff07224 */ /* 0x000fe200078e00c2 */
[----:B------:R-:W-:Y:S01]  /*7b900*/  HMMA.1688.F32.TF32 R4, R4, R92, R160 ;  /* 0x0000005c0404723c */ /* 0x000fe200000810a0 */
        /* <DEDUP_REMOVED lines=9> */
[C---:B--2---:R-:W-:Y:S01]  /*7b9a0*/  HMMA.1688.F32.TF32 R16, R8.reuse, R36, R168 ;  /* 0x000000240810723c */ /* 0x044fe200000810a8 */
[----:B------:R-:W-:Y:S01]  /*7b9b0*/  IMAD.MOV.U32 R241, RZ, RZ, R195 ;  /* 0x000000fffff17224 */ /* 0x000fe200078e00c3 */
[----:B------:R-:W-:Y:S01]  /*7b9c0*/  MOV R242, R199 ;  /* 0x000000c700f27202 */ /* 0x000fe20000000f00 */
[----:B------:R-:W-:Y:S01]  /*7b9d0*/  IMAD.MOV.U32 R243, RZ, RZ, R203 ;  /* 0x000000fffff37224 */ /* 0x000fe200078e00cb */
[----:B------:R-:W-:Y:S04]  /*7b9e0*/  LDS R148, [R34+0xc300] ;  /* 0x00c3000022947984 */ /* 0x000fe80000000800 */
[----:B------:R-:W-:Y:S01]  /*7b9f0*/  LDS R150, [R34+0xd300] ;  /* 0x00d3000022967984 */ /* 0x000fe20000000800 */
[C---:B-1----:R-:W-:Y:S03]  /*7ba00*/  HMMA.1688.F32.TF32 R4, R8.reuse, R40, R172 ;  /* 0x000000280804723c */ /* 0x042fe600000810ac */
[----:B------:R-:W-:Y:S04]  /*7ba10*/  LDS R149, [R35+0xc300] ;  /* 0x00c3000023957984 */ /* 0x000fe80000000800 */
[----:B------:R-:W-:Y:S04]  /*7ba20*/  STL.64 [R1+0x4f0], R12 ;  /* 0x0004f00c01007387 */ /* 0x000fe80000100a00 */
[----:B------:R-:W-:Y:S04]  /*7ba30*/  STL.64 [R1+0x4f8], R14 ;  /* 0x0004f80e01007387 */ /* 0x000fe80000100a00 */
[----:B------:R-:W-:Y:S04]  /*7ba40*/  STL.64 [R1+0x4e0], R16 ;  /* 0x0004e01001007387 */ /* 0x000fe80000100a00 */
[----:B------:R-:W-:Y:S04]  /*7ba50*/  STL.64 [R1+0x4e8], R18 ;  /* 0x0004e81201007387 */ /* 0x000fe80000100a00 */
[----:B------:R-:W-:Y:S04]  /*7ba60*/  STL.64 [R1+0x4d0], R4 ;  /* 0x0004d00401007387 */ /* 0x000fe80000100a00 */
[----:B------:R1:W-:Y:S04]  /*7ba70*/  STL.64 [R1+0x4d8], R6 ;  /* 0x0004d80601007387 */ /* 0x0003e80000100a00 */
[----:B------:R-:W2:Y:S04]  /*7ba80*/  LDL.LU R196, [R1+0x51b4] ;  /* 0x0051b40001c47983 */ /* 0x000ea80000300800 */
[----:B------:R-:W-:Y:S01]  /*7ba90*/  LDS R12, [R252+0xc280] ;  /* 0x00c28000fc0c7984 */ /* 0x000fe20000000800 */
[----:B-1----:R-:W-:Y:S03]  /*7baa0*/  HMMA.1688.F32.TF32 R4, R8, R44, R176 ;  /* 0x0000002c0804723c */ /* 0x002fe600000810b0 */
[----:B------:R-:W-:Y:S04]  /*7bab0*/  LDS R14, [R252+0xd280] ;  /* 0x00d28000fc0e7984 */ /* 0x000fe80000000800 */
[----:B------:R-:W-:Y:S04]  /*7bac0*/  LDS R13, [R3+0xc280] ;  /* 0x00c28000030d7984 */ /* 0x000fe80000000800 */
[----:B------:R-:W1:Y:S04]  /*7bad0*/  LDS R15, [R3+0xd280] ;  /* 0x00d28000030f7984 */ /* 0x000e680000000800 */
[----:B------:R-:W-:Y:S08]  /*7bae0*/  LDS R151, [R35+0xd300] ;  /* 0x00d3000023977984 */ /* 0x000ff00000000800 */
[----:B------:R-:W-:Y:S04]  /*7baf0*/  STL.64 [R1+0x4c0], R4 ;  /* 0x0004c00401007387 */ /* 0x000fe80000100a00 */
[----:B------:R3:W-:Y:S04]  /*7bb00*/  STL.64 [R1+0x4c8], R6 ;  /* 0x0004c80601007387 */ /* 0x0007e80000100a00 */
        /* <DEDUP_REMOVED lines=15> */
[----:B--2---:R-:W-:Y:S01]  /*7bc00*/  IMAD.MOV.U32 R227, RZ, RZ, R196 ;  /* 0x000000ffffe37224 */ /* 0x004fe200078e00c4 */
[----:B----4-:R-:W-:Y:S01]  /*7bc10*/  MOV R226, R202 ;  /* 0x000000ca00e27202 */ /* 0x010fe20000000f00 */
[----:B---3--:R-:W-:-:S02]  /*7bc20*/  IMAD.MOV.U32 R225, RZ, RZ, R201 ;  /* 0x000000ffffe17224 */ /* 0x008fc400078e00c9 */
[----:B------:R-:W-:Y:S02]  /*7bc30*/  IMAD.MOV.U32 R224, RZ, RZ, R200 ;  /* 0x000000ffffe07224 */ /* 0x000fe400078e00c8 */
[----:B------:R-:W2:Y:S04]  /*7bc40*/  LDL.LU R200, [R1+0x5174] ;  /* 0x0051740001c87983 */ /* 0x000ea80000300800 */
[----:B------:R-:W2:Y:S04]  /*7bc50*/  LDL.LU R201, [R1+0x5170] ;  /* 0x0051700001c97983 */ /* 0x000ea80000300800 */
[----:B------:R-:W2:Y:S04]  /*7bc60*/  LDL.LU R202, [R1+0x516c] ;  /* 0x00516c0001ca7983 */ /* 0x000ea80000300800 */
[----:B------:R-:W3:Y:S01]  /*7bc70*/  LDL.LU R196, [R1+0x5168] ;  /* 0x0051680001c47983 */ /* 0x000ee20000300800 */
[----:B------:R-:W-:Y:S01]  /*7bc80*/  MOV R17, R192 ;  /* 0x000000c000117202 */ /* 0x000fe20000000f00 */
[----:B------:R-:W-:-:S02]  /*7bc90*/  IMAD.MOV.U32 R16, RZ, RZ, R193 ;  /* 0x000000ffff107224 */ /* 0x000fc400078e00c1 */
[----:B------:R-:W4:Y:S01]  /*7bca0*/  LDL.LU R193, [R1+0x5164] ;  /* 0x0051640001c17983 */ /* 0x000f220000300800 */
[----:B------:R-:W-:Y:S02]  /*7bcb0*/  IMAD.MOV.U32 R18, RZ, RZ, R198 ;  /* 0x000000ffff127224 */ /* 0x000fe400078e00c6 */
[----:B------:R-:W-:Y:S01]  /*7bcc0*/  IMAD.MOV.U32 R19, RZ, RZ, R197 ;  /* 0x000000ffff137224 */ /* 0x000fe200078e00c5 */
[----:B------:R-:W2:Y:S04]  /*7bcd0*/  LDL.LU R192, [R1+0x5160] ;  /* 0x0051600001c07983 */ /* 0x000ea80000300800 */
[----:B------:R-:W2:Y:S04]  /*7bce0*/  LDL.LU R198, [R1+0x515c] ;  /* 0x00515c0001c67983 */ /* 0x000ea80000300800 */
[----:B------:R-:W2:Y:S04]  /*7bcf0*/  LDL.LU R197, [R1+0x5158] ;  /* 0x0051580001c57983 */ /* 0x000ea80000300800 */
[----:B------:R-:W2:Y:S01]  /*7bd00*/  LDL.LU R28, [R1+0x400] ;  /* 0x00040000011c7983 */ /* 0x000ea20000300800 */
[----:B---3--:R-:W-:-:S03]  /*7bd10*/  MOV R29, R196 ;  /* 0x000000c4001d7202 */ /* 0x008fc60000000f00 */
[----:B------:R-:W3:Y:S04]  /*7bd20*/  LDL.LU R196, [R1+0x5154] ;  /* 0x0051540001c47983 */ /* 0x000ee80000300800 */
[----:B------:R-:W2:Y:S04]  /*7bd30*/  LDL.LU R30, [R1+0x408] ;  /* 0x00040800011e7983 */ /* 0x000ea80000300800 */
[----:B------:R-:W2:Y:S04]  /*7bd40*/  LDL.LU R31, [R1+0x40c] ;  /* 0x00040c00011f7983 */ /* 0x000ea80000300800 */
[----:B------:R-:W2:Y:S04]  /*7bd50*/  LDL.LU R96, [R1+0x420] ;  /* 0x0004200001607983 */ /* 0x000ea80000300800 */
[----:B------:R-:W2:Y:S04]  /*7bd60*/  LDL.LU R97, [R1+0x424] ;  /* 0x0004240001617983 */ /* 0x000ea80000300800 */
[----:B------:R-:W2:Y:S01]  /*7bd70*/  LDL.LU R98, [R1+0x428] ;  /* 0x0004280001627983 */ /* 0x000ea20000300800 */
[----:B---3--:R-:W-:-:S03]  /*7bd80*/  IMAD.MOV.U32 R99, RZ, RZ, R196 ;  /* 0x000000ffff637224 */ /* 0x008fc600078e00c4 */
        /* <DEDUP_REMOVED lines=9> */
[----:B--2---:R-:W-:-:S03]  /*7be20*/  MOV R216, R197 ;  /* 0x000000c500d87202 */ /* 0x004fc60000000f00 */
[----:B------:R-:W2:Y:S01]  /*7be30*/  LDL.LU R100, [R1+0x440] ;  /* 0x0004400001647983 */ /* 0x000ea20000300800 */
[----:B------:R-:W-:-:S03]  /*7be40*/  IMAD.MOV.U32 R217, RZ, RZ, R198 ;  /* 0x000000ffffd97224 */ /* 0x000fc600078e00c6 */
[----:B------:R-:W2:Y:S01]  /*7be50*/  LDL.LU R101, [R1+0x444] ;  /* 0x0004440001657983 */ /* 0x000ea20000300800 */
[----:B------:R-:W-:-:S03]  /*7be60*/  IMAD.MOV.U32 R218, RZ, RZ, R192 ;  /* 0x000000ffffda7224 */ /* 0x000fc600078e00c0 */
[----:B------:R-:W2:Y:S01]  /*7be70*/  LDL.LU R102, [R1+0x448] ;  /* 0x0004480001667983 */ /* 0x000ea20000300800 */
[----:B----4-:R-:W-:Y:S01]  /*7be80*/  MOV R219, R193 ;  /* 0x000000c100db7202 */ /* 0x010fe20000000f00 */
[----:B------:R-:W-:Y:S01]  /*7be90*/  IMAD.MOV.U32 R24, RZ, RZ, R188 ;  /* 0x000000ffff187224 */ /* 0x000fe200078e00bc */
[----:B------:R-:W-:Y:S01]  /*7bea0*/  MOV R26, R190 ;  /* 0x000000be001a7202 */ /* 0x000fe20000000f00 */
[----:B------:R-:W-:Y:S02]  /*7beb0*/  IMAD.MOV.U32 R25, RZ, RZ, R189 ;  /* 0x000000ffff197224 */ /* 0x000fe400078e00bd */
[----:B------:R-:W-:Y:S01]  /*7bec0*/  IMAD.MOV.U32 R27, RZ, RZ, R191 ;  /* 0x000000ffff1b7224 */ /* 0x000fe200078e00bf */
[----:B------:R-:W-:Y:S01]  /*7bed0*/  MOV R21, R185 ;  /* 0x000000b900157202 */ /* 0x000fe20000000f00 */
[----:B------:R-:W-:Y:S02]  /*7bee0*/  IMAD.MOV.U32 R20, RZ, RZ, R184 ;  /* 0x000000ffff147224 */ /* 0x000fe400078e00b8 */
[----:B------:R-:W-:-:S02]  /*7bef0*/  IMAD.MOV.U32 R22, RZ, RZ, R186 ;  /* 0x000000ffff167224 */ /* 0x000fc400078e00ba */
[----:B------:R-:W-:Y:S02]  /*7bf00*/  IMAD.MOV.U32 R23, RZ, RZ, R180 ;  /* 0x000000ffff177224 */ /* 0x000fe400078e00b4 */
[----:B---3--:R-:W-:Y:S02]  /*7bf10*/  IMAD.MOV.U32 R103, RZ, RZ, R196 ;  /* 0x000000ffff677224 */ /* 0x008fe400078e00c4 */
[----:B------:R-:W3:Y:S04]  /*7bf20*/  LDL.LU R196, [R1+0x514c] ;  /* 0x00514c0001c47983 */ /* 0x000ee80000300800 */
        /* <DEDUP_REMOVED lines=22> */
[C---:B-1----:R-:W-:Y:S08]  /*7c090*/  HMMA.1688.F32.TF32 R20, R12.reuse, R36, R20 ;  /* 0x000000240c14723c */ /* 0x042ff00000081014 */
[----:B------:R-:W-:Y:S08]  /*7c0a0*/  HMMA.1688.F32.TF32 R16, R12, R40, R16 ;  /* 0x000000280c10723c */ /* 0x000ff00000081010 */
[C---:B--2---:R-:W-:Y:S08]  /*7c0b0*/  HMMA.1688.F32.TF32 R4, R8.reuse, R56, R188 ;  /* 0x000000380804723c */ /* 0x044ff000000810bc */
[C---:B---3--:R-:W-:Y:S08]  /*7c0c0*/  HMMA.1688.F32.TF32 R112, R8.reuse, R48, R180 ;  /* 0x000000300870723c */ /* 0x048ff000000810b4 */
[C---:B----4-:R-:W-:Y:S11]  /*7c0d0*/  HMMA.1688.F32.TF32 R108, R8.reuse, R52, R184 ;  /* 0x00000034086c723c */ /* 0x050ff600000810b8 */
[----:B------:R-:W-:Y:S04]  /*7c0e0*/  @!UPT UIADD3 URZ, URZ, URZ, URZ ;  /* 0x0000003f3f3ff290 */ /* 0x000fe8000fffe03f */
[----:B------:R-:W-:Y:S04]  /*7c0f0*/  STL.64 [R1+0x4b0], R112 ;  /* 0x0004b07001007387 */ /* 0x000fe80000100a00 */
[----:B------:R1:W-:Y:S04]  /*7c100*/  STL.64 [R1+0x4b8], R114 ;  /* 0x0004b87201007387 */ /* 0x0003e80000100a00 */
[----:B------:R-:W-:Y:S04]  /*7c110*/  STL.64 [R1+0x4a0], R108 ;  /* 0x0004a06c01007387 */ /* 0x000fe80000100a00 */
[----:B------:R2:W-:Y:S01]  /*7c120*/  STL.64 [R1+0x4a8], R110 ;  /* 0x0004a86e01007387 */ /* 0x0005e20000100a00 */
[C---:B-1----:R-:W-:Y:S08]  /*7c130*/  HMMA.1688.F32.TF32 R112, R8.reuse, R60, R192 ;  /* 0x0000003c0870723c */ /* 0x042ff000000810c0 */
[C---:B--2---:R-:W-:Y:S01]  /*7c140*/  HMMA.1688.F32.TF32 R108, R8.reuse, R64, R196 ;  /* 0x00000040086c723c */ /* 0x044fe200000810c4 */
[----:B------:R-:W-:Y:S04]  /*7c150*/  STL.64 [R1+0x490], R4 ;  /* 0x0004900401007387 */ /* 0x000fe80000100a00 */
[----:B------:R-:W-:Y:S04]  /*7c160*/  STL.64 [R1+0x498], R6 ;  /* 0x0004980601007387 */ /* 0x000fe80000100a00 */
        /* <DEDUP_REMOVED lines=30> */
[----:B------:R-:W-:Y:S04]  /*7c350*/  LDS R109, [R3+0xc300] ;  /* 0x00c30000036d7984 */ /* 0x000fe80000000800 */
[----:B------:R-:W2:Y:S11]  /*7c360*/  LDS R111, [R3+0xd300] ;  /* 0x00d30000036f7984 */ /* 0x000eb60000000800 */
[----:B------:R-:W-:Y:S05]  /*7c370*/  @!UPT UIADD3 URZ, URZ, URZ, URZ ;  /* 0x0000003f3f3ff290 */ /* 0x000fea000fffe03f */
        /* <DEDUP_REMOVED lines=13> */
[----:B------:R3:W-:Y:S05]  /*7c450*/  STL.64 [R1+0x3b8], R22 ;  /* 0x0003b81601007387 */ /* 0x0007ea0000100a00 */
[----:B------:R-:W-:Y:S04]  /*7c460*/  STL.64 [R1+0x3a0], R16 ;  /* 0x0003a01001007387 */ /* 0x000fe80000100a00 */
[----:B------:R4:W-:Y:S01]  /*7c470*/  STL.64 [R1+0x3a8], R18 ;  /* 0x0003a81201007387 */ /* 0x0009e20000100a00 */
[C---:B---3--:R-:W-:Y:S03]  /*7c480*/  HMMA.1688.F32.TF32 R20, R12.reuse, R60, R244 ;  /* 0x0000003c0c14723c */ /* 0x048fe600000810f4 */
[----:B------:R-:W-:Y:S05]  /*7c490*/  STL.64 [R1+0x390], R8 ;  /* 0x0003900801007387 */ /* 0x000fea0000100a00 */
[C---:B----4-:R-:W-:Y:S01]  /*7c4a0*/  HMMA.1688.F32.TF32 R16, R12.reuse, R64, R248 ;  /* 0x000000400c10723c */ /* 0x050fe200000810f8 */
[----:B------:R3:W-:Y:S07]  /*7c4b0*/  STL.64 [R1+0x398], R10 ;  /* 0x0003980a01007387 */ /* 0x0007ee0000100a00 */
[----:B---3--:R-:W-:Y:S07]  /*7c4c0*/  HMMA.1688.F32.TF32 R8, R12, R68, R240 ;  /* 0x000000440c08723c */ /* 0x008fee00000810f0 */
[----:B------:R3:W-:Y:S04]  /*7c4d0*/  STL.64 [R1+0x380], R20 ;  /* 0x0003801401007387 */ /* 0x0007e80000100a00 */
[----:B------:R4:W-:Y:S04]  /*7c4e0*/  STL.64 [R1+0x388], R22 ;  /* 0x0003881601007387 */ /* 0x0009e80000100a00 */
[----:B------:R-:W2:Y:S04]  /*7c4f0*/  LDL.LU R240, [R1+0x140] ;  /* 0x0001400001f07983 */ /* 0x000ea80000300800 */
[----:B------:R-:W-:Y:S04]  /*7c500*/  STL.64 [R1+0x370], R16 ;  /* 0x0003701001007387 */ /* 0x000fe80000100a00 */
        /* <DEDUP_REMOVED lines=49> */
[----:B------:R-:W2:Y:S01]  /*7c820*/  LDL.LU R233, [R1+0x104] ;  /* 0x0001040001e97983 */ /* 0x000ea20000300800 */
[----:B------:R-:W-:-:S03]  /*7c830*/  IMAD.MOV.U32 R230, RZ, RZ, R208 ;  /* 0x000000ffffe67224 */ /* 0x000fc600078e00d0 */
[----:B------:R-:W2:Y:S01]  /*7c840*/  LDL.LU R234, [R1+0x108] ;  /* 0x0001080001ea7983 */ /* 0x000ea20000300800 */
[----:B------:R-:W-:-:S03]  /*7c850*/  IMAD.MOV.U32 R231, RZ, RZ, R209 ;  /* 0x000000ffffe77224 */ /* 0x000fc600078e00d1 */
[----:B------:R-:W2:Y:S04]  /*7c860*/  LDL.LU R235, [R1+0x10c] ;  /* 0x00010c0001eb7983 */ /* 0x000ea80000300800 */
[----:B------:R-:W1:Y:S04]  /*7c870*/  LDL.LU R211, [R1+0x50f8] ;  /* 0x0050f80001d37983 */ /* 0x000e680000300800 */
[----:B------:R-:W2:Y:S04]  /*7c880*/  LDL.LU R210, [R1+0x50f4] ;  /* 0x0050f40001d27983 */ /* 0x000ea80000300800 */
[----:B------:R-:W3:Y:S04]  /*7c890*/  LDL.LU R208, [R1+0x50f0] ;  /* 0x0050f00001d07983 */ /* 0x000ee80000300800 */
        /* <DEDUP_REMOVED lines=8> */
[----:B------:R-:W4:Y:S01]  /*7c920*/  LDL.LU R215, [R1+0x50dc] ;  /* 0x0050dc0001d77983 */ /* 0x000f220000300800 */
[----:B------:R-:W-:Y:S01]  /*7c930*/  IMAD.MOV.U32 R236, RZ, RZ, R204 ;  /* 0x000000ffffec7224 */ /* 0x000fe200078e00cc */
[----:B------:R-:W-:Y:S01]  /*7c940*/  MOV R237, R205 ;  /* 0x000000cd00ed7202 */ /* 0x000fe20000000f00 */
[----:B------:R-:W-:-:S02]  /*7c950*/  IMAD.MOV.U32 R238, RZ, RZ, R206 ;  /* 0x000000ffffee7224 */ /* 0x000fc400078e00ce */
[----:B------:R-:W-:Y:S02]  /*7c960*/  IMAD.MOV.U32 R239, RZ, RZ, R207 ;  /* 0x000000ffffef7224 */ /* 0x000fe400078e00cf */
[----:B-1----:R-:W-:Y:S01]  /*7c970*/  IMAD.MOV.U32 R19, RZ, RZ, R211 ;  /* 0x000000ffff137224 */ /* 0x002fe200078e00d3 */
[----:B--2---:R-:W-:Y:S01]  /*7c980*/  MOV R18, R210 ;  /* 0x000000d200127202 */ /* 0x004fe20000000f00 */
[----:B---3--:R-:W-:Y:S02]  /*7c990*/  IMAD.MOV.U32 R16, RZ, RZ, R208 ;  /* 0x000000ffff107224 */ /* 0x008fe400078e00d0 */
[----:B------:R-:W2:Y:S01]  /*7c9a0*/  LDL.LU R208, [R1+0x50d8] ;  /* 0x0050d80001d07983 */ /* 0x000ea20000300800 */
[----:B----4-:R-:W-:-:S03]  /*7c9b0*/  IMAD.MOV.U32 R17, RZ, RZ, R209 ;  /* 0x000000ffff117224 */ /* 0x010fc600078e00d1 */
[----:B------:R-:W2:Y:S04]  /*7c9c0*/  LDL.LU R209, [R1+0x50d4] ;  /* 0x0050d40001d17983 */ /* 0x000ea80000300800 */
[----:B------:R-:W2:Y:S04]  /*7c9d0*/  LDL.LU R210, [R1+0x50d0] ;  /* 0x0050d00001d27983 */ /* 0x000ea80000300800 */
[----:B------:R-:W2:Y:S04]  /*7c9e0*/  LDL.LU R211, [R1+0x50cc] ;  /* 0x0050cc0001d37983 */ /* 0x000ea80000300800 */
[----:B------:R-:W3:Y:S04]  /*7c9f0*/  LDL.LU R204, [R1+0x50c8] ;  /* 0x0050c80001cc7983 */ /* 0x000ee80000300800 */
[----:B------:R-:W3:Y:S04]  /*7ca00*/  LDL.LU R205, [R1+0x50c4] ;  /* 0x0050c40001cd7983 */ /* 0x000ee80000300800 */
[----:B------:R-:W3:Y:S04]  /*7ca10*/  LDL.LU R206, [R1+0x50c0] ;  /* 0x0050c00001ce7983 */ /* 0x000ee80000300800 */
[----:B------:R-:W3:Y:S01]  /*7ca20*/  LDL.LU R207, [R1+0x50bc] ;  /* 0x0050bc0001cf7983 */ /* 0x000ee20000300800 */
[C---:B------:R-:W-:Y:S08]  /*7ca30*/  HMMA.1688.F32.TF32 R112, R12.reuse, R72, R104 ;  /* 0x000000480c70723c */ /* 0x040ff00000081068 */
[C---:B------:R-:W-:Y:S08]  /*7ca40*/  HMMA.1688.F32.TF32 R8, R12.reuse, R76, R100 ;  /* 0x0000004c0c08723c */ /* 0x040ff00000081064 */
[C---:B------:R-:W-:Y:S07]  /*7ca50*/  HMMA.1688.F32.TF32 R104, R12.reuse, R80, R220 ;  /* 0x000000500c68723c */ /* 0x040fee00000810dc */
        /* <DEDUP_REMOVED lines=8> */
[----:B------:R-:W-:Y:S01]  /*7cae0*/  STL.64 [R1+0x310], R100 ;  /* 0x0003106401007387 */ /* 0x000fe20000100a00 */
[C---:B------:R-:W-:Y:S03]  /*7caf0*/  HMMA.1688.F32.TF32 R248, R4.reuse, R40, R248 ;  /* 0x0000002804f8723c */ /* 0x040fe600000810f8 */
[----:B------:R-:W-:Y:S09]  /*7cb00*/  STL.64 [R1+0x318], R102 ;  /* 0x0003186601007387 */ /* 0x000ff20000100a00 */
[----:B------:R-:W-:Y:S04]  /*7cb10*/  STL.64 [R1+0x300], R8 ;  /* 0x0003000801007387 */ /* 0x000fe80000100a00 */
[----:B------:R1:W-:Y:S02]  /*7cb20*/  STL.64 [R1+0x308], R10 ;  /* 0x0003080a01007387 */ /* 0x0003e40000100a00 */
[C---:B-1----:R-:W-:Y:S02]  /*7cb30*/  HMMA.1688.F32.TF32 R8, R4.reuse, R36, R212 ;  /* 0x000000240408723c */ /* 0x042fe400000810d4 */
[----:B------:R-:W-:Y:S04]  /*7cb40*/  LDS R212, [R252+0xc380] ;  /* 0x00c38000fcd47984 */ /* 0x000fe80000000800 */
[----:B------:R-:W-:Y:S02]  /*7cb50*/  LDS R214, [R252+0xd380] ;  /* 0x00d38000fcd67984 */ /* 0x000fe40000000800 */
[----:B------:R-:W-:Y:S02]  /*7cb60*/  HMMA.1688.F32.TF32 R20, R4, R52, R20 ;  /* 0x000000340414723c */ /* 0x000fe40000081014 */
[----:B------:R-:W-:Y:S04]  /*7cb70*/  LDS R213, [R3+0xc380] ;  /* 0x00c3800003d57984 */ /* 0x000fe80000000800 */
[----:B------:R-:W1:Y:S02]  /*7cb80*/  LDS R215, [R3+0xd380] ;  /* 0x00d3800003d77984 */ /* 0x000e640000000800 */
[----:B---3--:R-:W-:Y:S08]  /*7cb90*/  HMMA.1688.F32.TF32 R96, R12, R92, R204 ;  /* 0x0000005c0c60723c */ /* 0x008ff000000810cc */
[C---:B--2---:R-:W-:Y:S11]  /*7cba0*/  HMMA.1688.F32.TF32 R12, R4.reuse, R32, R208 ;  /* 0x00000020040c723c */ /* 0x044ff600000810d0 */
[----:B------:R-:W-:Y:S04]  /*7cbb0*/  @!UPT UIADD3 URZ, URZ, URZ, URZ ;  /* 0x0000003f3f3ff290 */ /* 0x000fe8000fffe03f */
[----:B------:R-:W-:Y:S04]  /*7cbc0*/  STL.64 [R1+0x2f0], R96 ;  /* 0x0002f06001007387 */ /* 0x000fe80000100a00 */
[----:B------:R-:W-:Y:S04]  /*7cbd0*/  STL.64 [R1+0x2f8], R98 ;  /* 0x0002f86201007387 */ /* 0x000fe80000100a00 */
[----:B------:R-:W-:Y:S04]  /*7cbe0*/  STL.64 [R1+0x2e0], R12 ;  /* 0x0002e00c01007387 */ /* 0x000fe80000100a00 */
[----:B------:R2:W-:Y:S04]  /*7cbf0*/  STL.64 [R1+0x2e8], R14 ;  /* 0x0002e80e01007387 */ /* 0x0005e80000100a00 */
[----:B------:R-:W-:Y:S04]  /*7cc00*/  STL.64 [R1+0x4eb8], R250 ;  /* 0x004eb8fa01007387 */ /* 0x000fe80000100a00 */
[----:B------:R-:W-:Y:S01]  /*7cc10*/  STL.64 [R1], R8 ;  /* 0x0000000801007387 */ /* 0x000fe20000100a00 */
[C---:B--2---:R-:W-:Y:S03]  /*7cc20*/  HMMA.1688.F32.TF32 R12, R4.reuse, R44, R28 ;  /* 0x0000002c040c723c */ /* 0x044fe6000008101c */
[----:B------:R2:W-:Y:S05]  /*7cc30*/  STL.64 [R1+0x8], R10 ;  /* 0x0000080a01007387 */ /* 0x0005ea0000100a00 */
[C---:B--2---:R-:W-:Y:S01]  /*7cc40*/  HMMA.1688.F32.TF32 R8, R4.reuse, R48, R24 ;  /* 0x000000300408723c */ /* 0x044fe20000081018 */
[----:B------:R-:W-:Y:S11]  /*7cc50*/  STL.64 [R1+0x4eb0], R248 ;  /* 0x004eb0f801007387 */ /* 0x000ff60000100a00 */
[----:B------:R-:W-:Y:S03]  /*7cc60*/  @!UPT UIADD3 URZ, URZ, URZ, URZ ;  /* 0x0000003f3f3ff290 */ /* 0x000fe6000fffe03f */
[----:B------:R-:W-:Y:S04]  /*7cc70*/  STL.64 [R1+0x50], R12 ;  /* 0x0000500c01007387 */ /* 0x000fe80000100a00 */
[----:B------:R2:W-:Y:S04]  /*7cc80*/  STL.64 [R1+0x58], R14 ;  /* 0x0000580e01007387 */ /* 0x0005e80000100a00 */
[----:B------:R-:W-:Y:S01]  /*7cc90*/  STL.64 [R1+0x40], R8 ;  /* 0x0000400801007387 */ /* 0x000fe20000100a00 */
[C---:B--2---:R-:W-:Y:S03]  /*7cca0*/  HMMA.1688.F32.TF32 R12, R4.reuse, R56, R232 ;  /* 0x00000038040c723c */ /* 0x044fe600000810e8 */
[----:B------:R2:W-:Y:S05]  /*7ccb0*/  STL.64 [R1+0x48], R10 ;  /* 0x0000480a01007387 */ /* 0x0005ea0000100a00 */
[C---:B--2---:R-:W-:Y:S01]  /*7ccc0*/  HMMA.1688.F32.TF32 R8, R4.reuse, R60, R244 ;  /* 0x0000003c0408723c */ /* 0x044fe200000810f4 */
[----:B------:R-:W-:Y:S04]  /*7ccd0*/  STL.64 [R1+0x30], R20 ;  /* 0x0000301401007387 */ /* 0x000fe80000100a00 */
[----:B------:R-:W-:Y:S03]  /*7cce0*/  STL.64 [R1+0x38], R22 ;  /* 0x0000381601007387 */ /* 0x000fe60000100a00 */
[C---:B------:R-:W-:Y:S07]  /*7ccf0*/  HMMA.1688.F32.TF32 R244, R4.reuse, R64, R240 ;  /* 0x0000004004f4723c */ /* 0x040fee00000810f0 */
[----:B------:R-:W-:Y:S04]  /*7cd00*/  STL.64 [R1+0x20], R12 ;  /* 0x0000200c01007387 */ /* 0x000fe80000100a00 */
[----:B------:R-:W-:Y:S04]  /*7cd10*/  STL.64 [R1+0x28], R14 ;  /* 0x0000280e01007387 */ /* 0x000fe80000100a00 */
[----:B------:R-:W2:Y:S04]  /*7cd20*/  LDL.LU R240, [R1+0x1b0] ;  /* 0x0001b00001f07983 */ /* 0x000ea80000300800 */
[----:B------:R-:W-:Y:S04]  /*7cd30*/  STL.64 [R1+0x10], R8 ;  /* 0x0000100801007387 */ /* 0x000fe80000100a00 */
[----:B------:R3:W-:Y:S04]  /*7cd40*/  STL.64 [R1+0x18], R10 ;  /* 0x0000180a01007387 */ /* 0x0007e80000100a00 */
[----:B------:R-:W2:Y:S04]  /*7cd50*/  LDL.LU R241, [R1+0x1b4] ;  /* 0x0001b40001f17983 */ /* 0x000ea80000300800 */
[----:B------:R-:W2:Y:S04]  /*7cd60*/  LDL.LU R242, [R1+0x1b8] ;  /* 0x0001b80001f27983 */ /* 0x000ea80000300800 */
[----:B------:R-:W2:Y:S04]  /*7cd70*/  LDL.LU R243, [R1+0x1bc] ;  /* 0x0001bc0001f37983 */ /* 0x000ea80000300800 */
[----:B------:R-:W4:Y:S04]  /*7cd80*/  LDL.LU R232, [R1+0x190] ;  /* 0x0001900001e87983 */ /* 0x000f280000300800 */
[----:B------:R-:W4:Y:S04]  /*7cd90*/  LDL.LU R233, [R1+0x194] ;  /* 0x0001940001e97983 */ /* 0x000f280000300800 */
[----:B------:R-:W4:Y:S04]  /*7cda0*/  LDL.LU R234, [R1+0x198] ;  /* 0x0001980001ea7983 */ /* 0x000f280000300800 */
[----:B------:R-:W4:Y:S01]  /*7cdb0*/  LDL.LU R235, [R1+0x19c] ;  /* 0x00019c0001eb7983 */ /* 0x000f220000300800 */
[C---:B---3--:R-:W-:Y:S08]  /*7cdc0*/  HMMA.1688.F32.TF32 R8, R4.reuse, R68, R16 ;  /* 0x000000440408723c */ /* 0x048ff00000081010 */
[C---:B------:R-:W-:Y:S08]  /*7cdd0*/  HMMA.1688.F32.TF32 R16, R4.reuse, R72, R224 ;  /* 0x000000480410723c */ /* 0x040ff000000810e0 */
[C---:B------:R-:W-:Y:S01]  /*7cde0*/  HMMA.1688.F32.TF32 R12, R4.reuse, R76, R228 ;  /* 0x0000004c040c723c */ /* 0x040fe200000810e4 */
[----:B------:R-:W-:Y:S04]  /*7cdf0*/  STL.64 [R1+0x4e40], R246 ;  /* 0x004e40f601007387 */ /* 0x000fe80000100a00 */
[----:B------:R-:W-:Y:S04]  /*7ce00*/  STL.64 [R1+0x4e38], R244 ;  /* 0x004e38f401007387 */ /* 0x000fe80000100a00 */
[----:B------:R-:W-:Y:S04]  /*7ce10*/  STL.64 [R1+0xc0], R8 ;  /* 0x0000c00801007387 */ /* 0x000fe80000100a00 */
[----:B------:R3:W-:Y:S04]  /*7ce20*/  STL.64 [R1+0xc8], R10 ;  /* 0x0000c80a01007387 */ /* 0x0007e80000100a00 */
[----:B------:R1:W-:Y:S04]  /*7ce30*/  STL.64 [R1+0xb0], R16 ;  /* 0x0000b01001007387 */ /* 0x0003e80000100a00 */
[----:B------:R1:W-:Y:S04]  /*7ce40*/  STL.64 [R1+0xb8], R18 ;  /* 0x0000b81201007387 */ /* 0x0003e80000100a00 */
[----:B------:R-:W-:Y:S04]  /*7ce50*/  STL.64 [R1+0xa0], R12 ;  /* 0x0000a00c01007387 */ /* 0x000fe80000100a00 */
[----:B------:R4:W-:Y:S04]  /*7ce60*/  STL.64 [R1+0xa8], R14 ;  /* 0x0000a80e01007387 */ /* 0x0009e80000100a00 */
[----:B------:R-:W4:Y:S04]  /*7ce70*/  LDL.LU R224, [R1+0x1e0] ;  /* 0x0001e00001e07983 */ /* 0x000f280000300800 */
[----:B------:R-:W4:Y:S01]  /*7ce80*/  LDL.LU R225, [R1+0x1e4] ;  /* 0x0001e40001e17983 */ /* 0x000f220000300800 */
[----:B---3--:R-:W-:Y:S03]  /*7ce90*/  HMMA.1688.F32.TF32 R8, R4, R80, R236 ;  /* 0x000000500408723c */ /* 0x008fe600000810ec */
        /* <DEDUP_REMOVED lines=9> */
[----:B------:R-:W3:Y:S01]  /*7cf30*/  LDL.LU R19, [R1+0x1dc] ;  /* 0x0001dc0001137983 */ /* 0x000ee20000300800 */
[----:B------:R-:W-:-:S03]  /*7cf40*/  MOV R247, R8 ;  /* 0x0000000800f77202 */ /* 0x000fc60000000f00 */
[----:B------:R-:W3:Y:S01]  /*7cf50*/  LDL.LU R20, [R1+0x1c0] ;  /* 0x0001c00001147983 */ /* 0x000ee20000300800 */
[----:B------:R-:W-:Y:S01]  /*7cf60*/  IMAD.MOV.U32 R246, RZ, RZ, R9 ;  /* 0x000000fffff67224 */ /* 0x000fe200078e0009 */
[----:B------:R-:W-:Y:S02]  /*7cf70*/  MOV R244, R11 ;  /* 0x0000000b00f47202 */ /* 0x000fe40000000f00 */
[----:B------:R-:W3:Y:S01]  /*7cf80*/  LDL.LU R21, [R1+0x1c4] ;  /* 0x0001c40001157983 */ /* 0x000ee20000300800 */
[----:B------:R-:W-:-:S03]  /*7cf90*/  IMAD.MOV.U32 R245, RZ, RZ, R10 ;  /* 0x000000fffff57224 */ /* 0x000fc600078e000a */
[----:B------:R-:W3:Y:S04]  /*7cfa0*/  LDL.LU R22, [R1+0x1c8] ;  /* 0x0001c80001167983 */ /* 0x000ee80000300800 */
[----:B------:R-:W3:Y:S04]  /*7cfb0*/  LDL.LU R23, [R1+0x1cc] ;  /* 0x0001cc0001177983 */ /* 0x000ee80000300800 */
[----:B------:R-:W-:Y:S04]  /*7cfc0*/  STL [R1+0x4e84], R244 ;  /* 0x004e84f401007387 */ /* 0x000fe80000100800 */
[----:B------:R-:W-:Y:S04]  /*7cfd0*/  STL [R1+0x4e80], R246 ;  /* 0x004e80f601007387 */ /* 0x000fe80000100800 */
[----:B------:R-:W-:Y:S04]  /*7cfe0*/  STL [R1+0x4e7c], R247 ;  /* 0x004e7cf701007387 */ /* 0x000fe80000100800 */
[----:B------:R-:W-:Y:S04]  /*7cff0*/  STL [R1+0x4e78], R245 ;  /* 0x004e78f501007387 */ /* 0x000fe80000100800 */
[----:B------:R-:W3:Y:S01]  /*7d000*/  LDL.LU R228, [R1+0x1f0] ;  /* 0x0001f00001e47983 */ /* 0x000ee20000300800 */
[C---:B--2---:R-:W-:Y:S08]  /*7d010*/  HMMA.1688.F32.TF32 R8, R4.reuse, R88, R240 ;  /* 0x000000580408723c */ /* 0x044ff000000810f0 */
[C---:B----4-:R-:W-:Y:S11]  /*7d020*/  HMMA.1688.F32.TF32 R12, R4.reuse, R84, R232 ;  /* 0x00000054040c723c */ /* 0x050ff600000810e8 */
[----:B------:R-:W-:Y:S11]  /*7d030*/  @!UPT UIADD3 URZ, URZ, URZ, URZ ;  /* 0x0000003f3f3ff290 */ /* 0x000ff6000fffe03f */
[----:B------:R-:W-:Y:S01]  /*7d040*/  @!UPT UIADD3 URZ, URZ, URZ, URZ ;  /* 0x0000003f3f3ff290 */ /* 0x000fe2000fffe03f */
[----:B------:R-:W-:Y:S04]  /*7d050*/  STL.64 [R1+0x80], R12 ;  /* 0x0000800c01007387 */ /* 0x000fe80000100a00 */
[----:B------:R-:W-:Y:S04]  /*7d060*/  STL.64 [R1+0x88], R14 ;  /* 0x0000880e01007387 */ /* 0x000fe80000100a00 */
        /* <DEDUP_REMOVED lines=17> */
[----:B---3--:R-:W-:Y:S08]  /*7d180*/  HMMA.1688.F32.TF32 R4, R4, R92, R24 ;  /* 0x0000005c0404723c */ /* 0x008ff00000081018 */
[C---:B-1----:R-:W-:Y:S08]  /*7d190*/  HMMA.1688.F32.TF32 R8, R108.reuse, R36, R16 ;  /* 0x000000246c08723c */ /* 0x042ff00000081010 */
[----:B------:R-:W-:Y:S08]  /*7d1a0*/  HMMA.1688.F32.TF32 R12, R108, R32, R20 ;  /* 0x000000206c0c723c */ /* 0x000ff00000081014 */
        /* <DEDUP_REMOVED lines=18> */
[C---:B--2---:R-:W-:Y:S11]  /*7d2d0*/  HMMA.1688.F32.TF32 R4, R108.reuse, R44, R228 ;  /* 0x0000002c6c04723c */ /* 0x044ff600000810e4 */
[----:B------:R-:W-:Y:S11]  /*7d2e0*/  @!UPT UIADD3 URZ, URZ, URZ, URZ ;  /* 0x0000003f3f3ff290 */ /* 0x000ff6000fffe03f */
[----:B------:R-:W-:Y:S01]  /*7d2f0*/  @!UPT UIADD3 URZ, URZ, URZ, URZ ;  /* 0x0000003f3f3ff290 */ /* 0x000fe2000fffe03f */
[----:B------:R4:W-:Y:S01]  /*7d300*/  STL.64 [R1+0x100], R4 ;  /* 0x0001000401007387 */ /* 0x0009e20000100a00 */
[----:B------:R-:W-:Y:S02]  /*7d310*/  IMAD.MOV.U32 R244, RZ, RZ, R6 ;  /* 0x000000fffff47224 */ /* 0x000fe400078e0006 */
[----:B------:R-:W-:Y:S02]  /*7d320*/  IMAD.MOV.U32 R246, RZ, RZ, R7 ;  /* 0x000000fffff67224 */ /* 0x000fe400078e0007 */
[C---:B----4-:R-:W-:Y:S08]  /*7d330*/  HMMA.1688.F32.TF32 R4, R108.reuse, R48, R236 ;  /* 0x000000306c04723c */ /* 0x050ff000000810ec */
[C---:B------:R-:W-:Y:S01]  /*7d340*/  HMMA.1688.F32.TF32 R8, R108.reuse, R52, R232 ;  /* 0x000000346c08723c */ /* 0x040fe200000810e8 */
[----:B------:R-:W-:Y:S04]  /*7d350*/  STL [R1+0x4ea4], R246 ;  /* 0x004ea4f601007387 */ /* 0x000fe80000100800 */
[----:B------:R-:W-:Y:S11]  /*7d360*/  STL [R1+0x4ea0], R244 ;  /* 0x004ea0f401007387 */ /* 0x000ff60000100800 */
[----:B------:R-:W-:Y:S01]  /*7d370*/  MOV R247, R6 ;  /* 0x0000000600f77202 */ /* 0x000fe20000000f00 */
[----:B------:R-:W-:Y:S01]  /*7d380*/  IMAD.MOV.U32 R245, RZ, RZ, R7 ;  /* 0x000000fffff57224 */ /* 0x000fe200078e0007 */
[----:B------:R1:W-:Y:S04]  /*7d390*/  STL.64 [R1+0xf0], R4 ;  /* 0x0000f00401007387 */ /* 0x0003e80000100a00 */
[----:B------:R2:W-:Y:S04]  /*7d3a0*/  STL [R1+0x4eac], R247 ;  /* 0x004eacf701007387 */ /* 0x0005e80000100800 */
[----:B------:R3:W-:Y:S04]  /*7d3b0*/  STL [R1+0x4ea8], R245 ;  /* 0x004ea8f501007387 */ /* 0x0007e80000100800 */
        /* <DEDUP_REMOVED lines=38> */
[----:B------:R-:W4:Y:S09]  /*7d620*/  LDL.LU R243, [R1+0x25c] ;  /* 0x00025c0001f37983 */ /* 0x000f320000300800 */
[----:B--2---:R-:W-:Y:S01]  /*7d630*/  IMAD.MOV.U32 R247, RZ, RZ, R4 ;  /* 0x000000fffff77224 */ /* 0x004fe200078e0004 */
[----:B---3--:R-:W-:Y:S01]  /*7d640*/  MOV R245, R5 ;  /* 0x0000000500f57202 */ /* 0x008fe20000000f00 */
[----:B------:R-:W-:-:S02]  /*7d650*/  IMAD.MOV.U32 R246, RZ, RZ, R6 ;  /* 0x000000fffff67224 */ /* 0x000fc400078e0006 */
[----:B------:R-:W-:-:S03]  /*7d660*/  IMAD.MOV.U32 R244, RZ, RZ, R7 ;  /* 0x000000fffff47224 */ /* 0x000fc600078e0007 */
[----:B------:R-:W-:Y:S04]  /*7d670*/  STL.64 [R1+0x4ec8], R246 ;  /* 0x004ec8f601007387 */ /* 0x000fe80000100a00 */
[----:B------:R-:W-:Y:S01]  /*7d680*/  STL.64 [R1+0x4ec0], R244 ;  /* 0x004ec0f401007387 */ /* 0x000fe20000100a00 */
[C---:B----4-:R-:W-:Y:S08]  /*7d690*/  HMMA.1688.F32.TF32 R16, R108.reuse, R64, R16 ;  /* 0x000000406c10723c */ /* 0x050ff00000081010 */
[C---:B------:R-:W-:Y:S08]  /*7d6a0*/  HMMA.1688.F32.TF32 R12, R108.reuse, R60, R28 ;  /* 0x0000003c6c0c723c */ /* 0x040ff0000008101c */
[C---:B------:R-:W-:Y:S08]  /*7d6b0*/  HMMA.1688.F32.TF32 R96, R108.reuse, R80, R228 ;  /* 0x000000506c60723c */ /* 0x040ff000000810e4 */
[C---:B------:R-:W-:Y:S08]  /*7d6c0*/  HMMA.1688.F32.TF32 R20, R108.reuse, R68, R20 ;  /* 0x000000446c14723c */ /* 0x040ff00000081014 */
[C---:B------:R-:W-:Y:S01]  /*7d6d0*/  HMMA.1688.F32.TF32 R24, R108.reuse, R72, R24 ;  /* 0x000000486c18723c */ /* 0x040fe20000081018 */
[----:B------:R-:W-:Y:S07]  /*7d6e0*/  STL.64 [R1+0x4d80], R14 ;  /* 0x004d800e01007387 */ /* 0x000fee0000100a00 */
[C---:B------:R-:W-:Y:S01]  /*7d6f0*/  HMMA.1688.F32.TF32 R28, R108.reuse, R76, R224 ;  /* 0x0000004c6c1c723c */ /* 0x040fe200000810e0 */
[----:B------:R1:W-:Y:S07]  /*7d700*/  STL.64 [R1+0x4d78], R12 ;  /* 0x004d780c01007387 */ /* 0x0003ee0000100a00 */
[C---:B------:R-:W-:Y:S01]  /*7d710*/  HMMA.1688.F32.TF32 R100, R108.reuse, R84, R236 ;  /* 0x000000546c64723c */ /* 0x040fe200000810ec */
[----:B------:R-:W-:Y:S07]  /*7d720*/  STL.64 [R1+0x4d90], R18 ;  /* 0x004d901201007387 */ /* 0x000fee0000100a00 */
[C---:B------:R-:W-:Y:S01]  /*7d730*/  HMMA.1688.F32.TF32 R104, R108.reuse, R88, R232 ;  /* 0x000000586c68723c */ /* 0x040fe200000810e8 */
[----:B------:R-:W-:Y:S04]  /*7d740*/  STL.64 [R1+0x4d88], R16 ;  /* 0x004d881001007387 */ /* 0x000fe80000100a00 */
[----:B------:R-:W-:Y:S04]  /*7d750*/  STL.64 [R1+0x4da0], R22 ;  /* 0x004da01601007387 */ /* 0x000fe80000100a00 */
[----:B------:R2:W-:Y:S04]  /*7d760*/  STL.64 [R1+0x4d98], R20 ;  /* 0x004d981401007387 */ /* 0x0005e80000100a00 */
        /* <DEDUP_REMOVED lines=47> */
[----:B------:R-:W-:Y:S04]  /*7da60*/  LDS R232, [R34+0xc380] ;  /* 0x00c3800022e87984 */ /* 0x000fe80000000800 */
[----:B------:R-:W-:Y:S04]  /*7da70*/  STL.64 [R1+0x4e00], R110 ;  /* 0x004e006e01007387 */ /* 0x000fe80000100a00 */
[----:B------:R-:W-:Y:S04]  /*7da80*/  STL.64 [R1+0x4df8], R108 ;  /* 0x004df86c01007387 */ /* 0x000fe80000100a00 */
[----:B------:R-:W-:Y:S04]  /*7da90*/  LDS R234, [R34+0xd380] ;  /* 0x00d3800022ea7984 */ /* 0x000fe80000000800 */
[----:B------:R-:W-:Y:S04]  /*7daa0*/  LDS R233, [R35+0xc380] ;  /* 0x00c3800023e97984 */ /* 0x000fe80000000800 */
[----:B------:R-:W1:Y:S01]  /*7dab0*/  LDS R235, [R35+0xd380] ;  /* 0x00d3800023eb7984 */ /* 0x000e620000000800 */
[C---:B----4-:R-:W-:Y:S08]  /*7dac0*/  HMMA.1688.F32.TF32 R156, R148.reuse, R52, R224 ;  /* 0x00000034949c723c */ /* 0x050ff000000810e0 */
[C---:B--2---:R-:W-:Y:S08]  /*7dad0*/  HMMA.1688.F32.TF32 R116, R148.reuse, R36, R116 ;  /* 0x000000249474723c */ /* 0x044ff00000081074 */
[C---:B---3--:R-:W-:Y:S08]  /*7dae0*/  HMMA.1688.F32.TF32 R112, R148.reuse, R32, R112 ;  /* 0x000000209470723c */ /* 0x048ff00000081070 */
[C---:B------:R-:W-:Y:S08]  /*7daf0*/  HMMA.1688.F32.TF32 R8, R148.reuse, R40, R120 ;  /* 0x000000289408723c */ /* 0x040ff00000081078 */
[C---:B------:R-:W-:Y:S07]  /*7db00*/  HMMA.1688.F32.TF32 R120, R148.reuse, R44, R220 ;  /* 0x0000002c9478723c */ /* 0x040fee00000810dc */
[----:B------:R-:W-:Y:S01]  /*7db10*/  STL.64 [R1+0x4e10], R114 ;  /* 0x004e107201007387 */ /* 0x000fe20000100a00 */
[C---:B------:R-:W-:Y:S03]  /*7db20*/  HMMA.1688.F32.TF32 R160, R148.reuse, R48, R216 ;  /* 0x0000003094a0723c */ /* 0x040fe600000810d8 */
[----:B------:R-:W-:Y:S05]  /*7db30*/  STL.64 [R1+0x4e08], R112 ;  /* 0x004e087001007387 */ /* 0x000fea0000100a00 */
        /* <DEDUP_REMOVED lines=56> */
[C---:B------:R-:W-:Y:S03]  /*7dec0*/  HMMA.1688.F32.TF32 R132, R148.reuse, R64, R240 ;  /* 0x000000409484723c */ /* 0x040fe600000810f0 */
[----:B------:R-:W2:Y:S04]  /*7ded0*/  LDL.LU R240, [R1+0x510] ;  /* 0x0005100001f07983 */ /* 0x000ea80000300800 */
[----:B------:R-:W2:Y:S04]  /*7dee0*/  LDL.LU R241, [R1+0x514] ;  /* 0x0005140001f17983 */ /* 0x000ea80000300800 */
[----:B------:R-:W2:Y:S04]  /*7def0*/  LDL.LU R242, [R1+0x518] ;  /* 0x0005180001f27983 */ /* 0x000ea80000300800 */
[----:B------:R-:W2:Y:S08]  /*7df00*/  LDL.LU R243, [R1+0x51c] ;  /* 0x00051c0001f37983 */ /* 0x000eb00000300800 */
[----:B------:R-:W-:Y:S04]  /*7df10*/  STL.64 [R1+0x4ef8], R134 ;  /* 0x004ef88601007387 */ /* 0x000fe80000100a00 */
[----:B------:R-:W-:Y:S01]  /*7df20*/  STL.64 [R1+0x4ef0], R132 ;  /* 0x004ef08401007387 */ /* 0x000fe20000100a00 */
[C---:B---3--:R-:W-:Y:S08]  /*7df30*/  HMMA.1688.F32.TF32 R144, R148.reuse, R88, R144 ;  /* 0x000000589490723c */ /* 0x048ff00000081090 */
[C---:B----4-:R-:W-:Y:S08]  /*7df40*/  HMMA.1688.F32.TF32 R216, R148.reuse, R72, R216 ;  /* 0x0000004894d8723c */ /* 0x050ff000000810d8 */
[C---:B--2---:R-:W-:Y:S08]  /*7df50*/  HMMA.1688.F32.TF32 R136, R148.reuse, R68, R136 ;  /* 0x000000449488723c */ /* 0x044ff00000081088 */
[C---:B------:R-:W-:Y:S08]  /*7df60*/  HMMA.1688.F32.TF32 R220, R148.reuse, R76, R220 ;  /* 0x0000004c94dc723c */ /* 0x040ff000000810dc */
[C---:B------:R-:W-:Y:S07]  /*7df70*/  HMMA.1688.F32.TF32 R4, R148.reuse, R80, R164 ;  /* 0x000000509404723c */ /* 0x040fee00000810a4 */
[----:B------:R-:W-:Y:S01]  /*7df80*/  STL.64 [R1+0x4f08], R138 ;  /* 0x004f088a01007387 */ /* 0x000fe20000100a00 */
[----:B------:R-:W-:Y:S03]  /*7df90*/  HMMA.1688.F32.TF32 R140, R148, R84, R140 ;  /* 0x00000054948c723c */ /* 0x000fe6000008108c */
[----:B------:R-:W-:Y:S05]  /*7dfa0*/  STL.64 [R1+0x4f00], R136 ;  /* 0x004f008801007387 */ /* 0x000fea0000100a00 */
[----:B------:R-:W-:Y:S08]  /*7dfb0*/  HMMA.1688.F32.TF32 R164, R212, R40, R236 ;  /* 0x00000028d4a4723c */ /* 0x000ff000000810ec */
[----:B------:R-:W-:Y:S01]  /*7dfc0*/  HMMA.1688.F32.TF32 R148, R148, R92, R152 ;  /* 0x0000005c9494723c */ /* 0x000fe20000081098 */
[----:B------:R-:W-:Y:S07]  /*7dfd0*/  STL.64 [R1+0x4f18], R218 ;  /* 0x004f18da01007387 */ /* 0x000fee0000100a00 */
[C---:B------:R-:W-:Y:S01]  /*7dfe0*/  HMMA.1688.F32.TF32 R152, R212.reuse, R32, R224 ;  /* 0x00000020d498723c */ /* 0x040fe200000810e0 */
[----:B------:R-:W-:Y:S04]  /*7dff0*/  STL.64 [R1+0x4f10], R216 ;  /* 0x004f10d801007387 */ /* 0x000fe80000100a00 */
[----:B------:R-:W-:Y:S03]  /*7e000*/  STL.64 [R1+0x4f28], R222 ;  /* 0x004f28de01007387 */ /* 0x000fe60000100a00 */
[C---:B------:R-:W-:Y:S01]  /*7e010*/  HMMA.1688.F32.TF32 R228, R212.reuse, R36, R228 ;  /* 0x00000024d4e4723c */ /* 0x040fe200000810e4 */
        /* <DEDUP_REMOVED lines=95> */
[----:B------:R-:W-:Y:S01]  /*7e610*/  STL.64 [R1+0x4fa8], R170 ;  /* 0x004fa8aa01007387 */ /* 0x000fe20000100a00 */
[----:B------:R-:W-:-:S03]  /*7e620*/  MOV R251, R2 ;  /* 0x0000000200fb7202 */ /* 0x000fc60000000f00 */
[----:B------:R-:W-:Y:S01]  /*7e630*/  STL.64 [R1+0x4fa0], R168 ;  /* 0x004fa0a801007387 */ /* 0x000fe20000100a00 */
[C---:B--2---:R-:W-:Y:S11]  /*7e640*/  HMMA.1688.F32.TF32 R4, R232.reuse, R36, R20 ;  /* 0x00000024e804723c */ /* 0x044ff60000081014 */
[----:B------:R-:W-:Y:S11]  /*7e650*/  @!UPT UIADD3 URZ, URZ, URZ, URZ ;  /* 0x0000003f3f3ff290 */ /* 0x000ff6000fffe03f */
[----:B------:R-:W-:Y:S01]  /*7e660*/  @!UPT UIADD3 URZ, URZ, URZ, URZ ;  /* 0x0000003f3f3ff290 */ /* 0x000fe2000fffe03f */
[----:B------:R-:W-:Y:S01]  /*7e670*/  STL.64 [R1+0x1600], R4 ;  /* 0x0016000401007387 */ /* 0x000fe20000100a00 */
[----:B------:R-:W-:Y:S01]  /*7e680*/  IMAD.MOV.U32 R2, RZ, RZ, R6 ;  /* 0x000000ffff027224 */ /* 0x000fe200078e0006 */
[C---:B---3--:R-:W-:Y:S11]  /*7e690*/  HMMA.1688.F32.TF32 R8, R232.reuse, R32, R24 ;  /* 0x00000020e808723c */ /* 0x048ff60000081018 */
[----:B------:R-:W-:Y:S11]  /*7e6a0*/  @!UPT UIADD3 URZ, URZ, URZ, URZ ;  /* 0x0000003f3f3ff290 */ /* 0x000ff6000fffe03f */
[----:B------:R-:W-:Y:S01]  /*7e6b0*/  @!UPT UIADD3 URZ, URZ, URZ, URZ ;  /* 0x0000003f3f3ff290 */ /* 0x000fe2000fffe03f */
[----:B------:R-:W-:Y:S04]  /*7e6c0*/  STL.64 [R1+0x1610], R8 ;  /* 0x0016100801007387 */ /* 0x000fe80000100a00 */
[----:B------:R4:W-:Y:S04]  /*7e6d0*/  STL.64 [R1+0x1618], R10 ;  /* 0x0016180a01007387 */ /* 0x0009e80000100a00 */
[----:B------:R1:W-:Y:S01]  /*7e6e0*/  STL [R1+0x160c], R7 ;  /* 0x00160c0701007387 */ /* 0x0003e20000100800 */
[C---:B----4-:R-:W-:Y:S08]  /*7e6f0*/  HMMA.1688.F32.TF32 R8, R232.reuse, R40, R16 ;  /* 0x00000028e808723c */ /* 0x050ff00000081010 */
[----:B-1----:R-:W-:Y:S01]  /*7e700*/  HMMA.1688.F32.TF32 R4, R232, R44, R12 ;  /* 0x0000002ce804723c */ /* 0x002fe2000008100c */
[----:B------:R1:W-:Y:S11]  /*7e710*/  STL [R1+0x4d5c], R2 ;  /* 0x004d5c0201007387 */ /* 0x0003f60000100800 */
[----:B------:R-:W-:Y:S11]  /*7e720*/  @!UPT UIADD3 URZ, URZ, URZ, URZ ;  /* 0x0000003f3f3ff290 */ /* 0x000ff6000fffe03f */
[----:B------:R-:W-:Y:S01]  /*7e730*/  STL.64 [R1+0x15e0], R4 ;  /* 0x0015e00401007387 */ /* 0x000fe20000100a00 */
[----:B-1----:R-:W-:-:S03]  /*7e740*/  IMAD.MOV.U32 R2, RZ, RZ, R7 ;  /* 0x000000ffff027224 */ /* 0x002fc600078e0007 */
[----:B------:R-:W-:Y:S04]  /*7e750*/  STL.64 [R1+0x15f0], R8 ;  /* 0x0015f00801007387 */ /* 0x000fe80000100a00 */
[----:B------:R1:W-:Y:S04]  /*7e760*/  STL.64 [R1+0x15f8], R10 ;  /* 0x0015f80a01007387 */ /* 0x0003e80000100a00 */
[----:B------:R2:W-:Y:S01]  /*7e770*/  STL [R1+0x15e8], R6 ;  /* 0x0015e80601007387 */ /* 0x0005e20000100800 */
[C---:B-1----:R-:W-:Y:S08]  /*7e780*/  HMMA.1688.F32.TF32 R8, R232.reuse, R48, R244 ;  /* 0x00000030e808723c */ /* 0x042ff000000810f4 */
[----:B--2---:R-:W-:Y:S01]  /*7e790*/  HMMA.1688.F32.TF32 R4, R232, R52, R236 ;  /* 0x00000034e804723c */ /* 0x004fe200000810ec */
[----:B------:R1:W-:Y:S01]  /*7e7a0*/  STL [R1+0x4d60], R2 ;  /* 0x004d600201007387 */ /* 0x0003e20000100800 */
        /* <DEDUP_REMOVED lines=8> */
[----:B------:R-:W-:Y:S01]  /*7e830*/  MOV R18, R63 ;  /* 0x0000003f00127202 */ /* 0x000fe20000000f00 */
[----:B------:R-:W-:Y:S01]  /*7e840*/  IMAD.MOV.U32 R19, RZ, RZ, R62 ;  /* 0x000000ffff137224 */ /* 0x000fe200078e003e */
[C---:B------:R-:W-:Y:S01]  /*7e850*/  HMMA.1688.F32.TF32 R172, R212.reuse, R48, R172 ;  /* 0x00000030d4ac723c */ /* 0x040fe200000810ac */
[----:B------:R-:W-:Y:S04]  /*7e860*/  LDS R236, [R252+0xe000] ;  /* 0x00e00000fcec7984 */ /* 0x000fe80000000800 */
[----:B------:R-:W-:Y:S03]  /*7e870*/  LDS R238, [R252+0xf000] ;  /* 0x00f00000fcee7984 */ /* 0x000fe60000000800 */
[----:B------:R-:W-:Y:S01]  /*7e880*/  HMMA.1688.F32.TF32 R176, R212, R52, R176 ;  /* 0x00000034d4b0723c */ /* 0x000fe200000810b0 */
[----:B------:R-:W-:Y:S04]  /*7e890*/  LDS R237, [R3+0xe000] ;  /* 0x00e0000003ed7984 */ /* 0x000fe80000000800 */
[----:B------:R-:W-:Y:S01]  /*7e8a0*/  STL.64 [R1+0x15c0], R4 ;  /* 0x0015c00401007387 */ /* 0x000fe20000100a00 */
[----:B-1----:R-:W-:-:S03]  /*7e8b0*/  MOV R2, R7 ;  /* 0x0000000700027202 */ /* 0x002fc60000000f00 */
[----:B------:R-:W-:Y:S04]  /*7e8c0*/  STL.64 [R1+0x15d0], R8 ;  /* 0x0015d00801007387 */ /* 0x000fe80000100a00 */
[----:B------:R1:W-:Y:S04]  /*7e8d0*/  STL.64 [R1+0x15d8], R10 ;  /* 0x0015d80a01007387 */ /* 0x0003e80000100a00 */
[----:B------:R2:W-:Y:S01]  /*7e8e0*/  STL [R1+0x15c8], R6 ;  /* 0x0015c80601007387 */ /* 0x0005e20000100800 */
[-C--:B------:R-:W-:Y:S03]  /*7e8f0*/  HMMA.1688.F32.TF32 R180, R212, R56.reuse, R180 ;  /* 0x00000038d4b4723c */ /* 0x080fe600000810b4 */
[----:B------:R-:W3:Y:S05]  /*7e900*/  LDS R239, [R3+0xf000] ;  /* 0x00f0000003ef7984 */ /* 0x000eea0000000800 */
[C---:B-1----:R-:W-:Y:S08]  /*7e910*/  HMMA.1688.F32.TF32 R8, R232.reuse, R56, R248 ;  /* 0x00000038e808723c */ /* 0x042ff000000810f8 */
[----:B--2---:R-:W-:Y:S01]  /*7e920*/  HMMA.1688.F32.TF32 R4, R232, R60, R240 ;  /* 0x0000003ce804723c */ /* 0x004fe200000810f0 */
[----:B------:R-:W-:Y:S11]  /*7e930*/  STL [R1+0x4d64], R2 ;  /* 0x004d640201007387 */ /* 0x000ff60000100800 */
[----:B------:R-:W-:Y:S11]  /*7e940*/  @!UPT UIADD3 URZ, URZ, URZ, URZ ;  /* 0x0000003f3f3ff290 */ /* 0x000ff6000fffe03f */
[----:B------:R-:W-:Y:S04]  /*7e950*/  STL.64 [R1+0x15a0], R4 ;  /* 0x0015a00401007387 */ /* 0x000fe80000100a00 */
[----:B------:R1:W-:Y:S04]  /*7e960*/  STL.64 [R1+0x15b0], R8 ;  /* 0x0015b00801007387 */ /* 0x0003e80000100a00 */
[----:B------:R2:W-:Y:S04]  /*7e970*/  STL.64 [R1+0x15b8], R10 ;  /* 0x0015b80a01007387 */ /* 0x0005e80000100a00 */
[----:B------:R4:W-:Y:S04]  /*7e980*/  STL [R1+0x15a8], R6 ;  /* 0x0015a80601007387 */ /* 0x0009e80000100800 */
        /* <DEDUP_REMOVED lines=10> */
[----:B------:R-:W2:Y:S04]  /*7ea30*/  LDL.LU R59, [R1+0x5098] ;  /* 0x00509800013b7983 */ /* 0x000ea80000300800 */
[----:B------:R-:W3:Y:S04]  /*7ea40*/  LDL.LU R58, [R1+0x5094] ;  /* 0x00509400013a7983 */ /* 0x000ee80000300800 */
[----:B------:R-:W3:Y:S04]  /*7ea50*/  LDL.LU R63, [R1+0x5090] ;  /* 0x00509000013f7983 */ /* 0x000ee80000300800 */
[----:B------:R-:W3:Y:S01]  /*7ea60*/  LDL.LU R62, [R1+0x508c] ;  /* 0x00508c00013e7983 */ /* 0x000ee20000300800 */
[----:B------:R-:W-:Y:S01]  /*7ea70*/  HMMA.1688.F32.TF32 R184, R212, R60, R184 ;  /* 0x0000003cd4b8723c */ /* 0x000fe200000810b8 */
[----:B----4-:R-:W-:-:S02]  /*7ea80*/  IMAD.MOV.U32 R24, RZ, RZ, R55 ;  /* 0x000000ffff187224 */ /* 0x010fc400078e0037 */
[----:B------:R-:W4:Y:S01]  /*7ea90*/  LDL.LU R55, [R1+0x5088] ;  /* 0x0050880001377983 */ /* 0x000f220000300800 */
[----:B------:R-:W-:-:S04]  /*7eaa0*/  MOV R25, R54 ;  /* 0x0000003600197202 */ /* 0x000fc80000000f00 */
[C---:B------:R-:W-:Y:S01]  /*7eab0*/  HMMA.1688.F32.TF32 R188, R212.reuse, R64, R188 ;  /* 0x00000040d4bc723c */ /* 0x040fe200000810bc */
[----:B------:R-:W4:Y:S07]  /*7eac0*/  LDL.LU R54, [R1+0x5084] ;  /* 0x0050840001367983 */ /* 0x000f2e0000300800 */
[C---:B------:R-:W-:Y:S08]  /*7ead0*/  HMMA.1688.F32.TF32 R192, R212.reuse, R68, R192 ;  /* 0x00000044d4c0723c */ /* 0x040ff000000810c0 */
[C---:B------:R-:W-:Y:S08]  /*7eae0*/  HMMA.1688.F32.TF32 R196, R212.reuse, R72, R196 ;  /* 0x00000048d4c4723c */ /* 0x040ff000000810c4 */
[C---:B------:R-:W-:Y:S08]  /*7eaf0*/  HMMA.1688.F32.TF32 R200, R212.reuse, R76, R200 ;  /* 0x0000004cd4c8723c */ /* 0x040ff000000810c8 */
[C---:B------:R-:W-:Y:S08]  /*7eb00*/  HMMA.1688.F32.TF32 R224, R212.reuse, R80, R224 ;  /* 0x00000050d4e0723c */ /* 0x040ff000000810e0 */
[C---:B------:R-:W-:Y:S08]  /*7eb10*/  HMMA.1688.F32.TF32 R204, R212.reuse, R84, R204 ;  /* 0x00000054d4cc723c */ /* 0x040ff000000810cc */
[C---:B------:R-:W-:Y:S08]  /*7eb20*/  HMMA.1688.F32.TF32 R208, R212.reuse, R88, R208 ;  /* 0x00000058d4d0723c */ /* 0x040ff000000810d0 */
[----:B------:R-:W-:Y:S01]  /*7eb30*/  HMMA.1688.F32.TF32 R212, R212, R92, R28 ;  /* 0x0000005cd4d4723c */ /* 0x000fe2000008101c */
[----:B--2---:R-:W-:-:S02]  /*7eb40*/  IMAD.MOV.U32 R26, RZ, RZ, R59 ;  /* 0x000000ffff1a7224 */ /* 0x004fc400078e003b */
[----:B------:R-:W2:Y:S01]  /*7eb50*/  LDL.LU R59, [R1+0x5080] ;  /* 0x00508000013b7983 */ /* 0x000ea20000300800 */
[----:B---3--:R-:W-:-:S03]  /*7eb60*/  IMAD.MOV.U32 R27, RZ, RZ, R58 ;  /* 0x000000ffff1b7224 */ /* 0x008fc600078e003a */
        /* <DEDUP_REMOVED lines=50> */
[----:B--2---:R-:W-:Y:S01]  /*7ee90*/  MOV R97, R59 ;  /* 0x0000003b00617202 */ /* 0x004fe20000000f00 */
[----:B---3--:R-:W-:-:S02]  /*7eea0*/  IMAD.MOV.U32 R96, RZ, RZ, R58 ;  /* 0x000000ffff607224 */ /* 0x008fc400078e003a */
[----:B------:R-:W2:Y:S04]  /*7eeb0*/  LDL.LU R58, [R1+0x5070] ;  /* 0x00507000013a7983 */ /* 0x000ea80000300800 */
[----:B------:R-:W2:Y:S04]  /*7eec0*/  LDL.LU R59, [R1+0x506c] ;  /* 0x00506c00013b7983 */ /* 0x000ea80000300800 */
        /* <DEDUP_REMOVED lines=10> */
[C---:B------:R-:W-:Y:S08]  /*7ef70*/  HMMA.1688.F32.TF32 R120, R232.reuse, R64, R120 ;  /* 0x00000040e878723c */ /* 0x040ff00000081078 */
[----:B------:R-:W-:Y:S01]  /*7ef80*/  HMMA.1688.F32.TF32 R4, R232, R68, R8 ;  /* 0x00000044e804723c */ /* 0x000fe20000081008 */
[----:B------:R1:W-:Y:S11]  /*7ef90*/  STL [R1+0x4d68], R2 ;  /* 0x004d680201007387 */ /* 0x0003f60000100800 */
[----:B------:R-:W-:Y:S11]  /*7efa0*/  @!UPT UIADD3 URZ, URZ, URZ, URZ ;  /* 0x0000003f3f3ff290 */ /* 0x000ff6000fffe03f */
[----:B------:R-:W-:Y:S01]  /*7efb0*/  STL.64 [R1+0x1580], R4 ;  /* 0x0015800401007387 */ /* 0x000fe20000100a00 */
[----:B-1----:R-:W-:-:S03]  /*7efc0*/  IMAD.MOV.U32 R2, RZ, RZ, R7 ;  /* 0x000000ffff027224 */ /* 0x002fc600078e0007 */
[----:B------:R-:W-:Y:S04]  /*7efd0*/  STL.64 [R1+0x1590], R120 ;  /* 0x0015907801007387 */ /* 0x000fe80000100a00 */
[----:B------:R-:W-:Y:S04]  /*7efe0*/  STL.64 [R1+0x1598], R122 ;  /* 0x0015987a01007387 */ /* 0x000fe80000100a00 */
[----:B------:R1:W-:Y:S02]  /*7eff0*/  STL [R1+0x1588], R6 ;  /* 0x0015880601007387 */ /* 0x0003e40000100800 */
[C---:B-1----:R-:W-:Y:S02]  /*7f000*/  HMMA.1688.F32.TF32 R4, R232.reuse, R72, R240 ;  /* 0x00000048e804723c */ /* 0x042fe400000810f0 */
[----:B------:R-:W-:Y:S04]  /*7f010*/  STL [R1+0x4d6c], R2 ;  /* 0x004d6c0201007387 */ /* 0x000fe80000100800 */
[----:B------:R-:W-:Y:S04]  /*7f020*/  LDS R240, [R34+0xe000] ;  /* 0x00e0000022f07984 */ /* 0x000fe80000000800 */
[----:B------:R1:W-:Y:S04]  /*7f030*/  LDS R242, [R34+0xf000] ;  /* 0x00f0000022f27984 */ /* 0x0003e80000000800 */
[----:B------:R-:W-:Y:S04]  /*7f040*/  LDS R241, [R35+0xe000] ;  /* 0x00e0000023f17984 */ /* 0x000fe80000000800 */
[----:B------:R1:W2:Y:S05]  /*7f050*/  LDS R243, [R35+0xf000] ;  /* 0x00f0000023f37984 */ /* 0x0002aa0000000800 */
[----:B------:R-:W-:Y:S04]  /*7f060*/  STL.64 [R1+0x1570], R4 ;  /* 0x0015700401007387 */ /* 0x000fe80000100a00 */
[----:B------:R4:W-:Y:S04]  /*7f070*/  STL.64 [R1+0x1578], R6 ;  /* 0x0015780601007387 */ /* 0x0009e80000100a00 */
[----:B-1----:R-:W3:Y:S04]  /*7f080*/  LDL.LU R34, [R1+0x5040] ;  /* 0x0050400001227983 */ /* 0x002ee80000300800 */
[----:B------:R-:W3:Y:S01]  /*7f090*/  LDL.LU R35, [R1+0x503c] ;  /* 0x00503c0001237983 */ /* 0x000ee20000300800 */
[C---:B----4-:R-:W-:Y:S08]  /*7f0a0*/  HMMA.1688.F32.TF32 R4, R232.reuse, R76, R116 ;  /* 0x0000004ce804723c */ /* 0x050ff00000081074 */
[----:B------:R-:W-:Y:S11]  /*7f0b0*/  HMMA.1688.F32.TF32 R8, R232, R80, R112 ;  /* 0x00000050e808723c */ /* 0x000ff60000081070 */
[----:B------:R-:W-:Y:S04]  /*7f0c0*/  @!UPT UIADD3 URZ, URZ, URZ, URZ ;  /* 0x0000003f3f3ff290 */ /* 0x000fe8000fffe03f */
[----:B------:R-:W-:Y:S01]  /*7f0d0*/  STL.64 [R1+0x1560], R4 ;  /* 0x0015600401007387 */ /* 0x000fe20000100a00 */
[----:B------:R-:W-:-:S03]  /*7f0e0*/  MOV R2, R7 ;  /* 0x0000000700027202 */ /* 0x000fc60000000f00 */
[----:B------:R1:W-:Y:S02]  /*7f0f0*/  STL [R1+0x1568], R6 ;  /* 0x0015680601007387 */ /* 0x0003e40000100800 */
[----:B-1----:R-:W-:Y:S02]  /*7f100*/  HMMA.1688.F32.TF32 R4, R232, R84, R108 ;  /* 0x00000054e804723c */ /* 0x002fe4000008106c */
[----:B------:R1:W-:Y:S11]  /*7f110*/  STL [R1+0x4d70], R2 ;  /* 0x004d700201007387 */ /* 0x0003f60000100800 */
[----:B------:R-:W-:Y:S10]  /*7f120*/  @!UPT UIADD3 URZ, URZ, URZ, URZ ;  /* 0x0000003f3f3ff290 */ /* 0x000ff4000fffe03f */
[----:B------:R-:W-:Y:S04]  /*7f130*/  STL.64 [R1+0x1540], R4 ;  /* 0x0015400401007387 */ /* 0x000fe80000100a00 */
[----:B------:R-:W-:Y:S01]  /*7f140*/  STL.64 [R1+0x1550], R8 ;  /* 0x0015500801007387 */ /* 0x000fe20000100a00 */
[----:B-1----:R-:W-:-:S03]  /*7f150*/  IMAD.MOV.U32 R2, RZ, RZ, R7 ;  /* 0x000000ffff027224 */ /* 0x002fc600078e0007 */
[----:B------:R1:W-:Y:S04]  /*7f160*/  STL.64 [R1+0x1558], R10 ;  /* 0x0015580a01007387 */ /* 0x0003e80000100a00 */
[----:B------:R4:W-:Y:S01]  /*7f170*/  STL [R1+0x1548], R6 ;  /* 0x0015480601007387 */ /* 0x0009e20000100800 */
[C---:B-1----:R-:W-:Y:S08]  /*7f180*/  HMMA.1688.F32.TF32 R8, R232.reuse, R88, R104 ;  /* 0x00000058e808723c */ /* 0x042ff00000081068 */
[----:B----4-:R-:W-:Y:S01]  /*7f190*/  HMMA.1688.F32.TF32 R4, R232, R92, R100 ;  /* 0x0000005ce804723c */ /* 0x010fe20000081064 */
[----:B------:R-:W-:Y:S04]  /*7f1a0*/  STL [R1+0x4d74], R2 ;  /* 0x004d740201007387 */ /* 0x000fe80000100800 */
[----:B------:R-:W-:Y:S04]  /*7f1b0*/  LDS R232, [R252+0xe080] ;  /* 0x00e08000fce87984 */ /* 0x000fe80000000800 */
[----:B------:R-:W-:Y:S04]  /*7f1c0*/  LDS R234, [R252+0xf080] ;  /* 0x00f08000fcea7984 */ /* 0x000fe80000000800 */
[----:B------:R-:W-:Y:S04]  /*7f1d0*/  LDS R233, [R3+0xe080] ;  /* 0x00e0800003e97984 */ /* 0x000fe80000000800 */
[----:B------:R-:W-:Y:S04]  /*7f1e0*/  STL.64 [R1+0x1530], R8 ;  /* 0x0015300801007387 */ /* 0x000fe80000100a00 */
[----:B------:R-:W-:Y:S04]  /*7f1f0*/  STL.64 [R1+0x1538], R10 ;  /* 0x0015380a01007387 */ /* 0x000fe80000100a00 */
[----:B------:R-:W-:Y:S04]  /*7f200*/  STL.64 [R1+0x2d0], R4 ;  /* 0x0002d00401007387 */ /* 0x000fe80000100a00 */
[----:B------:R2:W-:Y:S04]  /*7f210*/  STL.64 [R1+0x2d8], R6 ;  /* 0x0002d80601007387 */ /* 0x0005e80000100a00 */
[----:B------:R-:W1:Y:S01]  /*7f220*/  LDS R235, [R3+0xf080] ;  /* 0x00f0800003eb7984 */ /* 0x000e620000000800 */
[C---:B--2---:R-:W-:Y:S08]  /*7f230*/  HMMA.1688.F32.TF32 R4, R236.reuse, R38, R28 ;  /* 0x00000026ec04723c */ /* 0x044ff0000008101c */
[C---:B------:R-:W-:Y:S08]  /*7f240*/  HMMA.1688.F32.TF32 R24, R236.reuse, R42, R24 ;  /* 0x0000002aec18723c */ /* 0x040ff00000081018 */
[C---:B---3--:R-:W-:Y:S08]  /*7f250*/  HMMA.1688.F32.TF32 R12, R236.reuse, R54, R12 ;  /* 0x00000036ec0c723c */ /* 0x048ff0000008100c */
[C---:B------:R-:W-:Y:S11]  /*7f260*/  HMMA.1688.F32.TF32 R8, R236.reuse, R34, R96 ;  /* 0x00000022ec08723c */ /* 0x040ff60000081060 */
[----:B------:R-:W-:Y:S11]  /*7f270*/  @!UPT UIADD3 URZ, URZ, URZ, URZ ;  /* 0x0000003f3f3ff290 */ /* 0x000ff6000fffe03f */
[----:B------:R-:W-:Y:S01]  /*7f280*/  @!UPT UIADD3 URZ, URZ, URZ, URZ ;  /* 0x0000003f3f3ff290 */ /* 0x000fe2000fffe03f */
[----:B------:R-:W-:Y:S04]  /*7f290*/  STL.64 [R1+0x2c0], R8 ;  /* 0x0002c00801007387 */ /* 0x000fe80000100a00 */
[----:B------:R2:W-:Y:S04]  /*7f2a0*/  STL.64 [R1+0x2c8], R10 ;  /* 0x0002c80a01007387 */ /* 0x0005e80000100a00 */
[----:B------:R-:W-:Y:S04]  /*7f2b0*/  STL.64 [R1+0x2b0], R4 ;  /* 0x0002b00401007387 */ /* 0x000fe80000100a00 */
[----:B------:R3:W-:Y:S01]  /*7f2c0*/  STL.64 [R1+0x2b8], R6 ;  /* 0x0002b80601007387 */ /* 0x0007e20000100a00 */
[C---:B--2---:R-:W-:Y:S08]  /*7f2d0*/  HMMA.1688.F32.TF32 R8, R236.reuse, R46, R20 ;  /* 0x0000002eec08723c */ /* 0x044ff00000081014 */
[C---:B---3--:R-:W-:Y:S01]  /*7f2e0*/  HMMA.1688.F32.TF32 R4, R236.reuse, R50, R16 ;  /* 0x00000032ec04723c */ /* 0x048fe20000081010 */
[----:B------:R-:W-:Y:S04]  /*7f2f0*/  STL.64 [R1+0x2a0], R24 ;  /* 0x0002a01801007387 */ /* 0x000fe80000100a00 */
[----:B------:R-:W-:Y:S10]  /*7f300*/  STL.64 [R1+0x2a8], R26 ;  /* 0x0002a81a01007387 */ /* 0x000ff40000100a00 */
[----:B------:R-:W-:Y:S04]  /*7f310*/  STL.64 [R1+0x290], R8 ;  /* 0x0002900801007387 */ /* 0x000fe80000100a00 */
[----:B------:R2:W-:Y:S04]  /*7f320*/  STL.64 [R1+0x298], R10 ;  /* 0x0002980a01007387 */ /* 0x0005e80000100a00 */
[----:B------:R-:W-:Y:S04]  /*7f330*/  STL.64 [R1+0x280], R4 ;  /* 0x0002800401007387 */ /* 0x000fe80000100a00 */
[----:B------:R3:W-:Y:S01]  /*7f340*/  STL.64 [R1+0x288], R6 ;  /* 0x0002880601007387 */ /* 0x0007e20000100a00 */
[C---:B--2---:R-:W-:Y:S08]  /*7f350*/  HMMA.1688.F32.TF32 R8, R236.reuse, R58, R244 ;  /* 0x0000003aec08723c */ /* 0x044ff000000810f4 */
[----:B---3--:R-:W-:Y:S01]  /*7f360*/  HMMA.1688.F32.TF32 R4, R236, R62, R248 ;  /* 0x0000003eec04723c */ /* 0x008fe200000810f8 */
[----:B------:R2:W-:Y:S04]  /*7f370*/  STL.64 [R1+0x270], R12 ;  /* 0x0002700c01007387 */ /* 0x0005e80000100a00 */
[----:B------:R3:W-:Y:S01]  /*7f380*/  STL.64 [R1+0x278], R14 ;  /* 0x0002780e01007387 */ /* 0x0007e20000100a00 */
[----:B--2---:R-:W-:-:S09]  /*7f390*/  IMAD.MOV.U32 R12, RZ, RZ, R86 ;  /* 0x000000ffff0c7224 */ /* 0x004fd200078e0056 */
[----:B------:R2:W-:Y:S01]  /*7f3a0*/  STL.64 [R1+0x260], R8 ;  /* 0x0002600801007387 */ /* 0x0005e20000100a00 */
[----:B------:R-:W-:-:S03]  /*7f3b0*/  MOV R13, R90 ;  /* 0x0000005a000d7202 */ /* 0x000fc60000000f00 */
[----:B------:R4:W-:Y:S01]  /*7f3c0*/  STL.64 [R1+0x268], R10 ;  /* 0x0002680a01007387 */ /* 0x0009e20000100a00 */
[----:B---3--:R-:W-:-:S03]  /*7f3d0*/  IMAD.MOV.U32 R14, RZ, RZ, R95 ;  /* 0x000000ffff0e7224 */ /* 0x008fc600078e005f */
[----:B------:R-:W3:Y:S04]  /*7f3e0*/  LDL.LU R86, [R1+0x5038] ;  /* 0x0050380001567983 */ /* 0x000ee80000300800 */
[----:B------:R-:W-:Y:S04]  /*7f3f0*/  STL.64 [R1+0x250], R4 ;  /* 0x0002500401007387 */ /* 0x000fe80000100a00 */
[----:B------:R1:W-:Y:S04]  /*7f400*/  STL.64 [R1+0x258], R6 ;  /* 0x0002580601007387 */ /* 0x0003e80000100a00 */
[----:B------:R-:W2:Y:S04]  /*7f410*/  LDL.LU R90, [R1+0x5034] ;  /* 0x00503400015a7983 */ /* 0x000ea80000300800 */
        /* <DEDUP_REMOVED lines=10> */
[----:B------:R-:W4:Y:S01]  /*7f4c0*/  LDL.LU R94, [R1+0x501c] ;  /* 0x00501c00015e7983 */ /* 0x000f220000300800 */
[----:B------:R-:W-:Y:S01]  /*7f4d0*/  IMAD.MOV.U32 R23, RZ, RZ, R91 ;  /* 0x000000ffff177224 */ /* 0x000fe200078e005b */
[----:B---3--:R-:W-:Y:S01]  /*7f4e0*/  MOV R22, R86 ;  /* 0x0000005600167202 */ /* 0x008fe20000000f00 */
[----:B--2---:R-:W-:-:S02]  /*7f4f0*/  IMAD.MOV.U32 R21, RZ, RZ, R90 ;  /* 0x000000ffff157224 */ /* 0x004fc400078e005a */
[----:B----4-:R-:W-:Y:S02]  /*7f500*/  IMAD.MOV.U32 R20, RZ, RZ, R95 ;  /* 0x000000ffff147224 */ /* 0x010fe400078e005f */
[----:B------:R-:W2:Y:S04]  /*7f510*/  LDL.LU R95, [R1+0x5018] ;  /* 0x00501800015f7983 */ /* 0x000ea80000300800 */
[----:B------:R-:W3:Y:S04]  /*7f520*/  LDL.LU R90, [R1+0x5014] ;  /* 0x00501400015a7983 */ /* 0x000ee80000300800 */
[----:B------:R-:W4:Y:S04]  /*7f530*/  LDL.LU R86, [R1+0x5010] ;  /* 0x0050100001567983 */ /* 0x000f280000300800 */
[----:B------:R-:W4:Y:S04]  /*7f540*/  LDL.LU R91, [R1+0x500c] ;  /* 0x00500c00015b7983 */ /* 0x000f280000300800 */
[----:B------:R-:W4:Y:S01]  /*7f550*/  LDL.LU R28, [R1+0xab0] ;  /* 0x000ab000011c7983 */ /* 0x000f220000300800 */
[----:B------:R-:W-:-:S03]  /*7f560*/  IMAD.MOV.U32 R31, RZ, RZ, R94 ;  /* 0x000000ffff1f7224 */ /* 0x000fc600078e005e */
        /* <DEDUP_REMOVED lines=10> */
[----:B------:R-:W2:Y:S04]  /*7f610*/  LDL.LU R95, [R1+0x4ff8] ;  /* 0x004ff800015f7983 */ /* 0x000ea80000300800 */
[----:B------:R-:W2:Y:S01]  /*7f620*/  LDL.LU R100, [R1+0x900] ;  /* 0x0009000001647983 */ /* 0x000ea20000300800 */
[----:B------:R-:W-:-:S03]  /*7f630*/  IMAD.MOV.U32 R103, RZ, RZ, R94 ;  /* 0x000000ffff677224 */ /* 0x000fc600078e005e */
        /* <DEDUP_REMOVED lines=9> */
[----:B------:R-:W3:Y:S01]  /*7f6d0*/  LDL.LU R114, [R1+0x8a8] ;  /* 0x0008a80001727983 */ /* 0x000ee20000300800 */
[----:B--2---:R-:W-:-:S03]  /*7f6e0*/  IMAD.MOV.U32 R115, RZ, RZ, R94 ;  /* 0x000000ffff737224 */ /* 0x004fc600078e005e */
        /* <DEDUP_REMOVED lines=47> */
[----:B----4-:R-:W-:-:S03]  /*7f9e0*/  IMAD.MOV.U32 R105, RZ, RZ, R90 ;  /* 0x000000ffff697224 */ /* 0x010fc600078e005a */
[----:B------:R-:W4:Y:S01]  /*7f9f0*/  LDL.LU R9, [R1+0x854] ;  /* 0x0008540001097983 */ /* 0x000f220000300800 */
[----:B---3--:R-:W-:-:S03]  /*7fa00*/  MOV R106, R91 ;  /* 0x0000005b006a7202 */ /* 0x008fc60000000f00 */
[----:B------:R-:W4:Y:S01]  /*7fa10*/  LDL.LU R10, [R1+0x858] ;  /* 0x00085800010a7983 */ /* 0x000f220000300800 */
[----:B------:R-:W-:Y:S01]  /*7fa20*/  IMAD.MOV.U32 R107, RZ, RZ, R86 ;  /* 0x000000ffff6b7224 */ /* 0x000fe200078e0056 */
[----:B------:R-:W-:Y:S01]  /*7fa30*/  MOV R25, R66 ;  /* 0x0000004200197202 */ /* 0x000fe20000000f00 */
[----:B------:R-:W-:Y:S02]  /*7fa40*/  IMAD.MOV.U32 R24, RZ, RZ, R82 ;  /* 0x000000ffff187224 */ /* 0x000fe400078e0052 */
[----:B------:R-:W-:Y:S01]  /*7fa50*/  IMAD.MOV.U32 R26, RZ, RZ, R67 ;  /* 0x000000ffff1a7224 */ /* 0x000fe200078e0043 */
[----:B--2---:R-:W-:Y:S02]  /*7fa60*/  MOV R11, R94 ;  /* 0x0000005e000b7202 */ /* 0x004fe40000000f00 */
[----:B------:R-:W2:Y:S04]  /*7fa70*/  LDL.LU R94, [R1+0x4fec] ;  /* 0x004fec00015e7983 */ /* 0x000ea80000300800 */
[----:B------:R-:W2:Y:S04]  /*7fa80*/  LDL.LU R95, [R1+0x4fe8] ;  /* 0x004fe800015f7983 */ /* 0x000ea80000300800 */
[----:B------:R-:W3:Y:S04]  /*7fa90*/  LDL.LU R90, [R1+0x4fe4] ;  /* 0x004fe400015a7983 */ /* 0x000ee80000300800 */
[----:B------:R-:W3:Y:S04]  /*7faa0*/  LDL.LU R91, [R1+0x4fe0] ;  /* 0x004fe000015b7983 */ /* 0x000ee80000300800 */
[----:B------:R-:W2:Y:S04]  /*7fab0*/  LDL.LU R86, [R1+0x4fdc] ;  /* 0x004fdc0001567983 */ /* 0x000ea80000300800 */
[----:B------:R-:W2:Y:S04]  /*7fac0*/  LDL.LU R82, [R1+0x4fd8] ;  /* 0x004fd80001527983 */ /* 0x000ea80000300800 */
[----:B------:R-:W1:Y:S04]  /*7fad0*/  LDL.LU R66, [R1+0x4fd4] ;  /* 0x004fd40001427983 */ /* 0x000e680000300800 */
[----:B------:R-:W1:Y:S01]  /*7fae0*/  LDL.LU R67, [R1+0x4fd0] ;  /* 0x004fd00001437983 */ /* 0x000e620000300800 */
[----:B------:R-:W-:Y:S01]  /*7faf0*/  IMAD.MOV.U32 R27, RZ, RZ, R78 ;  /* 0x000000ffff1b7224 */ /* 0x000fe200078e004e */
[----:B------:R-:W-:Y:S01]  /*7fb00*/  MOV R244, R79 ;  /* 0x0000004f00f47202 */ /* 0x000fe20000000f00 */
[----:B------:R-:W-:Y:S01]  /*7fb10*/  IMAD.MOV.U32 R245, RZ, RZ, R74 ;  /* 0x000000fffff57224 */ /* 0x000fe200078e004a */
[----:B------:R-:W2:Y:S01]  /*7fb20*/  LDL.LU R78, [R1+0x4fcc] ;  /* 0x004fcc00014e7983 */ /* 0x000ea20000300800 */
[----:B------:R-:W-:Y:S01]  /*7fb30*/  IMAD.MOV.U32 R246, RZ, RZ, R70 ;  /* 0x000000fffff67224 */ /* 0x000fe200078e0046 */
[----:B------:R-:W-:-:S02]  /*7fb40*/  MOV R247, R71 ;  /* 0x0000004700f77202 */ /* 0x000fc40000000f00 */
[----:B------:R-:W2:Y:S04]  /*7fb50*/  LDL.LU R79, [R1+0x4fc8] ;  /* 0x004fc800014f7983 */ /* 0x000ea80000300800 */
[----:B------:R-:W2:Y:S04]  /*7fb60*/  LDL.LU R74, [R1+0x4fc4] ;  /* 0x004fc400014a7983 */ /* 0x000ea80000300800 */
[----:B------:R-:W2:Y:S04]  /*7fb70*/  LDL.LU R70, [R1+0x4fc0] ;  /* 0x004fc00001467983 */ /* 0x000ea80000300800 */
[----:B------:R-:W2:Y:S01]  /*7fb80*/  LDL.LU R71, [R1+0x4fbc] ;  /* 0x004fbc0001477983 */ /* 0x000ea20000300800 */
[----:B-1----:R-:W-:Y:S07]  /*7fb90*/  HMMA.1688.F32.TF32 R4, R236, R66, R248 ;  /* 0x00000042ec04723c */ /* 0x002fee00000810f8 */
[----:B------:R-:W-:-:S02]  /*7fba0*/  IMAD.MOV.U32 R248, RZ, RZ, R75 ;  /* 0x000000fffff87224 */ /* 0x000fc400078e004b */
[----:B------:R-:W3:Y:S01]  /*7fbb0*/  LDL.LU R75, [R1+0x4fb8] ;  /* 0x004fb800014b7983 */ /* 0x000ee20000300800 */
[----:B------:R-:W-:Y:S01]  /*7fbc0*/  IMAD.MOV.U32 R249, RZ, RZ, R83 ;  /* 0x000000fffff97224 */ /* 0x000fe200078e0053 */
[----:B------:R-:W-:Y:S11]  /*7fbd0*/  MOV R250, R87 ;  /* 0x0000005700fa7202 */ /* 0x000ff60000000f00 */
[----:B------:R-:W-:Y:S01]  /*7fbe0*/  @!UPT UIADD3 URZ, URZ, URZ, URZ ;  /* 0x0000003f3f3ff290 */ /* 0x000fe2000fffe03f */
[----:B------:R-:W-:Y:S04]  /*7fbf0*/  STL.64 [R1+0x240], R4 ;  /* 0x0002400401007387 */ /* 0x000fe80000100a00 */
[----:B------:R2:W-:Y:S04]  /*7fc00*/  STL.64 [R1+0x248], R6 ;  /* 0x0002480601007387 */ /* 0x0005e80000100a00 */
[----:B------:R-:W4:Y:S04]  /*7fc10*/  LDL.LU R83, [R1+0x4fb4] ;  /* 0x004fb40001537983 */ /* 0x000f280000300800 */
[----:B------:R-:W4:Y:S01]  /*7fc20*/  LDL.LU R87, [R1+0x4fb0] ;  /* 0x004fb00001577983 */ /* 0x000f220000300800 */
[----:B--2---:R-:W-:Y:S01]  /*7fc30*/  HMMA.1688.F32.TF32 R4, R236, R70, R220 ;  /* 0x00000046ec04723c */ /* 0x004fe200000810dc */
[----:B------:R-:W-:Y:S11]  /*7fc40*/  IMAD.MOV.U32 R251, RZ, RZ, R0 ;  /* 0x000000fffffb7224 */ /* 0x000ff600078e0000 */
[----:B------:R-:W-:Y:S11]  /*7fc50*/  @!UPT UIADD3 URZ, URZ, URZ, URZ ;  /* 0x0000003f3f3ff290 */ /* 0x000ff6000fffe03f */
[----:B------:R-:W-:Y:S01]  /*7fc60*/  STL.64 [R1+0x230], R4 ;  /* 0x0002300401007387 */ /* 0x000fe20000100a00 */
[----:B------:R-:W-:-:S03]  /*7fc70*/  IMAD.MOV.U32 R0, RZ, RZ, R7 ;  /* 0x000000ffff007224 */ /* 0x000fc600078e0007 */
[----:B------:R1:W-:Y:S02]  /*7fc80*/  STL [R1+0x238], R6 ;  /* 0x0002380601007387 */ /* 0x0003e40000100800 */
[----:B-1----:R-:W-:Y:S02]  /*7fc90*/  HMMA.1688.F32.TF32 R4, R236, R78, R136 ;  /* 0x0000004eec04723c */ /* 0x002fe40000081088 */
[----:B------:R-:W-:Y:S06]  /*7fca0*/  STL [R1+0x4d54], R0 ;  /* 0x004d540001007387 */ /* 0x000fec0000100800 */
[C---:B------:R-:W-:Y:S08]  /*7fcb0*/  HMMA.1688.F32.TF32 R120, R240.reuse, R38, R120 ;  /* 0x00000026f078723c */ /* 0x040ff00000081078 */
[C---:B------:R-:W-:Y:S08]  /*7fcc0*/  HMMA.1688.F32.TF32 R116, R240.reuse, R46, R116 ;  /* 0x0000002ef074723c */ /* 0x040ff00000081074 */
[C---:B------:R-:W-:Y:S08]  /*7fcd0*/  HMMA.1688.F32.TF32 R104, R240.reuse, R58, R104 ;  /* 0x0000003af068723c */ /* 0x040ff00000081068 */
[----:B------:R-:W-:Y:S08]  /*7fce0*/  HMMA.1688.F32.TF32 R28, R240, R70, R28 ;  /* 0x00000046f01c723c */ /* 0x000ff0000008101c */
[C---:B---3--:R-:W-:Y:S08]  /*7fcf0*/  HMMA.1688.F32.TF32 R140, R236.reuse, R74, R216 ;  /* 0x0000004aec8c723c */ /* 0x048ff000000810d8 */
[C---:B----4-:R-:W-:Y:S11]  /*7fd00*/  HMMA.1688.F32.TF32 R132, R236.reuse, R82, R132 ;  /* 0x00000052ec84723c */ /* 0x050ff60000081084 */
[----:B------:R-:W-:Y:S04]  /*7fd10*/  @!UPT UIADD3 URZ, URZ, URZ, URZ ;  /* 0x0000003f3f3ff290 */ /* 0x000fe8000fffe03f */
[----:B------:R-:W-:Y:S04]  /*7fd20*/  STL.64 [R1+0x220], R140 ;  /* 0x0002208c01007387 */ /* 0x000fe80000100a00 */
[----:B------:R-:W-:Y:S01]  /*7fd30*/  STL.64 [R1+0x228], R142 ;  /* 0x0002288e01007387 */ /* 0x000fe20000100a00 */
[C---:B------:R-:W-:Y:S03]  /*7fd40*/  HMMA.1688.F32.TF32 R128, R236.reuse, R86, R128 ;  /* 0x00000056ec80723c */ /* 0x040fe60000081080 */
[----:B------:R-:W-:Y:S04]  /*7fd50*/  STL.64 [R1+0x210], R4 ;  /* 0x0002100401007387 */ /* 0x000fe80000100a00 */
[----:B------:R1:W-:Y:S02]  /*7fd60*/  STL.64 [R1+0x218], R6 ;  /* 0x0002180601007387 */ /* 0x0003e40000100a00 */
[C---:B-1----:R-:W-:Y:S02]  /*7fd70*/  HMMA.1688.F32.TF32 R4, R236.reuse, R90, R124 ;  /* 0x0000005aec04723c */ /* 0x042fe4000008107c */
[----:B------:R-:W-:Y:S04]  /*7fd80*/  STL.64 [R1+0x200], R132 ;  /* 0x0002008401007387 */ /* 0x000fe80000100a00 */
[----:B------:R-:W-:Y:S08]  /*7fd90*/  STL.64 [R1+0x208], R134 ;  /* 0x0002088601007387 */ /* 0x000ff00000100a00 */
[----:B------:R-:W-:Y:S01]  /*7fda0*/  STL.64 [R1+0x1f0], R128 ;  /* 0x0001f08001007387 */ /* 0x000fe20000100a00 */
[----:B------:R-:W-:Y:S03]  /*7fdb0*/  HMMA.1688.F32.TF32 R124, R236, R94, R156 ;  /* 0x0000005eec7c723c */ /* 0x000fe6000008109c */
[----:B------:R-:W-:Y:S04]  /*7fdc0*/  STL.64 [R1+0x1f8], R130 ;  /* 0x0001f88201007387 */ /* 0x000fe80000100a00 */
[----:B------:R-:W2:Y:S04]  /*7fdd0*/  LDL R2, [R1+0xad0] ;  /* 0x000ad00001027983 */ /* 0x000ea80000100800 */
[----:B------:R-:W-:Y:S04]  /*7fde0*/  STL.64 [R1+0x1e0], R4 ;  /* 0x0001e00401007387 */ /* 0x000fe80000100a00 */
[----:B------:R1:W-:Y:S02]  /*7fdf0*/  STL.64 [R1+0x1e8], R6 ;  /* 0x0001e80601007387 */ /* 0x0003e40000100a00 */
[C---:B-1----:R-:W-:Y:S06]  /*7fe00*/  HMMA.1688.F32.TF32 R4, R240.reuse, R34, R160 ;  /* 0x00000022f004723c */ /* 0x042fec00000810a0 */
[----:B------:R-:W-:Y:S04]  /*7fe10*/  STL.64 [R1+0x1d0], R124 ;  /* 0x0001d07c01007387 */ /* 0x000fe80000100a00 */
[----:B------:R-:W-:Y:S04]  /*7fe20*/  STL.64 [R1+0x1d8], R126 ;  /* 0x0001d87e01007387 */ /* 0x000fe80000100a00 */
[----:B------:R-:W3:Y:S09]  /*7fe30*/  LDL R0, [R1+0xad4] ;  /* 0x000ad40001007983 */ /* 0x000ef20000100800 */
        /* <DEDUP_REMOVED lines=34> */
[----:B-1----:R-:W-:Y:S01]  /*80060*/  HMMA.1688.F32.TF32 R4, R240, R90, R244 ;  /* 0x0000005af004723c */ /* 0x002fe200000810f4 */
[----:B------:R-:W-:Y:S04]  /*80070*/  STL.64 [R1+0x14f0], R16 ;  /* 0x0014f01001007387 */ /* 0x000fe80000100a00 */
[----:B------:R-:W-:Y:S10]  /*80080*/  STL.64 [R1+0x14f8], R18 ;  /* 0x0014f81201007387 */ /* 0x000ff40000100a00 */
[----:B------:R-:W-:Y:S04]  /*80090*/  STL.64 [R1+0x14e0], R8 ;  /* 0x0014e00801007387 */ /* 0x000fe80000100a00 */
[----:B------:R-:W-:Y:S04]  /*800a0*/  STL.64 [R1+0x14e8], R10 ;  /* 0x0014e80a01007387 */ /* 0x000fe80000100a00 */
[----:B------:R1:W-:Y:S01]  /*800b0*/  STL.64 [R1+0x14d0], R4 ;  /* 0x0014d00401007387 */ /* 0x0003e20000100a00 */
[----:B------:R-:W-:Y:S01]  /*800c0*/  MOV R41, R6 ;  /* 0x0000000600297202 */ /* 0x000fe20000000f00 */
[----:B------:R-:W-:-:S02]  /*800d0*/  IMAD.MOV.U32 R40, RZ, RZ, R7 ;  /* 0x000000ffff287224 */ /* 0x000fc400078e0007 */
[----:B-1----:R-:W-:Y:S03]  /*800e0*/  HMMA.1688.F32.TF32 R4, R240, R94, R248 ;  /* 0x0000005ef004723c */ /* 0x002fe600000810f8 */
[----:B------:R-:W-:Y:S04]  /*800f0*/  STL [R1+0x4d50], R40 ;  /* 0x004d502801007387 */ /* 0x000fe80000100800 */
[----:B------:R-:W-:Y:S04]  /*80100*/  STL [R1+0x4d4c], R41 ;  /* 0x004d4c2901007387 */ /* 0x000fe80000100800 */
[----:B------:R-:W4:Y:S04]  /*80110*/  LDL.LU R244, [R1+0xac0] ;  /* 0x000ac00001f47983 */ /* 0x000f280000300800 */
[----:B------:R-:W-:Y:S04]  /*80120*/  LDS R240, [R252+0xe100] ;  /* 0x00e10000fcf07984 */ /* 0x000fe80000000800 */
[----:B------:R-:W-:Y:S04]  /*80130*/  LDS R242, [R252+0xf100] ;  /* 0x00f10000fcf27984 */ /* 0x000fe80000000800 */
[----:B------:R-:W-:Y:S04]  /*80140*/  LDS R241, [R3+0xe100] ;  /* 0x00e1000003f17984 */ /* 0x000fe80000000800 */
        /* <DEDUP_REMOVED lines=70> */
[----:B------:R-:W-:Y:S04]  /*805b0*/  LDS R238, [R2+0xf080] ;  /* 0x00f0800002ee7984 */ /* 0x000fe80000000800 */
[----:B---3--:R-:W-:Y:S04]  /*805c0*/  LDS R237, [R0+0xe080] ;  /* 0x00e0800000ed7984 */ /* 0x008fe80000000800 */
[----:B------:R-:W2:Y:S04]  /*805d0*/  LDS R239, [R0+0xf080] ;  /* 0x00f0800000ef7984 */ /* 0x000ea80000000800 */
[----:B------:R-:W3:Y:S01]  /*805e0*/  LDS R243, [R3+0xf100] ;  /* 0x00f1000003f37984 */ /* 0x000ee20000000800 */
[C---:B-1----:R-:W-:Y:S11]  /*805f0*/  HMMA.1688.F32.TF32 R4, R232.reuse, R34, R156 ;  /* 0x00000022e804723c */ /* 0x042ff6000008109c */
[----:B------:R-:W-:Y:S11]  /*80600*/  @!UPT UIADD3 URZ, URZ, URZ, URZ ;  /* 0x0000003f3f3ff290 */ /* 0x000ff6000fffe03f */
[----:B------:R-:W-:Y:S02]  /*80610*/  @!UPT UIADD3 URZ, URZ, URZ, URZ ;  /* 0x0000003f3f3ff290 */ /* 0x000fe4000fffe03f */
[----:B------:R-:W-:Y:S01]  /*80620*/  IMAD.MOV.U32 R37, RZ, RZ, R4 ;  /* 0x000000ffff257224 */ /* 0x000fe200078e0004 */
[----:B------:R-:W-:Y:S01]  /*80630*/  MOV R36, R5 ;  /* 0x0000000500247202 */ /* 0x000fe20000000f00 */
[----:B------:R-:W-:Y:S02]  /*80640*/  IMAD.MOV.U32 R33, RZ, RZ, R6 ;  /* 0x000000ffff217224 */ /* 0x000fe400078e0006 */
[----:B------:R-:W-:Y:S02]  /*80650*/  IMAD.MOV.U32 R32, RZ, RZ, R7 ;  /* 0x000000ffff207224 */ /* 0x000fe400078e0007 */
[C---:B----4-:R-:W-:Y:S11]  /*80660*/  HMMA.1688.F32.TF32 R4, R232.reuse, R38, R160 ;  /* 0x00000026e804723c */ /* 0x050ff600000810a0 */
[----:B------:R-:W-:Y:S11]  /*80670*/  @!UPT UIADD3 URZ, URZ, URZ, URZ ;  /* 0x0000003f3f3ff290 */ /* 0x000ff6000fffe03f */
[----:B------:R-:W-:Y:S01]  /*80680*/  @!UPT UIADD3 URZ, URZ, URZ, URZ ;  /* 0x0000003f3f3ff290 */ /* 0x000fe2000fffe03f */
[----:B------:R1:W-:Y:S01]  /*80690*/  STL.64 [R1+0x14b0], R4 ;  /* 0x0014b00401007387 */ /* 0x0003e20000100a00 */
[----:B------:R-:W-:Y:S01]  /*806a0*/  MOV R40, R6 ;  /* 0x0000000600287202 */ /* 0x000fe20000000f00 */
[----:B------:R-:W-:Y:S02]  /*806b0*/  IMAD.MOV.U32 R41, RZ, RZ, R7 ;  /* 0x000000ffff297224 */ /* 0x000fe400078e0007 */
[C---:B-1----:R-:W-:Y:S11]  /*806c0*/  HMMA.1688.F32.TF32 R4, R232.reuse, R42, R120 ;  /* 0x0000002ae804723c */ /* 0x042ff60000081078 */
        /* <DEDUP_REMOVED lines=42> */
[----:B------:R-:W-:Y:S04]  /*80970*/  LDS R232, [R2+0xe100] ;  /* 0x00e1000002e87984 */ /* 0x000fe80000000800 */
[----:B------:R-:W-:Y:S04]  /*80980*/  LDS R234, [R2+0xf100] ;  /* 0x00f1000002ea7984 */ /* 0x000fe80000000800 */
[----:B------:R-:W-:Y:S04]  /*80990*/  STL.64 [R1+0x510], R4 ;  /* 0x0005100401007387 */ /* 0x000fe80000100a00 */
[----:B------:R2:W-:Y:S04]  /*809a0*/  STL.64 [R1+0x518], R6 ;  /* 0x0005180601007387 */ /* 0x0005e80000100a00 */
[----:B------:R-:W4:Y:S04]  /*809b0*/  LDL.LU R244, [R1+0xf30] ;  /* 0x000f300001f47983 */ /* 0x000f280000300800 */
[----:B------:R-:W-:Y:S01]  /*809c0*/  LDS R233, [R0+0xe100] ;  /* 0x00e1000000e97984 */ /* 0x000fe20000000800 */
[C---:B--2---:R-:W-:Y:S03]  /*809d0*/  HMMA.1688.F32.TF32 R4, R236.reuse, R34, R248 ;  /* 0x00000022ec04723c */ /* 0x044fe600000810f8 */
[----:B------:R-:W1:Y:S11]  /*809e0*/  LDS R235, [R0+0xf100] ;  /* 0x00f1000000eb7984 */ /* 0x000e760000000800 */
[----:B------:R-:W-:Y:S09]  /*809f0*/  @!UPT UIADD3 URZ, URZ, URZ, URZ ;  /* 0x0000003f3f3ff290 */ /* 0x000ff2000fffe03f */
        /* <DEDUP_REMOVED lines=126> */
[C---:B----4-:R-:W-:Y:S08]  /*811e0*/  HMMA.1688.F32.TF32 R128, R236.reuse, R86, R128 ;  /* 0x00000056ec80723c */ /* 0x050ff00000081080 */
[C---:B------:R-:W-:Y:S08]  /*811f0*/  HMMA.1688.F32.TF32 R132, R236.reuse, R82, R132 ;  /* 0x00000052ec84723c */ /* 0x040ff00000081084 */
[C---:B------:R-:W-:Y:S08]  /*81200*/  HMMA.1688.F32.TF32 R216, R236.reuse, R74, R216 ;  /* 0x0000004aecd8723c */ /* 0x040ff000000810d8 */
[C---:B------:R-:W-:Y:S08]  /*81210*/  HMMA.1688.F32.TF32 R220, R236.reuse, R70, R220 ;  /* 0x00000046ecdc723c */ /* 0x040ff000000810dc */
[C---:B--2---:R-:W-:Y:S08]  /*81220*/  HMMA.1688.F32.TF32 R4, R236.reuse, R66, R4 ;  /* 0x00000042ec04723c */ /* 0x044ff00000081004 */
        /* <DEDUP_REMOVED lines=53> */
[----:B-1----:R-:W-:Y:S02]  /*81580*/  HMMA.1688.F32.TF32 R132, R236, R94, R156 ;  /* 0x0000005eec84723c */ /* 0x002fe4000008109c */
[----:B------:R-:W-:Y:S04]  /*81590*/  STL.64 [R1+0x610], R124 ;  /* 0x0006107c01007387 */ /* 0x000fe80000100a00 */
[----:B------:R1:W-:Y:S02]  /*815a0*/  STL.64 [R1+0x618], R126 ;  /* 0x0006187e01007387 */ /* 0x0003e40000100a00 */
[C---:B------:R-:W-:Y:S02]  /*815b0*/  HMMA.1688.F32.TF32 R128, R240.reuse, R34, R160 ;  /* 0x00000022f080723c */ /* 0x040fe400000810a0 */
[----:B------:R-:W-:Y:S04]  /*815c0*/  LDS R236, [R2+0xe180] ;  /* 0x00e1800002ec7984 */ /* 0x000fe80000000800 */
[----:B------:R-:W-:Y:S02]  /*815d0*/  LDS R238, [R2+0xf180] ;  /* 0x00f1800002ee7984 */ /* 0x000fe40000000800 */
[C---:B-1----:R-:W-:Y:S02]  /*815e0*/  HMMA.1688.F32.TF32 R124, R240.reuse, R38, R120 ;  /* 0x00000026f07c723c */ /* 0x042fe40000081078 */
[----:B------:R-:W-:Y:S04]  /*815f0*/  LDS R237, [R0+0xe180] ;  /* 0x00e1800000ed7984 */ /* 0x000fe80000000800 */
[----:B------:R-:W-:Y:S02]  /*81600*/  LDS R239, [R0+0xf180] ;  /* 0x00f1800000ef7984 */ /* 0x000fe40000000800 */
[C---:B------:R-:W-:Y:S08]  /*81610*/  HMMA.1688.F32.TF32 R120, R240.reuse, R42, R8 ;  /* 0x0000002af078723c */ /* 0x040ff00000081008 */
[C---:B------:R-:W-:Y:S01]  /*81620*/  HMMA.1688.F32.TF32 R8, R240.reuse, R46, R116 ;  /* 0x0000002ef008723c */ /* 0x040fe20000081074 */
        /* <DEDUP_REMOVED lines=14> */
[----:B------:R-:W-:Y:S02]  /*81710*/  STL.64 [R1+0x668], R114 ;  /* 0x0006687201007387 */ /* 0x000fe40000100a00 */
[C---:B------:R-:W-:Y:S02]  /*81720*/  HMMA.1688.F32.TF32 R100, R240.reuse, R62, R100 ;  /* 0x0000003ef064723c */ /* 0x040fe40000081064 */
[----:B------:R-:W-:Y:S04]  /*81730*/  STL.64 [R1+0x670], R108 ;  /* 0x0006706c01007387 */ /* 0x000fe80000100a00 */
[----:B------:R-:W-:Y:S02]  /*81740*/  STL.64 [R1+0x678], R110 ;  /* 0x0006786e01007387 */ /* 0x000fe40000100a00 */
        /* <DEDUP_REMOVED lines=21> */
[----:B-1----:R-:W-:Y:S02]  /*818a0*/  HMMA.1688.F32.TF32 R8, R240, R94, R248 ;  /* 0x0000005ef008723c */ /* 0x002fe400000810f8 */
[----:B------:R1:W-:Y:S04]  /*818b0*/  STL.64 [R1+0x13e0], R12 ;  /* 0x0013e00c01007387 */ /* 0x0003e80000100a00 */
[----:B------:R3:W-:Y:S04]  /*818c0*/  STL.64 [R1+0x13e8], R14 ;  /* 0x0013e80e01007387 */ /* 0x0007e80000100a00 */
[----:B------:R-:W-:Y:S04]  /*818d0*/  LDS R240, [R252+0xe180] ;  /* 0x00e18000fcf07984 */ /* 0x000fe80000000800 */
[----:B-1----:R-:W2:Y:S04]  /*818e0*/  LDL.LU R12, [R1+0xd70] ;  /* 0x000d7000010c7983 */ /* 0x002ea80000300800 */
[----:B------:R-:W-:Y:S04]  /*818f0*/  STL.64 [R1+0x13d0], R16 ;  /* 0x0013d01001007387 */ /* 0x000fe80000100a00 */
[----:B------:R-:W-:Y:S04]  /*81900*/  STL.64 [R1+0x13d8], R18 ;  /* 0x0013d81201007387 */ /* 0x000fe80000100a00 */
[----:B------:R1:W-:Y:S04]  /*81910*/  STL.64 [R1+0xef0], R8 ;  /* 0x000ef00801007387 */ /* 0x0003e80000100a00 */
[----:B------:R1:W-:Y:S04]  /*81920*/  STL.64 [R1+0xef8], R10 ;  /* 0x000ef80a01007387 */ /* 0x0003e80000100a00 */
        /* <DEDUP_REMOVED lines=63> */
[C---:B------:R-:W-:Y:S08]  /*81d20*/  HMMA.1688.F32.TF32 R120, R232.reuse, R38, R8 ;  /* 0x00000026e878723c */ /* 0x040ff00000081008 */
[C---:B---3--:R-:W-:Y:S07]  /*81d30*/  HMMA.1688.F32.TF32 R8, R232.reuse, R42, R116 ;  /* 0x0000002ae808723c */ /* 0x048fee0000081074 */
[----:B------:R-:W-:Y:S04]  /*81d40*/  STL.64 [R1+0x13c0], R124 ;  /* 0x0013c07c01007387 */ /* 0x000fe80000100a00 */
[----:B------:R-:W-:Y:S04]  /*81d50*/  STL.64 [R1+0x13c8], R126 ;  /* 0x0013c87e01007387 */ /* 0x000fe80000100a00 */
[----:B------:R-:W-:Y:S04]  /*81d60*/  STL.64 [R1+0x13b0], R120 ;  /* 0x0013b07801007387 */ /* 0x000fe80000100a00 */
[----:B------:R-:W-:Y:S04]  /*81d70*/  STL.64 [R1+0x13b8], R122 ;  /* 0x0013b87a01007387 */ /* 0x000fe80000100a00 */
[----:B------:R-:W-:Y:S04]  /*81d80*/  STL.64 [R1+0x13a0], R8 ;  /* 0x0013a00801007387 */ /* 0x000fe80000100a00 */
[----:B------:R4:W-:Y:S02]  /*81d90*/  STL.64 [R1+0x13a8], R10 ;  /* 0x0013a80a01007387 */ /* 0x0009e40000100a00 */
[C---:B----4-:R-:W-:Y:S08]  /*81da0*/  HMMA.1688.F32.TF32 R8, R232.reuse, R46, R112 ;  /* 0x0000002ee808723c */ /* 0x050ff00000081070 */
[C---:B------:R-:W-:Y:S11]  /*81db0*/  HMMA.1688.F32.TF32 R108, R232.reuse, R50, R108 ;  /* 0x00000032e86c723c */ /* 0x040ff6000008106c */
[----:B------:R-:W-:Y:S04]  /*81dc0*/  @!UPT UIADD3 URZ, URZ, URZ, URZ ;  /* 0x0000003f3f3ff290 */ /* 0x000fe8000fffe03f */
[----:B------:R-:W-:Y:S04]  /*81dd0*/  STL.64 [R1+0x1390], R8 ;  /* 0x0013900801007387 */ /* 0x000fe80000100a00 */
[----:B------:R2:W-:Y:S02]  /*81de0*/  STL.64 [R1+0x1398], R10 ;  /* 0x0013980a01007387 */ /* 0x0005e40000100a00 */
[C---:B--2---:R-:W-:Y:S02]  /*81df0*/  HMMA.1688.F32.TF32 R8, R232.reuse, R54, R104 ;  /* 0x00000036e808723c */ /* 0x044fe40000081068 */
[----:B------:R-:W-:Y:S04]  /*81e00*/  STL.64 [R1+0x1380], R108 ;  /* 0x0013806c01007387 */ /* 0x000fe80000100a00 */
[----:B------:R-:W-:Y:S02]  /*81e10*/  STL.64 [R1+0x1388], R110 ;  /* 0x0013886e01007387 */ /* 0x000fe40000100a00 */
[C---:B------:R-:W-:Y:S08]  /*81e20*/  HMMA.1688.F32.TF32 R100, R232.reuse, R58, R100 ;  /* 0x0000003ae864723c */ /* 0x040ff00000081064 */
[C---:B------:R-:W-:Y:S07]  /*81e30*/  HMMA.1688.F32.TF32 R96, R232.reuse, R62, R96 ;  /* 0x0000003ee860723c */ /* 0x040fee0000081060 */
[----:B------:R-:W-:Y:S04]  /*81e40*/  STL.64 [R1+0x1370], R8 ;  /* 0x0013700801007387 */ /* 0x000fe80000100a00 */
[----:B------:R2:W-:Y:S02]  /*81e50*/  STL.64 [R1+0x1378], R10 ;  /* 0x0013780a01007387 */ /* 0x0005e40000100a00 */
[C---:B--2---:R-:W-:Y:S02]  /*81e60*/  HMMA.1688.F32.TF32 R8, R232.reuse, R66, R28 ;  /* 0x00000042e808723c */ /* 0x044fe4000008101c */
[----:B------:R-:W-:Y:S04]  /*81e70*/  STL.64 [R1+0x1360], R100 ;  /* 0x0013606401007387 */ /* 0x000fe80000100a00 */
[----:B------:R-:W-:Y:S04]  /*81e80*/  STL.64 [R1+0x1368], R102 ;  /* 0x0013686601007387 */ /* 0x000fe80000100a00 */
[----:B------:R-:W-:Y:S01]  /*81e90*/  STL.64 [R1+0x1350], R96 ;  /* 0x0013506001007387 */ /* 0x000fe20000100a00 */
[C---:B------:R-:W-:Y:S03]  /*81ea0*/  HMMA.1688.F32.TF32 R24, R232.reuse, R70, R24 ;  /* 0x00000046e818723c */ /* 0x040fe60000081018 */
[----:B------:R-:W-:Y:S09]  /*81eb0*/  STL.64 [R1+0x1358], R98 ;  /* 0x0013586201007387 */ /* 0x000ff20000100a00 */
[----:B------:R-:W-:Y:S04]  /*81ec0*/  STL.64 [R1+0x1340], R8 ;  /* 0x0013400801007387 */ /* 0x000fe80000100a00 */
[----:B------:R2:W-:Y:S02]  /*81ed0*/  STL.64 [R1+0x1348], R10 ;  /* 0x0013480a01007387 */ /* 0x0005e40000100a00 */
[C---:B--2---:R-:W-:Y:S05]  /*81ee0*/  HMMA.1688.F32.TF32 R8, R232.reuse, R74, R20 ;  /* 0x0000004ae808723c */ /* 0x044fea0000081014 */
[----:B------:R-:W-:Y:S04]  /*81ef0*/  STL.64 [R1+0x1330], R24 ;  /* 0x0013301801007387 */ /* 0x000fe80000100a00 */
[----:B------:R-:W-:Y:S01]  /*81f00*/  STL.64 [R1+0x1338], R26 ;  /* 0x0013381a01007387 */ /* 0x000fe20000100a00 */
[C---:B------:R-:W-:Y:S11]  /*81f10*/  HMMA.1688.F32.TF32 R16, R232.reuse, R78, R16 ;  /* 0x0000004ee810723c */ /* 0x040ff60000081010 */
[----:B------:R-:W-:Y:S02]  /*81f20*/  @!UPT UIADD3 URZ, URZ, URZ, URZ ;  /* 0x0000003f3f3ff290 */ /* 0x000fe4000fffe03f */
[----:B------:R2:W-:Y:S01]  /*81f30*/  STL.64 [R1+0x1328], R10 ;  /* 0x0013280a01007387 */ /* 0x0005e20000100a00 */
[----:B------:R-:W-:Y:S01]  /*81f40*/  IMAD.MOV.U32 R44, RZ, RZ, R8 ;  /* 0x000000ffff2c7224 */ /* 0x000fe200078e0008 */
[----:B------:R-:W-:Y:S02]  /*81f50*/  MOV R45, R9 ;  /* 0x00000009002d7202 */ /* 0x000fe40000000f00 */
[C---:B--2---:R-:W-:Y:S03]  /*81f60*/  HMMA.1688.F32.TF32 R8, R232.reuse, R82, R12 ;  /* 0x00000052e808723c */ /* 0x044fe6000008100c */
[----:B------:R2:W-:Y:S04]  /*81f70*/  STL [R1+0x4cf8], R45 ;  /* 0x004cf82d01007387 */ /* 0x0005e80000100800 */
[----:B------:R3:W-:Y:S01]  /*81f80*/  STL [R1+0x4cf4], R44 ;  /* 0x004cf42c01007387 */ /* 0x0007e20000100800 */
[----:B------:R-:W-:Y:S03]  /*81f90*/  HMMA.1688.F32.TF32 R12, R232, R86, R244 ;  /* 0x00000056e80c723c */ /* 0x000fe600000810f4 */
[----:B------:R-:W-:Y:S04]  /*81fa0*/  STL.64 [R1+0x1310], R16 ;  /* 0x0013101001007387 */ /* 0x000fe80000100a00 */
[----:B------:R-:W-:Y:S08]  /*81fb0*/  STL.64 [R1+0x1318], R18 ;  /* 0x0013181201007387 */ /* 0x000ff00000100a00 */
[----:B------:R4:W-:Y:S01]  /*81fc0*/  STL.64 [R1+0x1300], R8 ;  /* 0x0013000801007387 */ /* 0x0009e20000100a00 */
[----:B--2---:R-:W-:-:S02]  /*81fd0*/  IMAD.MOV.U32 R45, RZ, RZ, R10 ;  /* 0x000000ffff2d7224 */ /* 0x004fc400078e000a */
[----:B---3--:R-:W-:Y:S02]  /*81fe0*/  IMAD.MOV.U32 R44, RZ, RZ, R11 ;  /* 0x000000ffff2c7224 */ /* 0x008fe400078e000b */
[C---:B----4-:R-:W-:Y:S03]  /*81ff0*/  HMMA.1688.F32.TF32 R8, R232.reuse, R90, R248 ;  /* 0x0000005ae808723c */ /* 0x050fe600000810f8 */
[----:B------:R-:W-:Y:S04]  /*82000*/  STL [R1+0x4d00], R44 ;  /* 0x004d002c01007387 */ /* 0x000fe80000100800 */
[----:B------:R-:W-:Y:S04]  /*82010*/  STL [R1+0x4cfc], R45 ;  /* 0x004cfc2d01007387 */ /* 0x000fe80000100800 */
        /* <DEDUP_REMOVED lines=39> */
[----:B------:R-:W3:Y:S01]  /*82290*/  LDL.LU R15, [R1+0xc3c] ;  /* 0x000c3c00010f7983 */ /* 0x000ee20000300800 */
[----:B--2---:R-:W-:Y:S03]  /*822a0*/  HMMA.1688.F32.TF32 R8, R232, R94, R248 ;  /* 0x0000005ee808723c */ /* 0x004fe600000810f8 */
[----:B------:R-:W-:Y:S04]  /*822b0*/  LDS R232, [R252+0xe200] ;  /* 0x00e20000fce87984 */ /* 0x000fe80000000800 */
[----:B------:R-:W-:Y:S04]  /*822c0*/  LDS R234, [R252+0xf200] ;  /* 0x00f20000fcea7984 */ /* 0x000fe80000000800 */
[----:B------:R-:W-:Y:S04]  /*822d0*/  LDS R233, [R3+0xe200] ;  /* 0x00e2000003e97984 */ /* 0x000fe80000000800 */
[----:B------:R-:W2:Y:S08]  /*822e0*/  LDS R235, [R3+0xf200] ;  /* 0x00f2000003eb7984 */ /* 0x000eb00000000800 */
[----:B------:R4:W-:Y:S04]  /*822f0*/  STL.64 [R1+0xed0], R8 ;  /* 0x000ed00801007387 */ /* 0x0009e80000100a00 */
[----:B------:R-:W2:Y:S04]  /*82300*/  LDL.LU R248, [R1+0xba0] ;  /* 0x000ba00001f87983 */ /* 0x000ea80000300800 */
[----:B------:R-:W2:Y:S04]  /*82310*/  LDL.LU R249, [R1+0xba4] ;  /* 0x000ba40001f97983 */ /* 0x000ea80000300800 */
[----:B------:R-:W2:Y:S04]  /*82320*/  LDL.LU R250, [R1+0xba8] ;  /* 0x000ba80001fa7983 */ /* 0x000ea80000300800 */
[----:B------:R-:W2:Y:S01]  /*82330*/  LDL.LU R251, [R1+0xbac] ;  /* 0x000bac0001fb7983 */ /* 0x000ea20000300800 */
[----:B------:R-:W-:Y:S01]  /*82340*/  MOV R44, R10 ;  /* 0x0000000a002c7202 */ /* 0x000fe20000000f00 */
[----:B------:R-:W-:Y:S01]  /*82350*/  IMAD.MOV.U32 R45, RZ, RZ, R11 ;  /* 0x000000ffff2d7224 */ /* 0x000fe200078e000b */
[C---:B-1----:R-:W-:Y:S08]  /*82360*/  HMMA.1688.F32.TF32 R100, R240.reuse, R34, R100 ;  /* 0x00000022f064723c */ /* 0x042ff00000081064 */
[C---:B----4-:R-:W-:Y:S01]  /*82370*/  HMMA.1688.F32.TF32 R8, R240.reuse, R38, R96 ;  /* 0x00000026f008723c */ /* 0x050fe20000081060 */
[----:B------:R1:W-:Y:S04]  /*82380*/  STL [R1+0x4d08], R45 ;  /* 0x004d082d01007387 */ /* 0x0003e80000100800 */
[----:B------:R4:W-:Y:S10]  /*82390*/  STL [R1+0x4d04], R44 ;  /* 0x004d042c01007387 */ /* 0x0009f40000100800 */
[----:B------:R-:W-:Y:S04]  /*823a0*/  STL.64 [R1+0xec0], R100 ;  /* 0x000ec06401007387 */ /* 0x000fe80000100a00 */
[----:B------:R-:W-:Y:S01]  /*823b0*/  STL.64 [R1+0xec8], R102 ;  /* 0x000ec86601007387 */ /* 0x000fe20000100a00 */
[----:B------:R-:W-:Y:S03]  /*823c0*/  HMMA.1688.F32.TF32 R28, R240, R42, R28 ;  /* 0x0000002af01c723c */ /* 0x000fe6000008101c */
[----:B------:R4:W-:Y:S01]  /*823d0*/  STL.64 [R1+0xeb0], R8 ;  /* 0x000eb00801007387 */ /* 0x0009e20000100a00 */
[----:B-1----:R-:W-:Y:S01]  /*823e0*/  IMAD.MOV.U32 R45, RZ, RZ, R10 ;  /* 0x000000ffff2d7224 */ /* 0x002fe200078e000a */
[----:B----4-:R-:W-:-:S03]  /*823f0*/  MOV R44, R11 ;  /* 0x0000000b002c7202 */ /* 0x010fc60000000f00 */
[C---:B------:R-:W-:Y:S01]  /*82400*/  HMMA.1688.F32.TF32 R8, R240.reuse, R46, R24 ;  /* 0x0000002ef008723c */ /* 0x040fe20000081018 */
[----:B------:R1:W-:Y:S04]  /*82410*/  STL [R1+0x4d10], R45 ;  /* 0x004d102d01007387 */ /* 0x0003e80000100800 */
[----:B------:R4:W-:Y:S10]  /*82420*/  STL [R1+0x4d0c], R44 ;  /* 0x004d0c2c01007387 */ /* 0x0009f40000100800 */
[----:B------:R-:W-:Y:S01]  /*82430*/  STL.64 [R1+0xea0], R28 ;  /* 0x000ea01c01007387 */ /* 0x000fe20000100a00 */
[----:B------:R-:W-:Y:S03]  /*82440*/  HMMA.1688.F32.TF32 R20, R240, R50, R20 ;  /* 0x00000032f014723c */ /* 0x000fe60000081014 */
[----:B------:R-:W-:Y:S04]  /*82450*/  STL.64 [R1+0xea8], R30 ;  /* 0x000ea81e01007387 */ /* 0x000fe80000100a00 */
[----:B------:R3:W-:Y:S01]  /*82460*/  STL.64 [R1+0xe98], R10 ;  /* 0x000e980a01007387 */ /* 0x0007e20000100a00 */
[----:B-1----:R-:W-:-:S02]  /*82470*/  IMAD.MOV.U32 R45, RZ, RZ, R8 ;  /* 0x000000ffff2d7224 */ /* 0x002fc400078e0008 */
[----:B----4-:R-:W-:Y:S02]  /*82480*/  IMAD.MOV.U32 R44, RZ, RZ, R9 ;  /* 0x000000ffff2c7224 */ /* 0x010fe400078e0009 */
[C---:B---3--:R-:W-:Y:S01]  /*82490*/  HMMA.1688.F32.TF32 R8, R240.reuse, R54, R16 ;  /* 0x00000036f008723c */ /* 0x048fe20000081010 */
[----:B------:R1:W-:Y:S04]  /*824a0*/  STL [R1+0x4d18], R45 ;  /* 0x004d182d01007387 */ /* 0x0003e80000100800 */
[----:B------:R3:W-:Y:S06]  /*824b0*/  STL [R1+0x4d14], R44 ;  /* 0x004d142c01007387 */ /* 0x0007ec0000100800 */
[----:B------:R-:W-:Y:S01]  /*824c0*/  STL.64 [R1+0xe80], R20 ;  /* 0x000e801401007387 */ /* 0x000fe20000100a00 */
[----:B------:R-:W-:Y:S03]  /*824d0*/  HMMA.1688.F32.TF32 R12, R240, R58, R12 ;  /* 0x0000003af00c723c */ /* 0x000fe6000008100c */
[----:B------:R-:W-:Y:S08]  /*824e0*/  STL.64 [R1+0xe88], R22 ;  /* 0x000e881601007387 */ /* 0x000ff00000100a00 */
[----:B------:R4:W-:Y:S01]  /*824f0*/  STL.64 [R1+0xe70], R8 ;  /* 0x000e700801007387 */ /* 0x0009e20000100a00 */
[----:B-1----:R-:W-:Y:S01]  /*82500*/  MOV R45, R10 ;  /* 0x0000000a002d7202 */ /* 0x002fe20000000f00 */
[----:B---3--:R-:W-:-:S02]  /*82510*/  IMAD.MOV.U32 R44, RZ, RZ, R11 ;  /* 0x000000ffff2c7224 */ /* 0x008fc400078e000b */
[----:B----4-:R-:W-:Y:S02]  /*82520*/  HMMA.1688.F32.TF32 R8, R240, R62, R244 ;  /* 0x0000003ef008723c */ /* 0x010fe400000810f4 */
[----:B------:R1:W-:Y:S04]  /*82530*/  STL [R1+0x4d20], R45 ;  /* 0x004d202d01007387 */ /* 0x0003e80000100800 */
[----:B------:R3:W-:Y:S04]  /*82540*/  STL [R1+0x4d1c], R44 ;  /* 0x004d1c2c01007387 */ /* 0x0007e80000100800 */
[----:B------:R-:W-:Y:S04]  /*82550*/  STL.64 [R1+0xe60], R12 ;  /* 0x000e600c01007387 */ /* 0x000fe80000100a00 */
[----:B------:R-:W-:Y:S09]  /*82560*/  STL.64 [R1+0xe68], R14 ;  /* 0x000e680e01007387 */ /* 0x000ff20000100a00 */
[----:B------:R2:W-:Y:S01]  /*82570*/  STL.64 [R1+0xe58], R10 ;  /* 0x000e580a01007387 */ /* 0x0005e20000100a00 */
[----:B-1----:R-:W-:Y:S01]  /*82580*/  IMAD.MOV.U32 R45, RZ, RZ, R8 ;  /* 0x000000ffff2d7224 */ /* 0x002fe200078e0008 */
[----:B---3--:R-:W-:-:S04]  /*82590*/  MOV R44, R9 ;  /* 0x00000009002c7202 */ /* 0x008fc80000000f00 */
[----:B------:R-:W-:Y:S04]  /*825a0*/  STL [R1+0x4d28], R45 ;  /* 0x004d282d01007387 */ /* 0x000fe80000100800 */
[----:B------:R-:W-:Y:S01]  /*825b0*/  STL [R1+0x4d24], R44 ;  /* 0x004d242c01007387 */ /* 0x000fe20000100800 */
[C---:B--2---:R-:W-:Y:S03]  /*825c0*/  HMMA.1688.F32.TF32 R8, R240.reuse, R66, R248 ;  /* 0x00000042f008723c */ /* 0x044fe600000810f8 */
[----:B------:R-:W2:Y:S11]  /*825d0*/  LDL.LU R248, [R1+0x9a0] ;  /* 0x0009a00001f87983 */ /* 0x000eb60000300800 */
[----:B------:R-:W-:Y:S09]  /*825e0*/  @!UPT UIADD3 URZ, URZ, URZ, URZ ;  /* 0x0000003f3f3ff290 */ /* 0x000ff2000fffe03f */
        /* <DEDUP_REMOVED lines=61> */
[C---:B--2---:R-:W-:Y:S11]  /*829c0*/  HMMA.1688.F32.TF32 R120, R240.reuse, R70, R120 ;  /* 0x00000046f078723c */ /* 0x044ff60000081078 */
[----:B------:R-:W-:Y:S11]  /*829d0*/  @!UPT UIADD3 URZ, URZ, URZ, URZ ;  /* 0x0000003f3f3ff290 */ /* 0x000ff6000fffe03f */
[----:B------:R-:W-:Y:S01]  /*829e0*/  @!UPT UIADD3 URZ, URZ, URZ, URZ ;  /* 0x0000003f3f3ff290 */ /* 0x000fe2000fffe03f */
[----:B------:R4:W-:Y:S01]  /*829f0*/  STL.64 [R1+0xe30], R120 ;  /* 0x000e307801007387 */ /* 0x0009e20000100a00 */
[----:B------:R-:W-:Y:S02]  /*82a00*/  IMAD.MOV.U32 R45, RZ, RZ, R122 ;  /* 0x000000ffff2d7224 */ /* 0x000fe400078e007a */
[----:B------:R-:W-:Y:S02]  /*82a10*/  IMAD.MOV.U32 R44, RZ, RZ, R123 ;  /* 0x000000ffff2c7224 */ /* 0x000fe400078e007b */
[C---:B----4-:R-:W-:Y:S08]  /*82a20*/  HMMA.1688.F32.TF32 R120, R240.reuse, R74, R8 ;  /* 0x0000004af078723c */ /* 0x050ff00000081008 */
[C---:B---3--:R-:W-:Y:S01]  /*82a30*/  HMMA.1688.F32.TF32 R8, R240.reuse, R78, R116 ;  /* 0x0000004ef008723c */ /* 0x048fe20000081074 */
[----:B------:R1:W-:Y:S04]  /*82a40*/  STL [R1+0x4d30], R45 ;  /* 0x004d302d01007387 */ /* 0x0003e80000100800 */
[----:B------:R2:W-:Y:S03]  /*82a50*/  STL [R1+0x4d2c], R44 ;  /* 0x004d2c2c01007387 */ /* 0x0005e60000100800 */
[----:B------:R-:W-:Y:S07]  /*82a60*/  HMMA.1688.F32.TF32 R112, R240, R82, R112 ;  /* 0x00000052f070723c */ /* 0x000fee0000081070 */
[----:B------:R-:W-:Y:S04]  /*82a70*/  STL.64 [R1+0xe20], R120 ;  /* 0x000e207801007387 */ /* 0x000fe80000100a00 */
[----:B------:R-:W-:Y:S04]  /*82a80*/  STL.64 [R1+0xe28], R122 ;  /* 0x000e287a01007387 */ /* 0x000fe80000100a00 */
[----:B------:R3:W-:Y:S01]  /*82a90*/  STL.64 [R1+0xe18], R10 ;  /* 0x000e180a01007387 */ /* 0x0007e20000100a00 */
[----:B-1----:R-:W-:Y:S01]  /*82aa0*/  MOV R45, R8 ;  /* 0x00000008002d7202 */ /* 0x002fe20000000f00 */
[----:B--2---:R-:W-:-:S02]  /*82ab0*/  IMAD.MOV.U32 R44, RZ, RZ, R9 ;  /* 0x000000ffff2c7224 */ /* 0x004fc400078e0009 */
[C---:B---3--:R-:W-:Y:S02]  /*82ac0*/  HMMA.1688.F32.TF32 R8, R240.reuse, R86, R108 ;  /* 0x00000056f008723c */ /* 0x048fe4000008106c */
[----:B------:R1:W-:Y:S04]  /*82ad0*/  STL [R1+0x4d38], R45 ;  /* 0x004d382d01007387 */ /* 0x0003e80000100800 */
[----:B------:R2:W-:Y:S04]  /*82ae0*/  STL [R1+0x4d34], R44 ;  /* 0x004d342c01007387 */ /* 0x0005e80000100800 */
[----:B------:R-:W-:Y:S01]  /*82af0*/  STL.64 [R1+0xe00], R112 ;  /* 0x000e007001007387 */ /* 0x000fe20000100a00 */
[----:B------:R-:W-:Y:S03]  /*82b00*/  HMMA.1688.F32.TF32 R104, R240, R90, R104 ;  /* 0x0000005af068723c */ /* 0x000fe60000081068 */
[----:B------:R-:W-:Y:S09]  /*82b10*/  STL.64 [R1+0xe08], R114 ;  /* 0x000e087201007387 */ /* 0x000ff20000100a00 */
[----:B------:R3:W-:Y:S01]  /*82b20*/  STL.64 [R1+0xdf0], R8 ;  /* 0x000df00801007387 */ /* 0x0007e20000100a00 */
[----:B-1----:R-:W-:Y:S01]  /*82b30*/  IMAD.MOV.U32 R45, RZ, RZ, R10 ;  /* 0x000000ffff2d7224 */ /* 0x002fe200078e000a */
[----:B--2---:R-:W-:-:S02]  /*82b40*/  MOV R44, R11 ;  /* 0x0000000b002c7202 */ /* 0x004fc40000000f00 */
[----:B---3--:R-:W-:Y:S02]  /*82b50*/  HMMA.1688.F32.TF32 R8, R240, R94, R100 ;  /* 0x0000005ef008723c */ /* 0x008fe40000081064 */
[----:B------:R1:W-:Y:S04]  /*82b60*/  STL [R1+0x4d40], R45 ;  /* 0x004d402d01007387 */ /* 0x0003e80000100800 */
[----:B------:R2:W-:Y:S04]  /*82b70*/  STL [R1+0x4d3c], R44 ;  /* 0x004d3c2c01007387 */ /* 0x0005e80000100800 */
[----:B------:R-:W-:Y:S01]  /*82b80*/  STL.64 [R1+0xde0], R104 ;  /* 0x000de06801007387 */ /* 0x000fe20000100a00 */
[----:B------:R-:W-:Y:S03]  /*82b90*/  HMMA.1688.F32.TF32 R96, R236, R34, R96 ;  /* 0x00000022ec60723c */ /* 0x000fe60000081060 */
[----:B------:R-:W-:Y:S09]  /*82ba0*/  STL.64 [R1+0xde8], R106 ;  /* 0x000de86a01007387 */ /* 0x000ff20000100a00 */
[----:B------:R3:W-:Y:S01]  /*82bb0*/  STL.64 [R1+0x7e8], R10 ;  /* 0x0007e80a01007387 */ /* 0x0007e20000100a00 */
[----:B-1----:R-:W-:-:S02]  /*82bc0*/  IMAD.MOV.U32 R45, RZ, RZ, R8 ;  /* 0x000000ffff2d7224 */ /* 0x002fc400078e0008 */
[----:B--2---:R-:W-:Y:S02]  /*82bd0*/  IMAD.MOV.U32 R44, RZ, RZ, R9 ;  /* 0x000000ffff2c7224 */ /* 0x004fe400078e0009 */
[C---:B---3--:R-:W-:Y:S01]  /*82be0*/  HMMA.1688.F32.TF32 R8, R236.reuse, R38, R28 ;  /* 0x00000026ec08723c */ /* 0x048fe2000008101c */
[----:B------:R1:W-:Y:S04]  /*82bf0*/  STL [R1+0x4d48], R45 ;  /* 0x004d482d01007387 */ /* 0x0003e80000100800 */
[----:B------:R2:W-:Y:S03]  /*82c00*/  STL [R1+0x4d44], R44 ;  /* 0x004d442c01007387 */ /* 0x0005e60000100800 */
[C---:B------:R-:W-:Y:S01]  /*82c10*/  HMMA.1688.F32.TF32 R24, R236.reuse, R42, R24 ;  /* 0x0000002aec18723c */ /* 0x040fe20000081018 */
[----:B------:R-:W-:Y:S04]  /*82c20*/  STL.64 [R1+0x7b0], R96 ;  /* 0x0007b06001007387 */ /* 0x000fe80000100a00 */
[----:B------:R-:W-:Y:S03]  /*82c30*/  STL.64 [R1+0x7b8], R98 ;  /* 0x0007b86201007387 */ /* 0x000fe60000100a00 */
[----:B------:R-:W-:Y:S07]  /*82c40*/  HMMA.1688.F32.TF32 R20, R236, R46, R20 ;  /* 0x0000002eec14723c */ /* 0x000fee0000081014 */
[----:B------:R3:W-:Y:S01]  /*82c50*/  STL.64 [R1+0x790], R8 ;  /* 0x0007900801007387 */ /* 0x0007e20000100a00 */
[----:B-1----:R-:W-:Y:S01]  /*82c60*/  MOV R45, R10 ;  /* 0x0000000a002d7202 */ /* 0x002fe20000000f00 */
[----:B--2---:R-:W-:-:S02]  /*82c70*/  IMAD.MOV.U32 R44, RZ, RZ, R11 ;  /* 0x000000ffff2c7224 */ /* 0x004fc400078e000b */
[C---:B---3--:R-:W-:Y:S04]  /*82c80*/  HMMA.1688.F32.TF32 R8, R236.reuse, R50, R16 ;  /* 0x00000032ec08723c */ /* 0x048fe80000081010 */
[----:B------:R-:W-:Y:S04]  /*82c90*/  STL.64 [R1+0x780], R24 ;  /* 0x0007801801007387 */ /* 0x000fe80000100a00 */
[----:B------:R-:W-:Y:S01]  /*82ca0*/  STL.64 [R1+0x788], R26 ;  /* 0x0007881a01007387 */ /* 0x000fe20000100a00 */
[C---:B------:R-:W-:Y:S03]  /*82cb0*/  HMMA.1688.F32.TF32 R16, R236.reuse, R54, R12 ;  /* 0x00000036ec10723c */ /* 0x040fe6000008100c */
[----:B------:R-:W-:Y:S04]  /*82cc0*/  STL.64 [R1+0xdd0], R20 ;  /* 0x000dd01401007387 */ /* 0x000fe80000100a00 */
[----:B------:R-:W-:Y:S01]  /*82cd0*/  STL.64 [R1+0xdd8], R22 ;  /* 0x000dd81601007387 */ /* 0x000fe20000100a00 */
[C---:B------:R-:W-:Y:S06]  /*82ce0*/  HMMA.1688.F32.TF32 R12, R236.reuse, R58, R244 ;  /* 0x0000003aec0c723c */ /* 0x040fec00000810f4 */
[----:B------:R-:W-:Y:S04]  /*82cf0*/  STL.64 [R1+0xdc0], R8 ;  /* 0x000dc00801007387 */ /* 0x000fe80000100a00 */
[----:B------:R1:W-:Y:S02]  /*82d00*/  STL.64 [R1+0xdc8], R10 ;  /* 0x000dc80a01007387 */ /* 0x0003e40000100a00 */
[C---:B-1----:R-:W-:Y:S03]  /*82d10*/  HMMA.1688.F32.TF32 R8, R236.reuse, R62, R248 ;  /* 0x0000003eec08723c */ /* 0x042fe600000810f8 */
[----:B------:R-:W-:Y:S04]  /*82d20*/  STL.64 [R1+0xdb0], R16 ;  /* 0x000db01001007387 */ /* 0x000fe80000100a00 */
[----:B------:R-:W-:Y:S04]  /*82d30*/  STL.64 [R1+0xdb8], R18 ;  /* 0x000db81201007387 */ /* 0x000fe80000100a00 */
[----:B------:R-:W2:Y:S04]  /*82d40*/  LDL.LU R244, [R1+0x6d0] ;  /* 0x0006d00001f47983 */ /* 0x000ea80000300800 */
[----:B------:R1:W-:Y:S04]  /*82d50*/  STL.64 [R1+0xda0], R12 ;  /* 0x000da00c01007387 */ /* 0x0003e80000100a00 */
[----:B------:R3:W-:Y:S04]  /*82d60*/  STL.64 [R1+0xda8], R14 ;  /* 0x000da80e01007387 */ /* 0x0007e80000100a00 */
[----:B------:R4:W-:Y:S04]  /*82d70*/  STL.64 [R1+0xd90], R8 ;  /* 0x000d900801007387 */ /* 0x0009e80000100a00 */
[----:B------:R1:W-:Y:S04]  /*82d80*/  STL.64 [R1+0xd98], R10 ;  /* 0x000d980a01007387 */ /* 0x0003e80000100a00 */
        /* <DEDUP_REMOVED lines=96> */
[C---:B------:R-:W-:Y:S11]  /*83390*/  HMMA.1688.F32.TF32 R132, R236.reuse, R74, R132 ;  /* 0x0000004aec84723c */ /* 0x040ff60000081084 */
[----:B------:R-:W-:Y:S04]  /*833a0*/  @!UPT UIADD3 URZ, URZ, URZ, URZ ;  /* 0x0000003f3f3ff290 */ /* 0x000fe8000fffe03f */
[----:B------:R-:W-:Y:S04]  /*833b0*/  STL.64 [R1+0xd80], R216 ;  /* 0x000d80d801007387 */ /* 0x000fe80000100a00 */
[----:B------:R1:W-:Y:S04]  /*833c0*/  STL.64 [R1+0xd88], R218 ;  /* 0x000d88da01007387 */ /* 0x0003e80000100a00 */
        /* <DEDUP_REMOVED lines=12> */
[----:B------:R-:W-:Y:S04]  /*83490*/  STL.64 [R1+0x12b8], R242 ;  /* 0x0012b8f201007387 */ /* 0x000fe80000100a00 */
[----:B------:R-:W-:Y:S04]  /*834a0*/  STL.64 [R1+0x12a0], R128 ;  /* 0x0012a08001007387 */ /* 0x000fe80000100a00 */
[----:B------:R1:W-:Y:S04]  /*834b0*/  STL.64 [R1+0x12a8], R130 ;  /* 0x0012a88201007387 */ /* 0x0003e80000100a00 */
[----:B------:R-:W-:Y:S04]  /*834c0*/  STL.64 [R1+0x1290], R124 ;  /* 0x0012907c01007387 */ /* 0x000fe80000100a00 */
[----:B------:R1:W-:Y:S02]  /*834d0*/  STL.64 [R1+0x1298], R126 ;  /* 0x0012987e01007387 */ /* 0x0003e40000100a00 */
[----:B-1----:R-:W-:Y:S02]  /*834e0*/  HMMA.1688.F32.TF32 R128, R236, R94, R160 ;  /* 0x0000005eec80723c */ /* 0x002fe400000810a0 */
[----:B------:R-:W-:Y:S04]  /*834f0*/  LDS R240, [R2+0xe200] ;  /* 0x00e2000002f07984 */ /* 0x000fe80000000800 */
[----:B------:R-:W-:Y:S02]  /*83500*/  LDS R242, [R2+0xf200] ;  /* 0x00f2000002f27984 */ /* 0x000fe40000000800 */
[C---:B------:R-:W-:Y:S02]  /*83510*/  HMMA.1688.F32.TF32 R124, R232.reuse, R34, R120 ;  /* 0x00000022e87c723c */ /* 0x040fe40000081078 */
[----:B------:R-:W-:Y:S04]  /*83520*/  STL.64 [R1+0x1280], R156 ;  /* 0x0012809c01007387 */ /* 0x000fe80000100a00 */
[----:B------:R-:W-:Y:S02]  /*83530*/  LDS R241, [R0+0xe200] ;  /* 0x00e2000000f17984 */ /* 0x000fe40000000800 */
[C---:B------:R-:W-:Y:S02]  /*83540*/  HMMA.1688.F32.TF32 R120, R232.reuse, R38, R8 ;  /* 0x00000026e878723c */ /* 0x040fe40000081008 */
[----:B------:R-:W1:Y:S04]  /*83550*/  LDS R243, [R0+0xf200] ;  /* 0x00f2000000f37984 */ /* 0x000e680000000800 */
[----:B------:R-:W-:Y:S02]  /*83560*/  LDS R236, [R252+0xe280] ;  /* 0x00e28000fcec7984 */ /* 0x000fe40000000800 */
[C---:B------:R-:W-:Y:S02]  /*83570*/  HMMA.1688.F32.TF32 R8, R232.reuse, R42, R116 ;  /* 0x0000002ae808723c */ /* 0x040fe40000081074 */
        /* <DEDUP_REMOVED lines=13> */
[----:B------:R-:W1:Y:S11]  /*83650*/  LDS R239, [R3+0xf280] ;  /* 0x00f2800003ef7984 */ /* 0x000e760000000800 */
[----:B------:R-:W-:Y:S09]  /*83660*/  @!UPT UIADD3 URZ, URZ, URZ, URZ ;  /* 0x0000003f3f3ff290 */ /* 0x000ff2000fffe03f */
[----:B------:R-:W-:Y:S04]  /*83670*/  STL.64 [R1+0x1240], R8 ;  /* 0x0012400801007387 */ /* 0x000fe80000100a00 */
[----:B------:R1:W-:Y:S02]  /*83680*/  STL.64 [R1+0x1248], R10 ;  /* 0x0012480a01007387 */ /* 0x0003e40000100a00 */
[C---:B-1----:R-:W-:Y:S02]  /*83690*/  HMMA.1688.F32.TF32 R8, R232.reuse, R54, R104 ;  /* 0x00000036e808723c */ /* 0x042fe40000081068 */
[----:B------:R-:W-:Y:S04]  /*836a0*/  STL.64 [R1+0x1230], R108 ;  /* 0x0012306c01007387 */ /* 0x000fe80000100a00 */
[----:B------:R-:W-:Y:S02]  /*836b0*/  STL.64 [R1+0x1238], R110 ;  /* 0x0012386e01007387 */ /* 0x000fe40000100a00 */
        /* <DEDUP_REMOVED lines=26> */
[----:B------:R-:W2:Y:S04]  /*83860*/  LDL.LU R244, [R1+0x430] ;  /* 0x0004300001f47983 */ /* 0x000ea80000300800 */
[----:B------:R1:W-:Y:S04]  /*83870*/  STL.64 [R1+0x11a0], R12 ;  /* 0x0011a00c01007387 */ /* 0x0003e80000100a00 */
[----:B------:R1:W-:Y:S05]  /*83880*/  STL.64 [R1+0x11a8], R14 ;  /* 0x0011a80e01007387 */ /* 0x0003ea0000100a00 */
[----:B------:R1:W-:Y:S04]  /*83890*/  STL.64 [R1+0x1190], R8 ;  /* 0x0011900801007387 */ /* 0x0003e80000100a00 */
[----:B------:R1:W-:Y:S04]  /*838a0*/  STL.64 [R1+0x1198], R10 ;  /* 0x0011980a01007387 */ /* 0x0003e80000100a00 */
        /* <DEDUP_REMOVED lines=60> */
[----:B------:R-:W-:Y:S04]  /*83c70*/  LDS R232, [R2+0xe280] ;  /* 0x00e2800002e87984 */ /* 0x000fe80000000800 */
[----:B------:R-:W-:Y:S01]  /*83c80*/  LDS R234, [R2+0xf280] ;  /* 0x00f2800002ea7984 */ /* 0x000fe20000000800 */
[C---:B------:R-:W-:Y:S03]  /*83c90*/  HMMA.1688.F32.TF32 R24, R240.reuse, R66, R24 ;  /* 0x00000042f018723c */ /* 0x040fe60000081018 */
[----:B------:R-:W-:Y:S04]  /*83ca0*/  LDS R233, [R0+0xe280] ;  /* 0x00e2800000e97984 */ /* 0x000fe80000000800 */
[----:B------:R-:W1:Y:S08]  /*83cb0*/  LDS R235, [R0+0xf280] ;  /* 0x00f2800000eb7984 */ /* 0x000e700000000800 */
[----:B------:R-:W-:Y:S04]  /*83cc0*/  STL.64 [R1+0xd60], R120 ;  /* 0x000d607801007387 */ /* 0x000fe80000100a00 */
[----:B------:R3:W-:Y:S02]  /*83cd0*/  STL.64 [R1+0xd68], R122 ;  /* 0x000d687a01007387 */ /* 0x0007e40000100a00 */
[C---:B---3--:R-:W-:Y:S08]  /*83ce0*/  HMMA.1688.F32.TF32 R120, R240.reuse, R34, R8 ;  /* 0x00000022f078723c */ /* 0x048ff00000081008 */
        /* <DEDUP_REMOVED lines=14> */
[C---:B----4-:R-:W-:Y:S08]  /*83dd0*/  HMMA.1688.F32.TF32 R8, R240.reuse, R54, R100 ;  /* 0x00000036f008723c */ /* 0x050ff00000081064 */
[C---:B------:R-:W-:Y:S08]  /*83de0*/  HMMA.1688.F32.TF32 R116, R240.reuse, R38, R116 ;  /* 0x00000026f074723c */ /* 0x040ff00000081074 */
[C---:B------:R-:W-:Y:S08]  /*83df0*/  HMMA.1688.F32.TF32 R108, R240.reuse, R46, R108 ;  /* 0x0000002ef06c723c */ /* 0x040ff0000008106c */
[----:B------:R-:W-:Y:S01]  /*83e00*/  HMMA.1688.F32.TF32 R96, R240, R58, R96 ;  /* 0x0000003af060723c */ /* 0x000fe20000081060 */
[----:B------:R-:W-:Y:S01]  /*83e10*/  IMAD.MOV.U32 R53, RZ, RZ, R8 ;  /* 0x000000ffff357224 */ /* 0x000fe200078e0008 */
[----:B------:R-:W-:Y:S01]  /*83e20*/  MOV R49, R10 ;  /* 0x0000000a00317202 */ /* 0x000fe20000000f00 */
[----:B------:R-:W-:-:S02]  /*83e30*/  IMAD.MOV.U32 R52, RZ, RZ, R9 ;  /* 0x000000ffff347224 */ /* 0x000fc400078e0009 */
[----:B------:R-:W-:-:S03]  /*83e40*/  IMAD.MOV.U32 R48, RZ, RZ, R11 ;  /* 0x000000ffff307224 */ /* 0x000fc600078e000b */
        /* <DEDUP_REMOVED lines=25> */
[----:B--2---:R-:W2:Y:S04]  /*83fe0*/  LDL.LU R12, [R1] ;  /* 0x00000000010c7983 */ /* 0x004ea80000300800 */
[----:B------:R-:W2:Y:S04]  /*83ff0*/  LDL.LU R13, [R1+0x4] ;  /* 0x00000400010d7983 */ /* 0x000ea80000300800 */
[----:B---3--:R-:W2:Y:S04]  /*84000*/  LDL.LU R14, [R1+0x8] ;  /* 0x00000800010e7983 */ /* 0x008ea80000300800 */
[----:B------:R-:W2:Y:S04]  /*84010*/  LDL.LU R15, [R1+0xc] ;  /* 0x00000c00010f7983 */ /* 0x000ea80000300800 */
[----:B------:R-:W1:Y:S04]  /*84020*/  LDL.LU R16, [R1+0x2e0] ;  /* 0x0002e00001107983 */ /* 0x000e680000300800 */
[----:B------:R-:W1:Y:S04]  /*84030*/  LDL.LU R17, [R1+0x2e4] ;  /* 0x0002e40001117983 */ /* 0x000e680000300800 */
[----:B------:R-:W1:Y:S04]  /*84040*/  LDL.LU R18, [R1+0x2e8] ;  /* 0x0002e80001127983 */ /* 0x000e680000300800 */
[----:B------:R-:W1:Y:S01]  /*84050*/  LDL.LU R19, [R1+0x2ec] ;  /* 0x0002ec0001137983 */ /* 0x000e620000300800 */
[----:B------:R-:W-:Y:S03]  /*84060*/  HMMA.1688.F32.TF32 R8, R240, R86, R248 ;  /* 0x00000056f008723c */ /* 0x000fe600000810f8 */
        /* <DEDUP_REMOVED lines=73> */
[----:B------:R-:W-:Y:S04]  /*84500*/  STL [R1+0x4cec], R89 ;  /* 0x004cec5901007387 */ /* 0x000fe80000100800 */
[----:B------:R1:W-:Y:S04]  /*84510*/  STL [R1+0x4ce8], R92 ;  /* 0x004ce85c01007387 */ /* 0x0003e80000100800 */
[----:B------:R1:W-:Y:S01]  /*84520*/  STL [R1+0x4ce4], R93 ;  /* 0x004ce45d01007387 */ /* 0x0003e20000100800 */
[C---:B--2---:R-:W-:Y:S08]  /*84530*/  HMMA.1688.F32.TF32 R128, R240.reuse, R90, R128 ;  /* 0x0000005af080723c */ /* 0x044ff00000081080 */
[----:B---3--:R-:W-:Y:S11]  /*84540*/  HMMA.1688.F32.TF32 R240, R240, R94, R124 ;  /* 0x0000005ef0f0723c */ /* 0x008ff6000008107c */
[----:B------:R-:W-:Y:S05]  /*84550*/  @!UPT UIADD3 URZ, URZ, URZ, URZ ;  /* 0x0000003f3f3ff290 */ /* 0x000fea000fffe03f */
[----:B------:R-:W-:Y:S01]  /*84560*/  IMAD.MOV.U32 R81, RZ, RZ, R130 ;  /* 0x000000ffff517224 */ /* 0x000fe200078e0082 */
[----:B------:R-:W-:Y:S01]  /*84570*/  MOV R80, R131 ;  /* 0x0000008300507202 */ /* 0x000fe20000000f00 */
[----:B------:R-:W-:Y:S01]  /*84580*/  IMAD.MOV.U32 R84, RZ, RZ, R129 ;  /* 0x000000ffff547224 */ /* 0x000fe200078e0081 */
[----:B------:R-:W-:Y:S01]  /*84590*/  MOV R85, R128 ;  /* 0x0000008000557202 */ /* 0x000fe20000000f00 */
[----:B------:R-:W2:Y:S04]  /*845a0*/  LDL.LU.64 R130, [R1+0x4ee8] ;  /* 0x004ee80001827983 */ /* 0x000ea80000300a00 */
[----:B------:R-:W2:Y:S04]  /*845b0*/  LDL.LU.64 R128, [R1+0x4ee0] ;  /* 0x004ee00001807983 */ /* 0x000ea80000300a00 */
[----:B------:R-:W3:Y:S04]  /*845c0*/  LDL.LU.64 R126, [R1+0x4ed8] ;  /* 0x004ed800017e7983 */ /* 0x000ee80000300a00 */
[----:B------:R-:W3:Y:S01]  /*845d0*/  LDL.LU.64 R124, [R1+0x4ed0] ;  /* 0x004ed000017c7983 */ /* 0x000ee20000300a00 */
[----:B-1----:R-:W-:Y:S01]  /*845e0*/  IMAD.MOV.U32 R88, RZ, RZ, R240 ;  /* 0x000000ffff587224 */ /* 0x002fe200078e00f0 */
[----:B------:R-:W-:Y:S01]  /*845f0*/  MOV R92, R242 ;  /* 0x000000f2005c7202 */ /* 0x000fe20000000f00 */
[----:B------:R-:W-:Y:S01]  /*84600*/  IMAD.MOV.U32 R89, RZ, RZ, R241 ;  /* 0x000000ffff597224 */ /* 0x000fe200078e00f1 */
[----:B------:R-:W2:Y:S01]  /*84610*/  LDL.LU R240, [R1+0x3d0] ;  /* 0x0003d00001f07983 */ /* 0x000ea20000300800 */
[----:B------:R-:W-:-:S03]  /*84620*/  IMAD.MOV.U32 R93, RZ, RZ, R243 ;  /* 0x000000ffff5d7224 */ /* 0x000fc600078e00f3 */
[----:B------:R-:W2:Y:S04]  /*84630*/  LDL.LU R241, [R1+0x3d4] ;  /* 0x0003d40001f17983 */ /* 0x000ea80000300800 */
[----:B------:R-:W2:Y:S04]  /*84640*/  LDL.LU R242, [R1+0x3d8] ;  /* 0x0003d80001f27983 */ /* 0x000ea80000300800 */
[----:B------:R-:W2:Y:S01]  /*84650*/  LDL.LU R243, [R1+0x3dc] ;  /* 0x0003dc0001f37983 */ /* 0x000ea20000300800 */
[C---:B----4-:R-:W-:Y:S08]  /*84660*/  HMMA.1688.F32.TF32 R244, R236.reuse, R34, R244 ;  /* 0x00000022ecf4723c */ /* 0x050ff000000810f4 */
[C---:B------:R-:W-:Y:S11]  /*84670*/  HMMA.1688.F32.TF32 R248, R236.reuse, R38, R248 ;  /* 0x00000026ecf8723c */ /* 0x040ff600000810f8 */
[----:B------:R-:W-:Y:S05]  /*84680*/  @!UPT UIADD3 URZ, URZ, URZ, URZ ;  /* 0x0000003f3f3ff290 */ /* 0x000fea000fffe03f */
[----:B------:R-:W-:Y:S01]  /*84690*/  IMAD.MOV.U32 R73, RZ, RZ, R246 ;  /* 0x000000ffff497224 */ /* 0x000fe200078e00f6 */
[----:B------:R-:W-:Y:S01]  /*846a0*/  MOV R76, R245 ;  /* 0x000000f5004c7202 */ /* 0x000fe20000000f00 */
[----:B------:R-:W-:Y:S02]  /*846b0*/  IMAD.MOV.U32 R72, RZ, RZ, R247 ;  /* 0x000000ffff487224 */ /* 0x000fe400078e00f7 */
[----:B------:R-:W-:Y:S01]  /*846c0*/  IMAD.MOV.U32 R77, RZ, RZ, R244 ;  /* 0x000000ffff4d7224 */ /* 0x000fe200078e00f4 */
[----:B------:R-:W4:Y:S04]  /*846d0*/  LDL.LU.64 R246, [R1+0x4ec8] ;  /* 0x004ec80001f67983 */ /* 0x000f280000300a00 */
        /* <DEDUP_REMOVED lines=45> */
[----:B-1----:R-:W-:Y:S02]  /*849b0*/  HMMA.1688.F32.TF32 R8, R236, R94, R20 ;  /* 0x0000005eec08723c */ /* 0x002fe40000081014 */
[----:B------:R-:W-:Y:S04]  /*849c0*/  STL.64 [R1+0x1140], R28 ;  /* 0x0011401c01007387 */ /* 0x000fe80000100a00 */
[----:B------:R-:W-:Y:S04]  /*849d0*/  STL.64 [R1+0x1148], R30 ;  /* 0x0011481e01007387 */ /* 0x000fe80000100a00 */
[----:B------:R-:W-:Y:S04]  /*849e0*/  STL.64 [R1+0x1130], R24 ;  /* 0x0011301801007387 */ /* 0x000fe80000100a00 */
[----:B------:R-:W-:Y:S04]  /*849f0*/  STL.64 [R1+0x1138], R26 ;  /* 0x0011381a01007387 */ /* 0x000fe80000100a00 */
[----:B------:R-:W-:Y:S04]  /*84a00*/  LDS R236, [R252+0xe300] ;  /* 0x00e30000fcec7984 */ /* 0x000fe80000000800 */
[----:B------:R-:W-:Y:S04]  /*84a10*/  LDS R238, [R252+0xf300] ;  /* 0x00f30000fcee7984 */ /* 0x000fe80000000800 */
[----:B------:R-:W-:Y:S04]  /*84a20*/  STL.64 [R1+0x7a0], R8 ;  /* 0x0007a00801007387 */ /* 0x000fe80000100a00 */
[----:B------:R3:W-:Y:S04]  /*84a30*/  STL.64 [R1+0x7a8], R10 ;  /* 0x0007a80a01007387 */ /* 0x0007e80000100a00 */
[----:B------:R-:W-:Y:S04]  /*84a40*/  LDS R237, [R3+0xe300] ;  /* 0x00e3000003ed7984 */ /* 0x000fe80000000800 */
[----:B------:R-:W1:Y:S01]  /*84a50*/  LDS R239, [R3+0xf300] ;  /* 0x00f3000003ef7984 */ /* 0x000e620000000800 */
[----:B---3--:R-:W-:Y:S03]  /*84a60*/  HMMA.1688.F32.TF32 R8, R232, R42, R248 ;  /* 0x0000002ae808723c */ /* 0x008fe600000810f8 */
[----:B------:R-:W-:Y:S04]  /*84a70*/  STL.64 [R1+0x1120], R16 ;  /* 0x0011201001007387 */ /* 0x000fe80000100a00 */
[----:B------:R-:W-:Y:S01]  /*84a80*/  STL.64 [R1+0x1128], R18 ;  /* 0x0011281201007387 */ /* 0x000fe20000100a00 */
[----:B----4-:R-:W-:-:S03]  /*84a90*/  MOV R248, R247 ;  /* 0x000000f700f87202 */ /* 0x010fc60000000f00 */
[----:B------:R2:W-:Y:S01]  /*84aa0*/  STL.64 [R1+0x1110], R12 ;  /* 0x0011100c01007387 */ /* 0x0005e20000100a00 */
[----:B------:R-:W-:-:S03]  /*84ab0*/  IMAD.MOV.U32 R249, RZ, RZ, R245 ;  /* 0x000000fffff97224 */ /* 0x000fc600078e00f5 */
[----:B------:R3:W-:Y:S04]  /*84ac0*/  STL.64 [R1+0x1118], R14 ;  /* 0x0011180e01007387 */ /* 0x0007e80000100a00 */
[----:B------:R-:W3:Y:S04]  /*84ad0*/  LDL.LU R247, [R1+0x4eac] ;  /* 0x004eac0001f77983 */ /* 0x000ee80000300800 */
[----:B------:R4:W-:Y:S04]  /*84ae0*/  STL.64 [R1+0x1100], R8 ;  /* 0x0011000801007387 */ /* 0x0009e80000100a00 */
[----:B------:R1:W-:Y:S04]  /*84af0*/  STL.64 [R1+0x1108], R10 ;  /* 0x0011080a01007387 */ /* 0x0003e80000100a00 */
[----:B------:R-:W4:Y:S01]  /*84b00*/  LDL.LU R245, [R1+0x4ea8] ;  /* 0x004ea80001f57983 */ /* 0x000f220000300800 */
[----:B------:R-:W-:Y:S01]  /*84b10*/  IMAD.MOV.U32 R250, RZ, RZ, R246 ;  /* 0x000000fffffa7224 */ /* 0x000fe200078e00f6 */
[----:B------:R-:W-:-:S02]  /*84b20*/  MOV R251, R244 ;  /* 0x000000f400fb7202 */ /* 0x000fc40000000f00 */
[----:B------:R-:W4:Y:S04]  /*84b30*/  LDL.LU R246, [R1+0x4ea4] ;  /* 0x004ea40001f67983 */ /* 0x000f280000300800 */
[----:B------:R-:W4:Y:S04]  /*84b40*/  LDL.LU R244, [R1+0x4ea0] ;  /* 0x004ea00001f47983 */ /* 0x000f280000300800 */
[----:B--2---:R-:W2:Y:S04]  /*84b50*/  LDL.LU R12, [R1+0xf0] ;  /* 0x0000f000010c7983 */ /* 0x004ea80000300800 */
[----:B------:R-:W2:Y:S01]  /*84b60*/  LDL.LU R13, [R1+0xf4] ;  /* 0x0000f400010d7983 */ /* 0x000ea20000300800 */
[----:B---3--:R-:W-:-:S03]  /*84b70*/  IMAD.MOV.U32 R14, RZ, RZ, R247 ;  /* 0x000000ffff0e7224 */ /* 0x008fc600078e00f7 */
[----:B------:R-:W3:Y:S01]  /*84b80*/  LDL.LU R247, [R1+0x4e9c] ;  /* 0x004e9c0001f77983 */ /* 0x000ee20000300800 */
[----:B----4-:R-:W-:-:S03]  /*84b90*/  IMAD.MOV.U32 R15, RZ, RZ, R245 ;  /* 0x000000ffff0f7224 */ /* 0x010fc600078e00f5 */
[----:B------:R-:W4:Y:S01]  /*84ba0*/  LDL.LU R245, [R1+0x4e98] ;  /* 0x004e980001f57983 */ /* 0x000f220000300800 */
[----:B------:R-:W-:-:S03]  /*84bb0*/  IMAD.MOV.U32 R19, RZ, RZ, R246 ;  /* 0x000000ffff137224 */ /* 0x000fc600078e00f6 */
[----:B------:R-:W2:Y:S01]  /*84bc0*/  LDL.LU R16, [R1+0x100] ;  /* 0x0001000001107983 */ /* 0x000ea20000300800 */
[----:B------:R-:W-:-:S03]  /*84bd0*/  MOV R18, R244 ;  /* 0x000000f400127202 */ /* 0x000fc60000000f00 */
[----:B------:R-:W2:Y:S04]  /*84be0*/  LDL.LU R17, [R1+0x104] ;  /* 0x0001040001117983 */ /* 0x000ea80000300800 */
[----:B------:R-:W2:Y:S04]  /*84bf0*/  LDL.LU R244, [R1+0x4e94] ;  /* 0x004e940001f47983 */ /* 0x000ea80000300800 */
[----:B------:R-:W2:Y:S01]  /*84c00*/  LDL.LU R246, [R1+0x4e90] ;  /* 0x004e900001f67983 */ /* 0x000ea20000300800 */
[----:B---3--:R-:W-:-:S03]  /*84c10*/  IMAD.MOV.U32 R20, RZ, RZ, R247 ;  /* 0x000000ffff147224 */ /* 0x008fc600078e00f7 */
[----:B------:R-:W3:Y:S01]  /*84c20*/  LDL.LU R247, [R1+0x4e8c] ;  /* 0x004e8c0001f77983 */ /* 0x000ee20000300800 */
[----:B----4-:R-:W-:-:S03]  /*84c30*/  MOV R21, R245 ;  /* 0x000000f500157202 */ /* 0x010fc60000000f00 */
[----:B------:R-:W4:Y:S04]  /*84c40*/  LDL.LU R245, [R1+0x4e88] ;  /* 0x004e880001f57983 */ /* 0x000f280000300800 */
[----:B------:R-:W4:Y:S04]  /*84c50*/  LDL.LU R22, [R1+0x118] ;  /* 0x0001180001167983 */ /* 0x000f280000300800 */
[----:B------:R-:W4:Y:S01]  /*84c60*/  LDL.LU R23, [R1+0x11c] ;  /* 0x00011c0001177983 */ /* 0x000f220000300800 */
[----:B--2---:R-:W-:-:S03]  /*84c70*/  IMAD.MOV.U32 R96, RZ, RZ, R244 ;  /* 0x000000ffff607224 */ /* 0x004fc600078e00f4 */
[----:B------:R-:W2:Y:S01]  /*84c80*/  LDL.LU R244, [R1+0x4e84] ;  /* 0x004e840001f47983 */ /* 0x000ea20000300800 */
[----:B------:R-:W-:-:S03]  /*84c90*/  IMAD.MOV.U32 R97, RZ, RZ, R246 ;  /* 0x000000ffff617224 */ /* 0x000fc600078e00f6 */
[----:B------:R-:W2:Y:S01]  /*84ca0*/  LDL.LU R246, [R1+0x4e80] ;  /* 0x004e800001f67983 */ /* 0x000ea20000300800 */
[----:B---3--:R-:W-:-:S03]  /*84cb0*/  MOV R98, R247 ;  /* 0x000000f700627202 */ /* 0x008fc60000000f00 */
[----:B------:R-:W3:Y:S01]  /*84cc0*/  LDL.LU R247, [R1+0x4e7c] ;  /* 0x004e7c0001f77983 */ /* 0x000ee20000300800 */
[----:B----4-:R-:W-:-:S03]  /*84cd0*/  IMAD.MOV.U32 R99, RZ, RZ, R245 ;  /* 0x000000ffff637224 */ /* 0x010fc600078e00f5 */
[----:B------:R-:W4:Y:S04]  /*84ce0*/  LDL.LU R245, [R1+0x4e78] ;  /* 0x004e780001f57983 */ /* 0x000f280000300800 */
[----:B------:R-:W4:Y:S04]  /*84cf0*/  LDL.LU R100, [R1+0x70] ;  /* 0x0000700001647983 */ /* 0x000f280000300800 */
[----:B------:R-:W4:Y:S04]  /*84d00*/  LDL.LU R101, [R1+0x74] ;  /* 0x0000740001657983 */ /* 0x000f280000300800 */
[----:B------:R-:W4:Y:S04]  /*84d10*/  LDL.LU R102, [R1+0x78] ;  /* 0x0000780001667983 */ /* 0x000f280000300800 */
[----:B------:R-:W4:Y:S01]  /*84d20*/  LDL.LU R103, [R1+0x7c] ;  /* 0x00007c0001677983 */ /* 0x000f220000300800 */
[----:B--2---:R-:W-:-:S03]  /*84d30*/  IMAD.MOV.U32 R111, RZ, RZ, R244 ;  /* 0x000000ffff6f7224 */ /* 0x004fc600078e00f4 */
[----:B------:R-:W2:Y:S04]  /*84d40*/  LDL.LU R240, [R1+0x10] ;  /* 0x0000100001f07983 */ /* 0x000ea80000300800 */
[----:B------:R-:W2:Y:S01]  /*84d50*/  LDL.LU R241, [R1+0x14] ;  /* 0x0000140001f17983 */ /* 0x000ea20000300800 */
[----:B------:R-:W-:-:S03]  /*84d60*/  MOV R109, R246 ;  /* 0x000000f6006d7202 */ /* 0x000fc60000000f00 */
[----:B------:R-:W2:Y:S04]  /*84d70*/  LDL.LU R242, [R1+0x18] ;  /* 0x0000180001f27983 */ /* 0x000ea80000300800 */
[----:B------:R-:W2:Y:S04]  /*84d80*/  LDL.LU R243, [R1+0x1c] ;  /* 0x00001c0001f37983 */ /* 0x000ea80000300800 */
[----:B------:R-:W2:Y:S01]  /*84d90*/  LDL.LU R244, [R1+0x20] ;  /* 0x0000200001f47983 */ /* 0x000ea20000300800 */
[----:B---3--:R-:W-:Y:S02]  /*84da0*/  IMAD.MOV.U32 R108, RZ, RZ, R247 ;  /* 0x000000ffff6c7224 */ /* 0x008fe400078e00f7 */
[----:B----4-:R-:W-:-:S02]  /*84db0*/  IMAD.MOV.U32 R110, RZ, RZ, R245 ;  /* 0x000000ffff6e7224 */ /* 0x010fc400078e00f5 */
        /* <DEDUP_REMOVED lines=76> */
[----:B------:R-:W2:Y:S07]  /*85280*/  LDL.LU R244, [R1+0xe0] ;  /* 0x0000e00001f47983 */ /* 0x000eae0000300800 */
[----:B------:R-:W-:Y:S11]  /*85290*/  HMMA.1688.F32.TF32 R232, R232, R94, R96 ;  /* 0x0000005ee8e8723c */ /* 0x000ff60000081060 */
[----:B------:R-:W-:Y:S04]  /*852a0*/  @!UPT UIADD3 URZ, URZ, URZ, URZ ;  /* 0x0000003f3f3ff290 */ /* 0x000fe8000fffe03f */
[----:B------:R-:W-:Y:S04]  /*852b0*/  STL.64 [R1+0x10a0], R240 ;  /* 0x0010a0f001007387 */ /* 0x000fe80000100a00 */
[----:B------:R-:W-:Y:S04]  /*852c0*/  STL.64 [R1+0x10a8], R242 ;  /* 0x0010a8f201007387 */ /* 0x000fe80000100a00 */
[----:B------:R-:W2:Y:S04]  /*852d0*/  LDL.LU R245, [R1+0xe4] ;  /* 0x0000e40001f57983 */ /* 0x000ea80000300800 */
[----:B------:R-:W2:Y:S04]  /*852e0*/  LDL.LU R246, [R1+0xe8] ;  /* 0x0000e80001f67983 */ /* 0x000ea80000300800 */
[----:B------:R-:W2:Y:S04]  /*852f0*/  LDL.LU R247, [R1+0xec] ;  /* 0x0000ec0001f77983 */ /* 0x000ea80000300800 */
[----:B------:R-:W-:Y:S04]  /*85300*/  STL.64 [R1+0x1090], R8 ;  /* 0x0010900801007387 */ /* 0x000fe80000100a00 */
[----:B------:R1:W-:Y:S01]  /*85310*/  STL.64 [R1+0x1098], R10 ;  /* 0x0010980a01007387 */ /* 0x0003e20000100a00 */
[C---:B------:R-:W-:Y:S03]  /*85320*/  HMMA.1688.F32.TF32 R248, R236.reuse, R58, R248 ;  /* 0x0000003aecf8723c */ /* 0x040fe600000810f8 */
        /* <DEDUP_REMOVED lines=58> */
[----:B------:R4:W-:Y:S04]  /*856d0*/  STL.64 [R1+0x838], R246 ;  /* 0x000838f601007387 */ /* 0x0009e80000100a00 */
[----:B------:R-:W-:Y:S04]  /*856e0*/  STL.64 [R1+0x840], R248 ;  /* 0x000840f801007387 */ /* 0x000fe80000100a00 */
[----:B------:R-:W-:Y:S01]  /*856f0*/  STL.64 [R1+0x848], R250 ;  /* 0x000848fa01007387 */ /* 0x000fe20000100a00 */
[C---:B---3--:R-:W-:Y:S08]  /*85700*/  HMMA.1688.F32.TF32 R16, R236.reuse, R66, R16 ;  /* 0x00000042ec10723c */ /* 0x048ff00000081010 */
[C---:B----4-:R-:W-:Y:S08]  /*85710*/  HMMA.1688.F32.TF32 R244, R236.reuse, R62, R12 ;  /* 0x0000003eecf4723c */ /* 0x050ff0000008100c */
[C---:B------:R-:W-:Y:S08]  /*85720*/  HMMA.1688.F32.TF32 R12, R236.reuse, R70, R20 ;  /* 0x00000046ec0c723c */ /* 0x040ff00000081014 */
[C---:B------:R-:W-:Y:S07]  /*85730*/  HMMA.1688.F32.TF32 R20, R236.reuse, R74, R24 ;  /* 0x0000004aec14723c */ /* 0x040fee0000081018 */
[----:B------:R-:W-:Y:S04]  /*85740*/  STL.64 [R1+0x850], R244 ;  /* 0x000850f401007387 */ /* 0x000fe80000100a00 */
[----:B------:R-:W-:Y:S04]  /*85750*/  STL.64 [R1+0x858], R246 ;  /* 0x000858f601007387 */ /* 0x000fe80000100a00 */
[----:B------:R-:W-:Y:S04]  /*85760*/  STL.64 [R1+0x860], R16 ;  /* 0x0008601001007387 */ /* 0x000fe80000100a00 */
[----:B------:R1:W-:Y:S04]  /*85770*/  STL.64 [R1+0x868], R18 ;  /* 0x0008681201007387 */ /* 0x0003e80000100a00 */
[----:B------:R-:W-:Y:S04]  /*85780*/  STL.64 [R1+0x870], R12 ;  /* 0x0008700c01007387 */ /* 0x000fe80000100a00 */
[----:B------:R2:W-:Y:S01]  /*85790*/  STL.64 [R1+0x878], R14 ;  /* 0x0008780e01007387 */ /* 0x0005e20000100a00 */
[C---:B-1----:R-:W-:Y:S08]  /*857a0*/  HMMA.1688.F32.TF32 R16, R236.reuse, R78, R28 ;  /* 0x0000004eec10723c */ /* 0x042ff0000008101c */
[C---:B--2---:R-:W-:Y:S01]  /*857b0*/  HMMA.1688.F32.TF32 R12, R236.reuse, R82, R96 ;  /* 0x00000052ec0c723c */ /* 0x044fe20000081060 */
[----:B------:R-:W-:Y:S04]  /*857c0*/  STL.64 [R1+0x880], R20 ;  /* 0x0008801401007387 */ /* 0x000fe80000100a00 */
[----:B------:R1:W-:Y:S04]  /*857d0*/  STL.64 [R1+0x888], R22 ;  /* 0x0008881601007387 */ /* 0x0003e80000100a00 */
        /* <DEDUP_REMOVED lines=9> */
[----:B------:R-:W-:Y:S01]  /*85870*/  LDS R102, [R2+0xf380] ;  /* 0x00f3800002667984 */ /* 0x000fe20000000800 */
[----:B--2---:R-:W-:Y:S03]  /*85880*/  HMMA.1688.F32.TF32 R12, R236, R94, R108 ;  /* 0x0000005eec0c723c */ /* 0x004fe6000008106c */
[----:B------:R-:W-:Y:S04]  /*85890*/  STL.64 [R1+0x8b0], R20 ;  /* 0x0008b01401007387 */ /* 0x000fe80000100a00 */
[----:B------:R1:W-:Y:S04]  /*858a0*/  STL.64 [R1+0x8b8], R22 ;  /* 0x0008b81601007387 */ /* 0x0003e80000100a00 */
[----:B------:R-:W-:Y:S04]  /*858b0*/  LDS R101, [R0+0xe380] ;  /* 0x00e3800000657984 */ /* 0x000fe80000000800 */
[----:B------:R-:W2:Y:S01]  /*858c0*/  LDS R103, [R0+0xf380] ;  /* 0x00f3800000677984 */ /* 0x000ea20000000800 */
        /* <DEDUP_REMOVED lines=8> */
[C---:B---3--:R-:W-:Y:S03]  /*85950*/  HMMA.1688.F32.TF32 R12, R240.reuse, R42, R8 ;  /* 0x0000002af00c723c */ /* 0x048fe60000081008 */
[----:B------:R-:W-:Y:S04]  /*85960*/  LDS R104, [R252+0x10000] ;  /* 0x01000000fc687984 */ /* 0x000fe80000000800 */
[----:B------:R-:W-:Y:S01]  /*85970*/  LDS R106, [R252+0x11000] ;  /* 0x01100000fc6a7984 */ /* 0x000fe20000000800 */
[C---:B------:R-:W-:Y:S03]  /*85980*/  HMMA.1688.F32.TF32 R8, R240.reuse, R46, R120 ;  /* 0x0000002ef008723c */ /* 0x040fe60000081078 */
        /* <DEDUP_REMOVED lines=30> */
[C---:B-1----:R-:W-:Y:S08]  /*85b70*/  HMMA.1688.F32.TF32 R8, R240.reuse, R82, R4 ;  /* 0x00000052f008723c */ /* 0x042ff00000081004 */
[C---:B------:R-:W-:Y:S01]  /*85b80*/  HMMA.1688.F32.TF32 R4, R240.reuse, R86, R140 ;  /* 0x00000056f004723c */ /* 0x040fe2000008108c */
[----:B------:R-:W-:Y:S01]  /*85b90*/  STL.64 [R1+0x1020], R16 ;  /* 0x0010201001007387 */ /* 0x000fe20000100a00 */
[----:B------:R-:W-:Y:S05]  /*85ba0*/  STL.64 [R1+0x1028], R18 ;  /* 0x0010281201007387 */ /* 0x000fea0000100a00 */
[----:B------:R-:W-:Y:S01]  /*85bb0*/  STL.64 [R1+0x1010], R12 ;  /* 0x0010100c01007387 */ /* 0x000fe20000100a00 */
[----:B------:R1:W-:Y:S07]  /*85bc0*/  STL.64 [R1+0x1018], R14 ;  /* 0x0010180e01007387 */ /* 0x0003ee0000100a00 */
[----:B------:R-:W-:Y:S01]  /*85bd0*/  STL.64 [R1+0x1000], R8 ;  /* 0x0010000801007387 */ /* 0x000fe20000100a00 */
[----:B------:R3:W-:Y:S07]  /*85be0*/  STL.64 [R1+0x1008], R10 ;  /* 0x0010080a01007387 */ /* 0x0007ee0000100a00 */
[----:B------:R-:W-:Y:S01]  /*85bf0*/  STL.64 [R1+0xff0], R4 ;  /* 0x000ff00401007387 */ /* 0x000fe20000100a00 */
[C---:B-1----:R-:W-:Y:S01]  /*85c00*/  HMMA.1688.F32.TF32 R12, R240.reuse, R90, R144 ;  /* 0x0000005af00c723c */ /* 0x042fe20000081090 */
[----:B------:R1:W-:Y:S07]  /*85c10*/  STL.64 [R1+0xff8], R6 ;  /* 0x000ff80601007387 */ /* 0x0003ee0000100a00 */
[----:B---3--:R-:W-:Y:S08]  /*85c20*/  HMMA.1688.F32.TF32 R8, R240, R94, R148 ;  /* 0x0000005ef008723c */ /* 0x008ff00000081094 */
[C---:B-1----:R-:W-:Y:S07]  /*85c30*/  HMMA.1688.F32.TF32 R4, R232.reuse, R34, R152 ;  /* 0x00000022e804723c */ /* 0x042fee0000081098 */
[----:B------:R-:W-:Y:S01]  /*85c40*/  STL.64 [R1+0xfe0], R12 ;  /* 0x000fe00c01007387 */ /* 0x000fe20000100a00 */
[----:B------:R1:W-:Y:S07]  /*85c50*/  STL.64 [R1+0xfe8], R14 ;  /* 0x000fe80e01007387 */ /* 0x0003ee0000100a00 */
[----:B------:R-:W-:Y:S01]  /*85c60*/  STL.64 [R1+0xc50], R8 ;  /* 0x000c500801007387 */ /* 0x000fe20000100a00 */
[----:B------:R3:W-:Y:S07]  /*85c70*/  STL.64 [R1+0xc58], R10 ;  /* 0x000c580a01007387 */ /* 0x0007ee0000100a00 */
[----:B------:R-:W-:Y:S01]  /*85c80*/  STL.64 [R1+0xfd0], R4 ;  /* 0x000fd00401007387 */ /* 0x000fe20000100a00 */
[C---:B-1----:R-:W-:Y:S01]  /*85c90*/  HMMA.1688.F32.TF32 R12, R232.reuse, R38, R228 ;  /* 0x00000026e80c723c */ /* 0x042fe200000810e4 */
[----:B------:R1:W-:Y:S07]  /*85ca0*/  STL.64 [R1+0xfd8], R6 ;  /* 0x000fd80601007387 */ /* 0x0003ee0000100a00 */
[C---:B---3--:R-:W-:Y:S08]  /*85cb0*/  HMMA.1688.F32.TF32 R8, R232.reuse, R42, R164 ;  /* 0x0000002ae808723c */ /* 0x048ff000000810a4 */
        /* <DEDUP_REMOVED lines=29> */
[----:B------:R-:W-:Y:S07]  /*85e90*/  STL.64 [R1+0xf38], R14 ;  /* 0x000f380e01007387 */ /* 0x000fee0000100a00 */
[----:B------:R-:W-:Y:S01]  /*85ea0*/  STL.64 [R1+0xf20], R8 ;  /* 0x000f200801007387 */ /* 0x000fe20000100a00 */
[----:B------:R-:W-:Y:S07]  /*85eb0*/  STL.64 [R1+0xf28], R10 ;  /* 0x000f280a01007387 */ /* 0x000fee0000100a00 */
[----:B------:R-:W-:Y:S02]  /*85ec0*/  STL.64 [R1+0xf10], R4 ;  /* 0x000f100401007387 */ /* 0x000fe40000100a00 */
[----:B------:R1:W-:Y:S02]  /*85ed0*/  STL.64 [R1+0xf18], R6 ;  /* 0x000f180601007387 */ /* 0x0003e40000100a00 */
[C---:B-1----:R-:W-:Y:S08]  /*85ee0*/  HMMA.1688.F32.TF32 R4, R232.reuse, R86, R204 ;  /* 0x00000056e804723c */ /* 0x042ff000000810cc */
[C---:B------:R-:W-:Y:S11]  /*85ef0*/  HMMA.1688.F32.TF32 R8, R232.reuse, R90, R208 ;  /* 0x0000005ae808723c */ /* 0x040ff600000810d0 */
[----:B------:R-:W-:Y:S04]  /*85f00*/  @!UPT UIADD3 URZ, URZ, URZ, URZ ;  /* 0x0000003f3f3ff290 */ /* 0x000fe8000fffe03f */
[----:B------:R-:W-:Y:S01]  /*85f10*/  STL.64 [R1+0xf00], R4 ;  /* 0x000f000401007387 */ /* 0x000fe20000100a00 */
[----:B------:R1:W-:Y:S02]  /*85f20*/  STL.64 [R1+0xf08], R6 ;  /* 0x000f080601007387 */ /* 0x0003e40000100a00 */
[----:B-1----:R-:W-:Y:S05]  /*85f30*/  HMMA.1688.F32.TF32 R4, R232, R94, R212 ;  /* 0x0000005ee804723c */ /* 0x002fea00000810d4 */
[----:B------:R-:W-:Y:S01]  /*85f40*/  STL.64 [R1+0xee0], R8 ;  /* 0x000ee00801007387 */ /* 0x000fe20000100a00 */
[----:B------:R-:W-:Y:S11]  /*85f50*/  STL.64 [R1+0xee8], R10 ;  /* 0x000ee80a01007387 */ /* 0x000ff60000100a00 */
[----:B------:R-:W-:Y:S06]  /*85f60*/  @!UPT UIADD3 URZ, URZ, URZ, URZ ;  /* 0x0000003f3f3ff290 */ /* 0x000fec000fffe03f */
[----:B------:R-:W-:Y:S01]  /*85f70*/  STL.64 [R1+0xc20], R4 ;  /* 0x000c200401007387 */ /* 0x000fe20000100a00 */
[----:B------:R-:W-:Y:S02]  /*85f80*/  STL.64 [R1+0xc28], R6 ;  /* 0x000c280601007387 */ /* 0x000fe40000100a00 */
[----:B------:R-:W3:Y:S02]  /*85f90*/  LDL.LU R2, [R1+0x4d74] ;  /* 0x004d740001027983 */ /* 0x000ee40000300800 */
[----:B------:R-:W4:Y:S01]  /*85fa0*/  LDL.LU R248, [R1+0x1530] ;  /* 0x0015300001f87983 */ /* 0x000f220000300800 */
[----:B------:R-:W4:Y:S01]  /*85fb0*/  LDL.LU R249, [R1+0x1534] ;  /* 0x0015340001f97983 */ /* 0x000f220000300800 */
[----:B------:R-:W4:Y:S02]  /*85fc0*/  LDL.LU R250, [R1+0x1538] ;  /* 0x0015380001fa7983 */ /* 0x000f240000300800 */
[----:B------:R-:W4:Y:S02]  /*85fd0*/  LDL.LU R251, [R1+0x153c] ;  /* 0x00153c0001fb7983 */ /* 0x000f240000300800 */
[----:B------:R-:W2:Y:S01]  /*85fe0*/  LDL.LU R244, [R1+0x1540] ;  /* 0x0015400001f47983 */ /* 0x000ea20000300800 */
[----:B------:R-:W2:Y:S01]  /*85ff0*/  LDL.LU R245, [R1+0x1544] ;  /* 0x0015440001f57983 */ /* 0x000ea20000300800 */
[----:B------:R-:W2:Y:S01]  /*86000*/  LDL.LU R246, [R1+0x1548] ;  /* 0x0015480001f67983 */ /* 0x000ea20000300800 */
[----:B---3--:R-:W-:-:S02]  /*86010*/  MOV R247, R2 ;  /* 0x0000000200f77202 */ /* 0x008fc40000000f00 */
[----:B------:R-:W3:Y:S01]  /*86020*/  LDL.LU R2, [R1+0x4d70] ;  /* 0x004d700001027983 */ /* 0x000ee20000300800 */
[----:B------:R-:W2:Y:S02]  /*86030*/  LDL.LU R108, [R1+0x1550] ;  /* 0x00155000016c7983 */ /* 0x000ea40000300800 */
[----:B------:R-:W2:Y:S02]  /*86040*/  LDL.LU R109, [R1+0x1554] ;  /* 0x00155400016d7983 */ /* 0x000ea40000300800 */
[----:B------:R-:W2:Y:S01]  /*86050*/  LDL.LU R110, [R1+0x1558] ;  /* 0x00155800016e7983 */ /* 0x000ea20000300800 */
[----:B------:R-:W2:Y:S01]  /*86060*/  LDL.LU R111, [R1+0x155c] ;  /* 0x00155c00016f7983 */ /* 0x000ea20000300800 */
[----:B------:R-:W2:Y:S02]  /*86070*/  LDL.LU R236, [R1+0x1560] ;  /* 0x0015600001ec7983 */ /* 0x000ea40000300800 */
[----:B------:R-:W2:Y:S02]  /*86080*/  LDL.LU R237, [R1+0x1564] ;  /* 0x0015640001ed7983 */ /* 0x000ea40000300800 */
[----:B------:R-:W2:Y:S02]  /*86090*/  LDL.LU R238, [R1+0x1568] ;  /* 0x0015680001ee7983 */ /* 0x000ea40000300800 */
[----:B---3--:R-:W-:-:S02]  /*860a0*/  IMAD.MOV.U32 R239, RZ, RZ, R2 ;  /* 0x000000ffffef7224 */ /* 0x008fc400078e0002 */
        /* <DEDUP_REMOVED lines=42> */
[----:B------:R-:W2:Y:S01]  /*86350*/  LDL.LU R217, [R1+0x1604] ;  /* 0x0016040001d97983 */ /* 0x000ea20000300800 */
[----:B---3--:R-:W-:-:S02]  /*86360*/  MOV R218, R2 ;  /* 0x0000000200da7202 */ /* 0x008fc40000000f00 */
[----:B------:R-:W3:Y:S01]  /*86370*/  LDL.LU R2, [R1+0x4d58] ;  /* 0x004d580001027983 */ /* 0x000ee20000300800 */
[----:B------:R-:W4:Y:S02]  /*86380*/  LDL.LU R219, [R1+0x160c] ;  /* 0x00160c0001db7983 */ /* 0x000f240000300800 */
[----:B------:R-:W4:Y:S02]  /*86390*/  LDL.LU R220, [R1+0x1610] ;  /* 0x0016100001dc7983 */ /* 0x000f240000300800 */
[----:B------:R-:W4:Y:S01]  /*863a0*/  LDL.LU R221, [R1+0x1614] ;  /* 0x0016140001dd7983 */ /* 0x000f220000300800 */
[----:B------:R-:W4:Y:S01]  /*863b0*/  LDL.LU R222, [R1+0x1618] ;  /* 0x0016180001de7983 */ /* 0x000f220000300800 */
[----:B------:R-:W4:Y:S01]  /*863c0*/  LDL.LU R223, [R1+0x161c] ;  /* 0x00161c0001df7983 */ /* 0x000f220000300800 */
[C---:B--2---:R-:W-:Y:S08]  /*863d0*/  HMMA.1688.F32.TF32 R140, R100.reuse, R42, R136 ;  /* 0x0000002a648c723c */ /* 0x044ff00000081088 */
[C---:B------:R-:W-:Y:S08]  /*863e0*/  HMMA.1688.F32.TF32 R136, R100.reuse, R46, R132 ;  /* 0x0000002e6488723c */ /* 0x040ff00000081084 */
[C---:B------:R-:W-:Y:S08]  /*863f0*/  HMMA.1688.F32.TF32 R132, R100.reuse, R50, R128 ;  /* 0x000000326484723c */ /* 0x040ff00000081080 */
[C---:B------:R-:W-:Y:S08]  /*86400*/  HMMA.1688.F32.TF32 R128, R100.reuse, R54, R124 ;  /* 0x000000366480723c */ /* 0x040ff0000008107c */
[C---:B------:R-:W-:Y:S01]  /*86410*/  HMMA.1688.F32.TF32 R124, R100.reuse, R58, R156 ;  /* 0x0000003a647c723c */ /* 0x040fe2000008109c */
[----:B------:R-:W-:Y:S04]  /*86420*/  LDS R42, [R252+0x11080] ;  /* 0x01108000fc2a7984 */ /* 0x000fe80000000800 */
[----:B------:R-:W-:Y:S04]  /*86430*/  LDS R43, [R3+0x11080] ;  /* 0x01108000032b7984 */ /* 0x000fe80000000800 */
[----:B---3--:R-:W1:Y:S04]  /*86440*/  LDSM.16.M88.4 R172, [R2+0x40100] ;  /* 0x0401000002ac783b */ /* 0x008e680000000200 */
[----:B------:R-:W2:Y:S04]  /*86450*/  LDSM.16.M88.4 R176, [R2+0x42100] ;  /* 0x0421000002b0783b */ /* 0x000ea80000000200 */
[----:B------:R-:W3:Y:S04]  /*86460*/  LDSM.16.M88.4 R208, [R2+0x44100] ;  /* 0x0441000002d0783b */ /* 0x000ee80000000200 */
        /* <DEDUP_REMOVED lines=12> */
[----:B------:R-:W3:Y:S01]  /*86530*/  LDSM.16.M88.4 R24, [R2+0x5e100] ;  /* 0x05e100000218783b */ /* 0x000ee20000000200 */
[C---:B----4-:R-:W-:Y:S08]  /*86540*/  HMMA.1688.F32.TF32 R148, R100.reuse, R34, R220 ;  /* 0x000000226494723c */ /* 0x050ff000000810dc */
[C---:B------:R-:W-:Y:S01]  /*86550*/  HMMA.1688.F32.TF32 R144, R100.reuse, R38, R216 ;  /* 0x000000266490723c */ /* 0x040fe200000810d8 */
[----:B-1----:R-:W-:Y:S01]  /*86560*/  STL [R1+0x4cb0], R174 ;  /* 0x004cb0ae01007387 */ /* 0x002fe20000100800 */
[----:B------:R-:W-:Y:S02]  /*86570*/  STL [R1+0x4cac], R175 ;  /* 0x004cacaf01007387 */ /* 0x000fe40000100800 */
[----:B--2---:R-:W-:Y:S02]  /*86580*/  STL [R1+0x4cb8], R178 ;  /* 0x004cb8b201007387 */ /* 0x004fe40000100800 */
[----:B------:R-:W-:Y:S01]  /*86590*/  STL [R1+0x4cb4], R179 ;  /* 0x004cb4b301007387 */ /* 0x000fe20000100800 */
[----:B---3--:R-:W-:Y:S01]  /*865a0*/  STL [R1+0x4cc0], R210 ;  /* 0x004cc0d201007387 */ /* 0x008fe20000100800 */
[----:B------:R-:W-:Y:S02]  /*865b0*/  STL [R1+0x4cbc], R211 ;  /* 0x004cbcd301007387 */ /* 0x000fe40000100800 */
[----:B------:R-:W-:Y:S02]  /*865c0*/  STL [R1+0x4c50], R206 ;  /* 0x004c50ce01007387 */ /* 0x000fe40000100800 */
[----:B------:R-:W-:Y:S01]  /*865d0*/  STL [R1+0x4c4c], R207 ;  /* 0x004c4ccf01007387 */ /* 0x000fe20000100800 */
[----:B------:R-:W-:Y:S01]  /*865e0*/  STL [R1+0x4c54], R202 ;  /* 0x004c54ca01007387 */ /* 0x000fe20000100800 */
        /* <DEDUP_REMOVED lines=24> */
[----:B------:R-:W2:Y:S02]  /*86770*/  LDL.LU R0, [R1+0x4d54] ;  /* 0x004d540001007983 */ /* 0x000ea40000300800 */
[----:B------:R-:W-:Y:S02]  /*86780*/  STL.64 [R1+0xc00], R148 ;  /* 0x000c009401007387 */ /* 0x000fe40000100a00 */
[----:B------:R-:W-:Y:S01]  /*86790*/  STL.64 [R1+0xc08], R150 ;  /* 0x000c089601007387 */ /* 0x000fe20000100a00 */
[----:B------:R-:W-:Y:S01]  /*867a0*/  STL.64 [R1+0xbe0], R144 ;  /* 0x000be09001007387 */ /* 0x000fe20000100a00 */
[----:B------:R-:W-:Y:S02]  /*867b0*/  STL.64 [R1+0xbe8], R146 ;  /* 0x000be89201007387 */ /* 0x000fe40000100a00 */
[----:B------:R-:W-:Y:S02]  /*867c0*/  STL.64 [R1+0xbd0], R140 ;  /* 0x000bd08c01007387 */ /* 0x000fe40000100a00 */
[----:B------:R-:W-:Y:S01]  /*867d0*/  STL.64 [R1+0xbd8], R142 ;  /* 0x000bd88e01007387 */ /* 0x000fe20000100a00 */
[----:B------:R-:W-:Y:S01]  /*867e0*/  STL.64 [R1+0xbc0], R136 ;  /* 0x000bc08801007387 */ /* 0x000fe20000100a00 */
[----:B------:R-:W-:Y:S02]  /*867f0*/  STL.64 [R1+0xbc8], R138 ;  /* 0x000bc88a01007387 */ /* 0x000fe40000100a00 */
[----:B------:R-:W-:Y:S02]  /*86800*/  STL.64 [R1+0xbb0], R132 ;  /* 0x000bb08401007387 */ /* 0x000fe40000100a00 */
[----:B------:R1:W-:Y:S01]  /*86810*/  STL.64 [R1+0xbb8], R134 ;  /* 0x000bb88601007387 */ /* 0x0003e20000100a00 */
[----:B------:R-:W-:Y:S01]  /*86820*/  STL.64 [R1+0xba0], R128 ;  /* 0x000ba08001007387 */ /* 0x000fe20000100a00 */
[----:B------:R3:W-:Y:S02]  /*86830*/  STL.64 [R1+0xba8], R130 ;  /* 0x000ba88201007387 */ /* 0x0007e40000100a00 */
[----:B------:R-:W-:Y:S02]  /*86840*/  STL.64 [R1+0xb90], R124 ;  /* 0x000b907c01007387 */ /* 0x000fe40000100a00 */
[----:B------:R4:W-:Y:S01]  /*86850*/  STL.64 [R1+0xb98], R126 ;  /* 0x000b987e01007387 */ /* 0x0009e20000100a00 */
[C---:B-1----:R-:W-:Y:S08]  /*86860*/  HMMA.1688.F32.TF32 R132, R100.reuse, R62, R160 ;  /* 0x0000003e6484723c */ /* 0x042ff000000810a0 */
[C---:B---3--:R-:W-:Y:S08]  /*86870*/  HMMA.1688.F32.TF32 R128, R100.reuse, R66, R120 ;  /* 0x000000426480723c */ /* 0x048ff00000081078 */
[C---:B----4-:R-:W-:Y:S08]  /*86880*/  HMMA.1688.F32.TF32 R124, R100.reuse, R70, R116 ;  /* 0x00000046647c723c */ /* 0x050ff00000081074 */
[C---:B------:R-:W-:Y:S08]  /*86890*/  HMMA.1688.F32.TF32 R120, R100.reuse, R74, R112 ;  /* 0x0000004a6478723c */ /* 0x040ff00000081070 */
[C---:B------:R-:W-:Y:S08]  /*868a0*/  HMMA.1688.F32.TF32 R116, R100.reuse, R78, R236 ;  /* 0x0000004e6474723c */ /* 0x040ff000000810ec */
[C---:B------:R-:W-:Y:S08]  /*868b0*/  HMMA.1688.F32.TF32 R112, R100.reuse, R82, R108 ;  /* 0x000000526470723c */ /* 0x040ff0000008106c */
[C---:B------:R-:W-:Y:S01]  /*868c0*/  HMMA.1688.F32.TF32 R108, R100.reuse, R86, R244 ;  /* 0x00000056646c723c */ /* 0x040fe200000810f4 */
[----:B------:R-:W-:Y:S01]  /*868d0*/  STL.64 [R1+0xb80], R132 ;  /* 0x000b808401007387 */ /* 0x000fe20000100a00 */
[----:B------:R-:W-:Y:S02]  /*868e0*/  STL.64 [R1+0xb88], R134 ;  /* 0x000b888601007387 */ /* 0x000fe40000100a00 */
        /* <DEDUP_REMOVED lines=9> */
[----:B------:R1:W-:Y:S02]  /*86980*/  STL.64 [R1+0xb28], R114 ;  /* 0x000b287201007387 */ /* 0x0003e40000100a00 */
[----:B-1----:R-:W-:Y:S04]  /*86990*/  HMMA.1688.F32.TF32 R112, R100, R90, R248 ;  /* 0x0000005a6470723c */ /* 0x002fe800000810f8 */
[----:B------:R-:W-:Y:S01]  /*869a0*/  MOV R178, R111 ;  /* 0x0000006f00b27202 */ /* 0x000fe20000000f00 */
[----:B------:R-:W-:-:S02]  /*869b0*/  IMAD.MOV.U32 R211, RZ, RZ, R110 ;  /* 0x000000ffffd37224 */ /* 0x000fc400078e006e */
[----:B------:R-:W-:Y:S01]  /*869c0*/  IMAD.MOV.U32 R210, RZ, RZ, R109 ;  /* 0x000000ffffd27224 */ /* 0x000fe200078e006d */
[----:B------:R1:W-:Y:S01]  /*869d0*/  STL [R1+0xb10], R108 ;  /* 0x000b106c01007387 */ /* 0x0003e20000100800 */
[----:B------:R-:W-:Y:S02]  /*869e0*/  STL [R1+0x4ccc], R178 ;  /* 0x004cccb201007387 */ /* 0x000fe40000100800 */
[----:B------:R-:W-:Y:S01]  /*869f0*/  STL [R1+0x4cc8], R211 ;  /* 0x004cc8d301007387 */ /* 0x000fe20000100800 */
[----:B------:R-:W-:Y:S04]  /*86a00*/  STL [R1+0x4cc4], R210 ;  /* 0x004cc4d201007387 */ /* 0x000fe80000100800 */
[----:B-1----:R-:W3:Y:S07]  /*86a10*/  LDL.LU R108, [R1+0x250] ;  /* 0x00025000016c7983 */ /* 0x002eee0000300800 */
[----:B------:R1:W-:Y:S01]  /*86a20*/  STL.64 [R1+0xb00], R112 ;  /* 0x000b007001007387 */ /* 0x0003e20000100a00 */
[----:B------:R4:W-:Y:S02]  /*86a30*/  STL.64 [R1+0xb08], R114 ;  /* 0x000b087201007387 */ /* 0x0009e40000100a00 */
[----:B------:R-:W3:Y:S02]  /*86a40*/  LDL.LU R109, [R1+0x254] ;  /* 0x00025400016d7983 */ /* 0x000ee40000300800 */
[----:B------:R-:W3:Y:S01]  /*86a50*/  LDL.LU R110, [R1+0x258] ;  /* 0x00025800016e7983 */ /* 0x000ee20000300800 */
[----:B------:R-:W3:Y:S01]  /*86a60*/  LDL.LU R111, [R1+0x25c] ;  /* 0x00025c00016f7983 */ /* 0x000ee20000300800 */
[----:B------:R-:W2:Y:S02]  /*86a70*/  LDL.LU R248, [R1+0x2d0] ;  /* 0x0002d00001f87983 */ /* 0x000ea40000300800 */
[----:B------:R-:W2:Y:S02]  /*86a80*/  LDL.LU R249, [R1+0x2d4] ;  /* 0x0002d40001f97983 */ /* 0x000ea40000300800 */
[----:B------:R-:W2:Y:S01]  /*86a90*/  LDL.LU R250, [R1+0x2d8] ;  /* 0x0002d80001fa7983 */ /* 0x000ea20000300800 */
[----:B------:R-:W2:Y:S04]  /*86aa0*/  LDL.LU R251, [R1+0x2dc] ;  /* 0x0002dc0001fb7983 */ /* 0x000ea80000300800 */
[----:B-1----:R-:W3:Y:S01]  /*86ab0*/  LDL.LU R112, [R1+0x270] ;  /* 0x0002700001707983 */ /* 0x002ee20000300800 */
[----:B------:R-:W3:Y:S02]  /*86ac0*/  LDL.LU R113, [R1+0x274] ;  /* 0x0002740001717983 */ /* 0x000ee40000300800 */
[----:B----4-:R-:W3:Y:S02]  /*86ad0*/  LDL.LU R114, [R1+0x278] ;  /* 0x0002780001727983 */ /* 0x010ee40000300800 */
[----:B------:R-:W3:Y:S01]  /*86ae0*/  LDL.LU R115, [R1+0x27c] ;  /* 0x00027c0001737983 */ /* 0x000ee20000300800 */
[----:B------:R-:W4:Y:S01]  /*86af0*/  LDL.LU R156, [R1+0x2b0] ;  /* 0x0002b000019c7983 */ /* 0x000f220000300800 */
[----:B------:R-:W4:Y:S02]  /*86b00*/  LDL.LU R157, [R1+0x2b4] ;  /* 0x0002b400019d7983 */ /* 0x000f240000300800 */
[----:B------:R-:W4:Y:S02]  /*86b10*/  LDL.LU R158, [R1+0x2b8] ;  /* 0x0002b800019e7983 */ /* 0x000f240000300800 */
[----:B------:R-:W4:Y:S01]  /*86b20*/  LDL.LU R159, [R1+0x2bc] ;  /* 0x0002bc00019f7983 */ /* 0x000f220000300800 */
[----:B------:R-:W3:Y:S01]  /*86b30*/  LDL.LU R124, [R1+0x2c0] ;  /* 0x0002c000017c7983 */ /* 0x000ee20000300800 */
[----:B------:R-:W3:Y:S02]  /*86b40*/  LDL.LU R125, [R1+0x2c4] ;  /* 0x0002c400017d7983 */ /* 0x000ee40000300800 */
[----:B------:R-:W3:Y:S02]  /*86b50*/  LDL.LU R126, [R1+0x2c8] ;  /* 0x0002c800017e7983 */ /* 0x000ee40000300800 */
[----:B------:R-:W3:Y:S01]  /*86b60*/  LDL.LU R127, [R1+0x2cc] ;  /* 0x0002cc00017f7983 */ /* 0x000ee20000300800 */
        /* <DEDUP_REMOVED lines=20> */
[----:B--2---:R-:W-:Y:S11]  /*86cb0*/  HMMA.1688.F32.TF32 R100, R100, R94, R248 ;  /* 0x0000005e6464723c */ /* 0x004ff600000810f8 */
[----:B------:R-:W-:Y:S11]  /*86cc0*/  @!UPT UIADD3 URZ, URZ, URZ, URZ ;  /* 0x0000003f3f3ff290 */ /* 0x000ff6000fffe03f */
[----:B------:R-:W-:Y:S01]  /*86cd0*/  @!UPT UIADD3 URZ, URZ, URZ, URZ ;  /* 0x0000003f3f3ff290 */ /* 0x000fe2000fffe03f */
[----:B------:R4:W-:Y:S01]  /*86ce0*/  STL [R1+0xae0], R100 ;  /* 0x000ae06401007387 */ /* 0x0009e20000100800 */
[----:B------:R-:W2:Y:S02]  /*86cf0*/  LDL.LU R248, [R1+0x230] ;  /* 0x0002300001f87983 */ /* 0x000ea40000300800 */
[----:B------:R-:W2:Y:S02]  /*86d00*/  LDL.LU R249, [R1+0x234] ;  /* 0x0002340001f97983 */ /* 0x000ea40000300800 */
[----:B------:R-:W2:Y:S02]  /*86d10*/  LDL.LU R250, [R1+0x238] ;  /* 0x0002380001fa7983 */ /* 0x000ea40000300800 */
[----:B------:R-:W-:Y:S02]  /*86d20*/  IMAD.MOV.U32 R178, RZ, RZ, R101 ;  /* 0x000000ffffb27224 */ /* 0x000fe400078e0065 */
[----:B------:R-:W-:Y:S01]  /*86d30*/  IMAD.MOV.U32 R211, RZ, RZ, R102 ;  /* 0x000000ffffd37224 */ /* 0x000fe200078e0066 */
[----:B------:R-:W-:-:S02]  /*86d40*/  MOV R210, R103 ;  /* 0x0000006700d27202 */ /* 0x000fc40000000f00 */
[C---:B----4-:R-:W-:Y:S08]  /*86d50*/  HMMA.1688.F32.TF32 R100, R104.reuse, R176, R156 ;  /* 0x000000b06864723c */ /* 0x050ff0000008109c */
[C---:B---3--:R-:W-:Y:S01]  /*86d60*/  HMMA.1688.F32.TF32 R124, R104.reuse, R172, R124 ;  /* 0x000000ac687c723c */ /* 0x048fe2000008107c */
[----:B------:R-:W-:Y:S01]  /*86d70*/  IMAD.MOV.U32 R251, RZ, RZ, R0 ;  /* 0x000000fffffb7224 */ /* 0x000fe200078e0000 */
[----:B------:R1:W-:Y:S01]  /*86d80*/  STL [R1+0x4cd8], R210 ;  /* 0x004cd8d201007387 */ /* 0x0003e20000100800 */
[----:B------:R3:W-:Y:S11]  /*86d90*/  STL [R1+0x4cd4], R211 ;  /* 0x004cd4d301007387 */ /* 0x0007f60000100800 */
[----:B------:R-:W-:Y:S02]  /*86da0*/  @!UPT UIADD3 URZ, URZ, URZ, URZ ;  /* 0x0000003f3f3ff290 */ /* 0x000fe4000fffe03f */
[----:B------:R-:W-:Y:S01]  /*86db0*/  IMAD.MOV.U32 R179, RZ, RZ, R100 ;  /* 0x000000ffffb37224 */ /* 0x000fe200078e0064 */
[----:B------:R-:W-:Y:S01]  /*86dc0*/  MOV R174, R101 ;  /* 0x0000006500ae7202 */ /* 0x000fe20000000f00 */
[----:B------:R-:W-:Y:S02]  /*86dd0*/  IMAD.MOV.U32 R175, RZ, RZ, R102 ;  /* 0x000000ffffaf7224 */ /* 0x000fe400078e0066 */
[----:B------:R-:W-:Y:S02]  /*86de0*/  IMAD.MOV.U32 R0, RZ, RZ, R103 ;  /* 0x000000ffff007224 */ /* 0x000fe400078e0067 */
[C---:B------:R-:W-:Y:S01]  /*86df0*/  HMMA.1688.F32.TF32 R100, R104.reuse, R208, R160 ;  /* 0x000000d06864723c */ /* 0x040fe200000810a0 */
[----:B------:R4:W-:Y:S01]  /*86e00*/  STL [R1+0x4cd0], R178 ;  /* 0x004cd0b201007387 */ /* 0x0009e20000100800 */
[----:B------:R-:W-:Y:S02]  /*86e10*/  STL.64 [R1+0xac0], R124 ;  /* 0x000ac07c01007387 */ /* 0x000fe40000100a00 */
[----:B------:R-:W-:Y:S02]  /*86e20*/  STL.64 [R1+0xac8], R126 ;  /* 0x000ac87e01007387 */ /* 0x000fe40000100a00 */
[----:B------:R-:W-:Y:S01]  /*86e30*/  STL [R1+0x4ce0], R174 ;  /* 0x004ce0ae01007387 */ /* 0x000fe20000100800 */
[----:B------:R-:W-:Y:S01]  /*86e40*/  STL [R1+0x4cdc], R179 ;  /* 0x004cdcb301007387 */ /* 0x000fe20000100800 */
[C---:B------:R-:W-:Y:S11]  /*86e50*/  HMMA.1688.F32.TF32 R120, R104.reuse, R204, R120 ;  /* 0x000000cc6878723c */ /* 0x040ff60000081078 */
[----:B------:R-:W-:Y:S04]  /*86e60*/  @!UPT UIADD3 URZ, URZ, URZ, URZ ;  /* 0x0000003f3f3ff290 */ /* 0x000fe8000fffe03f */
[----:B------:R4:W-:Y:S01]  /*86e70*/  STL [R1+0xaa0], R100 ;  /* 0x000aa06401007387 */ /* 0x0009e20000100800 */
[----:B-1----:R-:W-:Y:S01]  /*86e80*/  MOV R210, R101 ;  /* 0x0000006500d27202 */ /* 0x002fe20000000f00 */
[----:B---3--:R-:W-:Y:S02]  /*86e90*/  IMAD.MOV.U32 R211, RZ, RZ, R102 ;  /* 0x000000ffffd37224 */ /* 0x008fe400078e0066 */
[----:B----4-:R-:W-:Y:S02]  /*86ea0*/  IMAD.MOV.U32 R178, RZ, RZ, R103 ;  /* 0x000000ffffb27224 */ /* 0x010fe400078e0067 */
[C---:B------:R-:W-:Y:S08]  /*86eb0*/  HMMA.1688.F32.TF32 R100, R104.reuse, R200, R116 ;  /* 0x000000c86864723c */ /* 0x040ff00000081074 */
[C---:B------:R-:W-:Y:S01]  /*86ec0*/  HMMA.1688.F32.TF32 R116, R104.reuse, R196, R112 ;  /* 0x000000c46874723c */ /* 0x040fe20000081070 */
[----:B------:R-:W-:Y:S01]  /*86ed0*/  STL.64 [R1+0xa90], R120 ;  /* 0x000a907801007387 */ /* 0x000fe20000100a00 */
[----:B------:R-:W-:Y:S06]  /*86ee0*/  STL.64 [R1+0xa98], R122 ;  /* 0x000a987a01007387 */ /* 0x000fec0000100a00 */
[C---:B------:R-:W-:Y:S07]  /*86ef0*/  HMMA.1688.F32.TF32 R112, R104.reuse, R192, R236 ;  /* 0x000000c06870723c */ /* 0x040fee00000810ec */
[----:B------:R-:W-:Y:S01]  /*86f00*/  STL.64 [R1+0xa80], R100 ;  /* 0x000a806401007387 */ /* 0x000fe20000100a00 */
[----:B------:R1:W-:Y:S02]  /*86f10*/  STL.64 [R1+0xa88], R102 ;  /* 0x000a886601007387 */ /* 0x0003e40000100a00 */
[C---:B-1----:R-:W-:Y:S05]  /*86f20*/  HMMA.1688.F32.TF32 R100, R104.reuse, R188, R108 ;  /* 0x000000bc6864723c */ /* 0x042fea000008106c */
[----:B------:R1:W-:Y:S01]  /*86f30*/  STL.64 [R1+0xa70], R116 ;  /* 0x000a707401007387 */ /* 0x0003e20000100a00 */
[----:B------:R3:W-:Y:S03]  /*86f40*/  STL.64 [R1+0xa78], R118 ;  /* 0x000a787601007387 */ /* 0x0007e60000100a00 */
[----:B-1----:R-:W4:Y:S04]  /*86f50*/  LDL.LU R116, [R1+0x220] ;  /* 0x0002200001747983 */ /* 0x002f280000300800 */
[----:B------:R1:W-:Y:S02]  /*86f60*/  STL.64 [R1+0xa60], R112 ;  /* 0x000a607001007387 */ /* 0x0003e40000100a00 */
[----:B------:R-:W-:Y:S08]  /*86f70*/  STL.64 [R1+0xa68], R114 ;  /* 0x000a687201007387 */ /* 0x000ff00000100a00 */
[----:B------:R-:W-:Y:S01]  /*86f80*/  STL.64 [R1+0xa50], R100 ;  /* 0x000a506401007387 */ /* 0x000fe20000100a00 */
[----:B------:R1:W-:Y:S02]  /*86f90*/  STL.64 [R1+0xa58], R102 ;  /* 0x000a586601007387 */ /* 0x0003e40000100a00 */
[----:B------:R-:W4:Y:S02]  /*86fa0*/  LDL.LU R117, [R1+0x224] ;  /* 0x0002240001757983 */ /* 0x000f240000300800 */
[----:B---3--:R-:W4:Y:S01]  /*86fb0*/  LDL.LU R118, [R1+0x228] ;  /* 0x0002280001767983 */ /* 0x008f220000300800 */
[----:B------:R-:W4:Y:S01]  /*86fc0*/  LDL.LU R119, [R1+0x22c] ;  /* 0x00022c0001777983 */ /* 0x000f220000300800 */
[----:B-1----:R-:W3:Y:S01]  /*86fd0*/  LDL.LU R112, [R1+0x210] ;  /* 0x0002100001707983 */ /* 0x002ee20000300800 */
[C---:B------:R-:W-:Y:S11]  /*86fe0*/  HMMA.1688.F32.TF32 R100, R104.reuse, R184, R244 ;  /* 0x000000b86864723c */ /* 0x040ff600000810f4 */
[----:B------:R-:W-:Y:S11]  /*86ff0*/  @!UPT UIADD3 URZ, URZ, URZ, URZ ;  /* 0x0000003f3f3ff290 */ /* 0x000ff6000fffe03f */
[----:B------:R-:W-:Y:S01]  /*87000*/  @!UPT UIADD3 URZ, URZ, URZ, URZ ;  /* 0x0000003f3f3ff290 */ /* 0x000fe2000fffe03f */
[----:B------:R-:W-:Y:S01]  /*87010*/  STL.64 [R1+0xa40], R100 ;  /* 0x000a406401007387 */ /* 0x000fe20000100a00 */
[----:B------:R2:W-:Y:S02]  /*87020*/  STL.64 [R1+0xa48], R102 ;  /* 0x000a486601007387 */ /* 0x0005e40000100a00 */
        /* <DEDUP_REMOVED lines=15> */
[C---:B--2---:R-:W-:Y:S03]  /*87120*/  HMMA.1688.F32.TF32 R100, R104.reuse, R28, R248 ;  /* 0x0000001c6864723c */ /* 0x044fe600000810f8 */
[----:B------:R-:W2:Y:S01]  /*87130*/  LDL.LU R248, [R1+0x1d0] ;  /* 0x0001d00001f87983 */ /* 0x000ea20000300800 */
[----:B------:R-:W2:Y:S02]  /*87140*/  LDL.LU R249, [R1+0x1d4] ;  /* 0x0001d40001f97983 */ /* 0x000ea40000300800 */
[----:B------:R-:W2:Y:S02]  /*87150*/  LDL.LU R250, [R1+0x1d8] ;  /* 0x0001d80001fa7983 */ /* 0x000ea40000300800 */
[----:B------:R-:W2:Y:S11]  /*87160*/  LDL.LU R251, [R1+0x1dc] ;  /* 0x0001dc0001fb7983 */ /* 0x000eb60000300800 */
[----:B------:R-:W-:Y:S05]  /*87170*/  @!UPT UIADD3 URZ, URZ, URZ, URZ ;  /* 0x0000003f3f3ff290 */ /* 0x000fea000fffe03f */
[----:B------:R-:W-:Y:S01]  /*87180*/  MOV R22, R100 ;  /* 0x0000006400167202 */ /* 0x000fe20000000f00 */
[----:B------:R-:W-:Y:S02]  /*87190*/  IMAD.MOV.U32 R23, RZ, RZ, R101 ;  /* 0x000000ffff177224 */ /* 0x000fe400078e0065 */
[----:B------:R-:W-:Y:S01]  /*871a0*/  IMAD.MOV.U32 R18, RZ, RZ, R102 ;  /* 0x000000ffff127224 */ /* 0x000fe200078e0066 */
[----:B------:R-:W-:Y:S02]  /*871b0*/  MOV R19, R103 ;  /* 0x0000006700137202 */ /* 0x000fe40000000f00 */
[----:B------:R-:W-:Y:S01]  /*871c0*/  STL [R1+0x4ca0], R23 ;  /* 0x004ca01701007387 */ /* 0x000fe20000100800 */
[----:B------:R-:W-:Y:S02]  /*871d0*/  STL [R1+0x4c9c], R22 ;  /* 0x004c9c1601007387 */ /* 0x000fe40000100800 */
[----:B------:R1:W-:Y:S02]  /*871e0*/  STL [R1+0x4c98], R18 ;  /* 0x004c981201007387 */ /* 0x0003e40000100800 */
[----:B------:R1:W-:Y:S01]  /*871f0*/  STL [R1+0x4c94], R19 ;  /* 0x004c941301007387 */ /* 0x0003e20000100800 */
[C---:B----4-:R-:W-:Y:S11]  /*87200*/  HMMA.1688.F32.TF32 R100, R104.reuse, R4, R116 ;  /* 0x000000046864723c */ /* 0x050ff60000081074 */
[----:B------:R-:W-:Y:S11]  /*87210*/  @!UPT UIADD3 URZ, URZ, URZ, URZ ;  /* 0x0000003f3f3ff290 */ /* 0x000ff6000fffe03f */
[----:B------:R-:W-:Y:S02]  /*87220*/  @!UPT UIADD3 URZ, URZ, URZ, URZ ;  /* 0x0000003f3f3ff290 */ /* 0x000fe4000fffe03f */
[----:B------:R-:W-:Y:S02]  /*87230*/  IMAD.MOV.U32 R14, RZ, RZ, R100 ;  /* 0x000000ffff0e7224 */ /* 0x000fe400078e0064 */
[----:B------:R-:W-:Y:S01]  /*87240*/  IMAD.MOV.U32 R6, RZ, RZ, R101 ;  /* 0x000000ffff067224 */ /* 0x000fe200078e0065 */
[----:B------:R-:W-:Y:S01]  /*87250*/  MOV R30, R102 ;  /* 0x00000066001e7202 */ /* 0x000fe20000000f00 */
[----:B------:R-:W-:Y:S02]  /*87260*/  IMAD.MOV.U32 R31, RZ, RZ, R103 ;  /* 0x000000ffff1f7224 */ /* 0x000fe400078e0067 */
[C---:B---3--:R-:W-:Y:S11]  /*87270*/  HMMA.1688.F32.TF32 R100, R104.reuse, R8, R112 ;  /* 0x000000086864723c */ /* 0x048ff60000081070 */
[----:B------:R-:W-:Y:S11]  /*87280*/  @!UPT UIADD3 URZ, URZ, URZ, URZ ;  /* 0x0000003f3f3ff290 */ /* 0x000ff6000fffe03f */
[----:B------:R-:W-:Y:S02]  /*87290*/  @!UPT UIADD3 URZ, URZ, URZ, URZ ;  /* 0x0000003f3f3ff290 */ /* 0x000fe4000fffe03f */
[----:B-1----:R-:W-:Y:S01]  /*872a0*/  IMAD.MOV.U32 R18, RZ, RZ, R100 ;  /* 0x000000ffff127224 */ /* 0x002fe200078e0064 */
[----:B------:R-:W-:Y:S01]  /*872b0*/  MOV R19, R101 ;  /* 0x0000006500137202 */ /* 0x000fe20000000f00 */
[----:B------:R-:W-:Y:S02]  /*872c0*/  IMAD.MOV.U32 R26, RZ, RZ, R102 ;  /* 0x000000ffff1a7224 */ /* 0x000fe400078e0066 */
[----:B------:R-:W-:Y:S02]  /*872d0*/  IMAD.MOV.U32 R27, RZ, RZ, R103 ;  /* 0x000000ffff1b7224 */ /* 0x000fe400078e0067 */
[C---:B------:R-:W-:Y:S11]  /*872e0*/  HMMA.1688.F32.TF32 R100, R104.reuse, R12, R236 ;  /* 0x0000000c6864723c */ /* 0x040ff600000810ec */
[----:B------:R-:W-:Y:S11]  /*872f0*/  @!UPT UIADD3 URZ, URZ, URZ, URZ ;  /* 0x0000003f3f3ff290 */ /* 0x000ff6000fffe03f */
[----:B------:R-:W-:Y:S02]  /*87300*/  @!UPT UIADD3 URZ, URZ, URZ, URZ ;  /* 0x0000003f3f3ff290 */ /* 0x000fe4000fffe03f */
[----:B------:R-:W-:Y:S01]  /*87310*/  MOV R186, R100 ;  /* 0x0000006400ba7202 */ /* 0x000fe20000000f00 */
[----:B------:R-:W-:Y:S02]  /*87320*/  IMAD.MOV.U32 R187, RZ, RZ, R101 ;  /* 0x000000ffffbb7224 */ /* 0x000fe400078e0065 */
[----:B------:R-:W-:Y:S01]  /*87330*/  IMAD.MOV.U32 R190, RZ, RZ, R102 ;  /* 0x000000ffffbe7224 */ /* 0x000fe200078e0066 */
[----:B------:R-:W-:Y:S02]  /*87340*/  MOV R194, R103 ;  /* 0x0000006700c27202 */ /* 0x000fe40000000f00 */
[C---:B------:R-:W-:Y:S11]  /*87350*/  HMMA.1688.F32.TF32 R100, R104.reuse, R16, R108 ;  /* 0x000000106864723c */ /* 0x040ff6000008106c */
[----:B------:R-:W-:Y:S11]  /*87360*/  @!UPT UIADD3 URZ, URZ, URZ, URZ ;  /* 0x0000003f3f3ff290 */ /* 0x000ff6000fffe03f */
[----:B------:R-:W-:Y:S02]  /*87370*/  @!UPT UIADD3 URZ, URZ, URZ, URZ ;  /* 0x0000003f3f3ff290 */ /* 0x000fe4000fffe03f */
[----:B------:R-:W-:Y:S02]  /*87380*/  IMAD.MOV.U32 R195, RZ, RZ, R100 ;  /* 0x000000ffffc37224 */ /* 0x000fe400078e0064 */
[----:B------:R-:W-:Y:S01]  /*87390*/  IMAD.MOV.U32 R202, RZ, RZ, R101 ;  /* 0x000000ffffca7224 */ /* 0x000fe200078e0065 */
[----:B------:R-:W-:Y:S01]  /*873a0*/  MOV R206, R102 ;  /* 0x0000006600ce7202 */ /* 0x000fe20000000f00 */
[----:B------:R-:W-:Y:S02]  /*873b0*/  IMAD.MOV.U32 R207, RZ, RZ, R103 ;  /* 0x000000ffffcf7224 */ /* 0x000fe400078e0067 */
[C---:B------:R-:W-:Y:S01]  /*873c0*/  HMMA.1688.F32.TF32 R100, R104.reuse, R20, R244 ;  /* 0x000000146864723c */ /* 0x040fe200000810f4 */
[----:B------:R1:W-:Y:S01]  /*873d0*/  STL [R1+0x4ca8], R6 ;  /* 0x004ca80601007387 */ /* 0x0003e20000100800 */
[----:B------:R3:W-:Y:S02]  /*873e0*/  STL [R1+0x4ca4], R14 ;  /* 0x004ca40e01007387 */ /* 0x0007e40000100800 */
[----:B------:R-:W4:Y:S02]  /*873f0*/  LDL R174, [R1+0xad0] ;  /* 0x000ad00001ae7983 */ /* 0x000f240000100800 */
[----:B------:R-:W4:Y:S11]  /*87400*/  LDL R179, [R1+0xad4] ;  /* 0x000ad40001b37983 */ /* 0x000f360000100800 */
[----:B------:R-:W-:Y:S07]  /*87410*/  @!UPT UIADD3 URZ, URZ, URZ, URZ ;  /* 0x0000003f3f3ff290 */ /* 0x000fee000fffe03f */
[----:B------:R-:W-:Y:S01]  /*87420*/  IMAD.MOV.U32 R203, RZ, RZ, R100 ;  /* 0x000000ffffcb7224 */ /* 0x000fe200078e0064 */
[----:B------:R-:W-:Y:S01]  /*87430*/  MOV R198, R101 ;  /* 0x0000006500c67202 */ /* 0x000fe20000000f00 */
[----:B------:R-:W-:Y:S02]  /*87440*/  IMAD.MOV.U32 R199, RZ, RZ, R102 ;  /* 0x000000ffffc77224 */ /* 0x000fe400078e0066 */
[----:B------:R-:W-:Y:S02]  /*87450*/  IMAD.MOV.U32 R191, RZ, RZ, R103 ;  /* 0x000000ffffbf7224 */ /* 0x000fe400078e0067 */
[----:B--2---:R-:W-:Y:S01]  /*87460*/  HMMA.1688.F32.TF32 R100, R104, R24, R248 ;  /* 0x000000186864723c */ /* 0x004fe200000810f8 */
[----:B------:R-:W2:Y:S01]  /*87470*/  LDL.LU R248, [R1+0x14b0] ;  /* 0x0014b00001f87983 */ /* 0x000ea20000300800 */
[----:B------:R-:W2:Y:S05]  /*87480*/  LDL.LU R249, [R1+0x14b4] ;  /* 0x0014b40001f97983 */ /* 0x000eaa0000300800 */
[----:B------:R-:W-:-:S02]  /*87490*/  IMAD.MOV.U32 R250, RZ, RZ, R40 ;  /* 0x000000fffffa7224 */ /* 0x000fc400078e0028 */
[----:B------:R-:W-:Y:S01]  /*874a0*/  IMAD.MOV.U32 R251, RZ, RZ, R41 ;  /* 0x000000fffffb7224 */ /* 0x000fe200078e0029 */
[----:B------:R-:W2:Y:S01]  /*874b0*/  LDL.LU R40, [R1+0x4d50] ;  /* 0x004d500001287983 */ /* 0x000ea20000300800 */
[----:B------:R-:W2:Y:S02]  /*874c0*/  LDL.LU R41, [R1+0x4d4c] ;  /* 0x004d4c0001297983 */ /* 0x000ea40000300800 */
[----:B------:R-:W2:Y:S02]  /*874d0*/  LDL.LU R108, [R1+0x320] ;  /* 0x00032000016c7983 */ /* 0x000ea40000300800 */
[----:B------:R-:W2:Y:S01]  /*874e0*/  LDL.LU R109, [R1+0x324] ;  /* 0x00032400016d7983 */ /* 0x000ea20000300800 */
        /* <DEDUP_REMOVED lines=34> */
[----:B------:R-:W4:Y:S02]  /*87710*/  LDL.LU R144, [R1+0x1b0] ;  /* 0x0001b00001907983 */ /* 0x000f240000300800 */
[----:B------:R-:W4:Y:S01]  /*87720*/  LDL.LU R145, [R1+0x1b4] ;  /* 0x0001b40001917983 */ /* 0x000f220000300800 */
[----:B------:R-:W4:Y:S01]  /*87730*/  LDL.LU R146, [R1+0x1b8] ;  /* 0x0001b80001927983 */ /* 0x000f220000300800 */
[----:B------:R-:W4:Y:S02]  /*87740*/  LDL.LU R147, [R1+0x1bc] ;  /* 0x0001bc0001937983 */ /* 0x000f240000300800 */
        /* <DEDUP_REMOVED lines=21> */
[----:B------:R-:W4:Y:S02]  /*878a0*/  LDL.LU R237, [R1+0x14d4] ;  /* 0x0014d40001ed7983 */ /* 0x000f240000300800 */
[----:B------:R-:W-:-:S02]  /*878b0*/  IMAD.MOV.U32 R246, RZ, RZ, R33 ;  /* 0x000000fffff67224 */ /* 0x000fc400078e0021 */
[----:B------:R-:W-:Y:S02]  /*878c0*/  IMAD.MOV.U32 R247, RZ, RZ, R32 ;  /* 0x000000fffff77224 */ /* 0x000fe400078e0020 */
[----:B------:R-:W-:Y:S01]  /*878d0*/  IMAD.MOV.U32 R244, RZ, RZ, R37 ;  /* 0x000000fffff47224 */ /* 0x000fe200078e0025 */
[----:B------:R-:W-:Y:S02]  /*878e0*/  MOV R245, R36 ;  /* 0x0000002400f57202 */ /* 0x000fe40000000f00 */
[----:B-1----:R-:W-:Y:S01]  /*878f0*/  MOV R6, R100 ;  /* 0x0000006400067202 */ /* 0x002fe20000000f00 */
[----:B---3--:R-:W-:Y:S02]  /*87900*/  IMAD.MOV.U32 R14, RZ, RZ, R101 ;  /* 0x000000ffff0e7224 */ /* 0x008fe400078e0065 */
[----:B------:R-:W-:Y:S01]  /*87910*/  IMAD.MOV.U32 R23, RZ, RZ, R102 ;  /* 0x000000ffff177224 */ /* 0x000fe200078e0066 */
[----:B------:R-:W-:Y:S01]  /*87920*/  MOV R22, R103 ;  /* 0x0000006700167202 */ /* 0x000fe20000000f00 */
[C---:B--2---:R-:W-:Y:S08]  /*87930*/  HMMA.1688.F32.TF32 R32, R96.reuse, R172, R148 ;  /* 0x000000ac6020723c */ /* 0x044ff00000081094 */
[C---:B----4-:R-:W-:Y:S11]  /*87940*/  HMMA.1688.F32.TF32 R36, R96.reuse, R176, R144 ;  /* 0x000000b06024723c */ /* 0x050ff60000081090 */
[----:B------:R-:W-:Y:S05]  /*87950*/  @!UPT UIADD3 URZ, URZ, URZ, URZ ;  /* 0x0000003f3f3ff290 */ /* 0x000fea000fffe03f */
[----:B------:R-:W-:Y:S01]  /*87960*/  MOV R7, R32 ;  /* 0x0000002000077202 */ /* 0x000fe20000000f00 */
[----:B------:R-:W-:Y:S02]  /*87970*/  IMAD.MOV.U32 R10, RZ, RZ, R33 ;  /* 0x000000ffff0a7224 */ /* 0x000fe400078e0021 */
[----:B------:R-:W-:Y:S01]  /*87980*/  IMAD.MOV.U32 R11, RZ, RZ, R34 ;  /* 0x000000ffff0b7224 */ /* 0x000fe200078e0022 */
[----:B------:R-:W-:Y:S02]  /*87990*/  MOV R15, R35 ;  /* 0x00000023000f7202 */ /* 0x000fe40000000f00 */
[C---:B------:R-:W-:Y:S01]  /*879a0*/  HMMA.1688.F32.TF32 R32, R96.reuse, R208, R140 ;  /* 0x000000d06020723c */ /* 0x040fe2000008108c */
[----:B------:R-:W-:Y:S01]  /*879b0*/  STL.64 [R1+0x960], R36 ;  /* 0x0009602401007387 */ /* 0x000fe20000100a00 */
[----:B------:R-:W-:Y:S06]  /*879c0*/  STL.64 [R1+0x968], R38 ;  /* 0x0009682601007387 */ /* 0x000fec0000100a00 */
[C---:B------:R-:W-:Y:S11]  /*879d0*/  HMMA.1688.F32.TF32 R100, R96.reuse, R200, R216 ;  /* 0x000000c86064723c */ /* 0x040ff600000810d8 */
[----:B------:R-:W-:Y:S04]  /*879e0*/  @!UPT UIADD3 URZ, URZ, URZ, URZ ;  /* 0x0000003f3f3ff290 */ /* 0x000fe8000fffe03f */
[----:B------:R-:W-:Y:S01]  /*879f0*/  STL.64 [R1+0x950], R32 ;  /* 0x0009502001007387 */ /* 0x000fe20000100a00 */
[----:B------:R1:W-:Y:S02]  /*87a00*/  STL.64 [R1+0x958], R34 ;  /* 0x0009582201007387 */ /* 0x0003e40000100a00 */
[C---:B-1----:R-:W-:Y:S08]  /*87a10*/  HMMA.1688.F32.TF32 R32, R96.reuse, R204, R220 ;  /* 0x000000cc6020723c */ /* 0x042ff000000810dc */
[C---:B------:R-:W-:Y:S11]  /*87a20*/  HMMA.1688.F32.TF32 R36, R96.reuse, R192, R132 ;  /* 0x000000c06024723c */ /* 0x040ff60000081084 */
[----:B------:R-:W-:Y:S04]  /*87a30*/  @!UPT UIADD3 URZ, URZ, URZ, URZ ;  /* 0x0000003f3f3ff290 */ /* 0x000fe8000fffe03f */
[----:B------:R-:W-:Y:S01]  /*87a40*/  STL.64 [R1+0x930], R32 ;  /* 0x0009302001007387 */ /* 0x000fe20000100a00 */
[----:B------:R1:W-:Y:S02]  /*87a50*/  STL.64 [R1+0x938], R34 ;  /* 0x0009382201007387 */ /* 0x0003e40000100a00 */
[----:B------:R-:W-:Y:S02]  /*87a60*/  STL.64 [R1+0x920], R100 ;  /* 0x0009206401007387 */ /* 0x000fe40000100a00 */
[----:B------:R2:W-:Y:S01]  /*87a70*/  STL.64 [R1+0x928], R102 ;  /* 0x0009286601007387 */ /* 0x0005e20000100a00 */
[C---:B-1----:R-:W-:Y:S08]  /*87a80*/  HMMA.1688.F32.TF32 R32, R96.reuse, R196, R136 ;  /* 0x000000c46020723c */ /* 0x042ff00000081088 */
[C---:B--2---:R-:W-:Y:S11]  /*87a90*/  HMMA.1688.F32.TF32 R100, R96.reuse, R188, R128 ;  /* 0x000000bc6064723c */ /* 0x044ff60000081080 */
[----:B------:R-:W-:Y:S04]  /*87aa0*/  @!UPT UIADD3 URZ, URZ, URZ, URZ ;  /* 0x0000003f3f3ff290 */ /* 0x000fe8000fffe03f */
[----:B------:R-:W-:Y:S01]  /*87ab0*/  STL.64 [R1+0x900], R32 ;  /* 0x0009002001007387 */ /* 0x000fe20000100a00 */
[----:B------:R1:W-:Y:S02]  /*87ac0*/  STL.64 [R1+0x908], R34 ;  /* 0x0009082201007387 */ /* 0x0003e40000100a00 */
[----:B------:R-:W-:Y:S02]  /*87ad0*/  STL.64 [R1+0x8e0], R36 ;  /* 0x0008e02401007387 */ /* 0x000fe40000100a00 */
[----:B------:R-:W-:Y:S03]  /*87ae0*/  STL.64 [R1+0x8e8], R38 ;  /* 0x0008e82601007387 */ /* 0x000fe60000100a00 */
[----:B------:R-:W-:Y:S01]  /*87af0*/  STL.64 [R1+0x720], R100 ;  /* 0x0007206401007387 */ /* 0x000fe20000100a00 */
[----:B------:R2:W-:Y:S01]  /*87b00*/  STL.64 [R1+0x728], R102 ;  /* 0x0007286601007387 */ /* 0x0005e20000100a00 */
[----:B------:R-:W-:Y:S01]  /*87b10*/  MOV R238, R41 ;  /* 0x0000002900ee7202 */ /* 0x000fe20000000f00 */
[----:B------:R-:W-:Y:S01]  /*87b20*/  IMAD.MOV.U32 R239, RZ, RZ, R40 ;  /* 0x000000ffffef7224 */ /* 0x000fe200078e0028 */
[----:B------:R-:W-:Y:S04]  /*87b30*/  LDS R41, [R3+0x10080] ;  /* 0x0100800003297984 */ /* 0x000fe80000000800 */
[----:B------:R-:W3:Y:S01]  /*87b40*/  LDS R40, [R252+0x10080] ;  /* 0x01008000fc287984 */ /* 0x000ee20000000800 */
[C---:B------:R-:W-:Y:S08]  /*87b50*/  HMMA.1688.F32.TF32 R104, R96.reuse, R12, R116 ;  /* 0x0000000c6068723c */ /* 0x040ff00000081074 */
[C---:B-1----:R-:W-:Y:S08]  /*87b60*/  HMMA.1688.F32.TF32 R32, R96.reuse, R184, R124 ;  /* 0x000000b86020723c */ /* 0x042ff0000008107c */
[C---:B--2---:R-:W-:Y:S01]  /*87b70*/  HMMA.1688.F32.TF32 R100, R96.reuse, R28, R156 ;  /* 0x0000001c6064723c */ /* 0x044fe2000008109c */
[----:B------:R-:W-:Y:S04]  /*87b80*/  LDS R36, [R174+0x10080] ;  /* 0x01008000ae247984 */ /* 0x000fe80000000800 */
[----:B------:R-:W-:Y:S04]  /*87b90*/  LDS R38, [R174+0x11080] ;  /* 0x01108000ae267984 */ /* 0x000fe80000000800 */
[----:B------:R-:W-:Y:S04]  /*87ba0*/  LDS R37, [R179+0x10080] ;  /* 0x01008000b3257984 */ /* 0x000fe80000000800 */
[----:B------:R-:W1:Y:S04]  /*87bb0*/  LDS R39, [R179+0x11080] ;  /* 0x01108000b3277984 */ /* 0x000e680000000800 */
[----:B------:R-:W-:Y:S01]  /*87bc0*/  STL.64 [R1+0x190], R32 ;  /* 0x0001902001007387 */ /* 0x000fe20000100a00 */
[----:B------:R2:W-:Y:S05]  /*87bd0*/  STL.64 [R1+0x198], R34 ;  /* 0x0001982201007387 */ /* 0x0005ea0000100a00 */
[----:B------:R-:W-:Y:S02]  /*87be0*/  STL.64 [R1+0x180], R100 ;  /* 0x0001806401007387 */ /* 0x000fe40000100a00 */
[----:B------:R4:W-:Y:S01]  /*87bf0*/  STL.64 [R1+0x188], R102 ;  /* 0x0001886601007387 */ /* 0x0009e20000100a00 */
[C---:B--2---:R-:W-:Y:S08]  /*87c00*/  HMMA.1688.F32.TF32 R32, R96.reuse, R4, R160 ;  /* 0x000000046020723c */ /* 0x044ff000000810a0 */
[C---:B----4-:R-:W-:Y:S11]  /*87c10*/  HMMA.1688.F32.TF32 R100, R96.reuse, R8, R120 ;  /* 0x000000086064723c */ /* 0x050ff60000081078 */
[----:B------:R-:W-:Y:S04]  /*87c20*/  @!UPT UIADD3 URZ, URZ, URZ, URZ ;  /* 0x0000003f3f3ff290 */ /* 0x000fe8000fffe03f */
[----:B------:R-:W-:Y:S01]  /*87c30*/  STL.64 [R1+0x170], R32 ;  /* 0x0001702001007387 */ /* 0x000fe20000100a00 */
[----:B------:R2:W-:Y:S07]  /*87c40*/  STL.64 [R1+0x178], R34 ;  /* 0x0001782201007387 */ /* 0x0005ee0000100a00 */
[----:B------:R-:W-:Y:S02]  /*87c50*/  STL.64 [R1+0x160], R100 ;  /* 0x0001606401007387 */ /* 0x000fe40000100a00 */
[----:B------:R4:W-:Y:S01]  /*87c60*/  STL.64 [R1+0x168], R102 ;  /* 0x0001686601007387 */ /* 0x0009e20000100a00 */
[C---:B--2---:R-:W-:Y:S08]  /*87c70*/  HMMA.1688.F32.TF32 R32, R96.reuse, R16, R112 ;  /* 0x000000106020723c */ /* 0x044ff00000081070 */
[C---:B----4-:R-:W-:Y:S08]  /*87c80*/  HMMA.1688.F32.TF32 R100, R96.reuse, R20, R236 ;  /* 0x000000146064723c */ /* 0x050ff000000810ec */
[----:B------:R-:W-:Y:S01]  /*87c90*/  HMMA.1688.F32.TF32 R96, R96, R24, R108 ;  /* 0x000000186060723c */ /* 0x000fe2000008106c */
[----:B------:R-:W-:Y:S01]  /*87ca0*/  STL.64 [R1+0x150], R104 ;  /* 0x0001506801007387 */ /* 0x000fe20000100a00 */
[----:B------:R-:W-:Y:S05]  /*87cb0*/  STL.64 [R1+0x158], R106 ;  /* 0x0001586a01007387 */ /* 0x000fea0000100a00 */
[----:B------:R-:W-:Y:S01]  /*87cc0*/  STL.64 [R1+0x140], R32 ;  /* 0x0001402001007387 */ /* 0x000fe20000100a00 */
[----:B------:R-:W-:Y:S07]  /*87cd0*/  STL.64 [R1+0x148], R34 ;  /* 0x0001482201007387 */ /* 0x000fee0000100a00 */
[----:B------:R-:W-:Y:S02]  /*87ce0*/  STL.64 [R1+0x130], R100 ;  /* 0x0001306401007387 */ /* 0x000fe40000100a00 */
[----:B------:R3:W-:Y:S06]  /*87cf0*/  STL.64 [R1+0x138], R102 ;  /* 0x0001386601007387 */ /* 0x0007ec0000100a00 */
[----:B------:R-:W-:Y:S01]  /*87d00*/  STL.64 [R1+0x120], R96 ;  /* 0x0001206001007387 */ /* 0x000fe20000100a00 */
[----:B------:R2:W-:Y:S02]  /*87d10*/  STL.64 [R1+0x128], R98 ;  /* 0x0001286201007387 */ /* 0x0005e40000100a00 */
[----:B------:R-:W4:Y:S01]  /*87d20*/  LDL.LU R236, [R1+0x590] ;  /* 0x0005900001ec7983 */ /* 0x000f220000300800 */
[----:B------:R-:W-:Y:S04]  /*87d30*/  LDS R32, [R252+0x10100] ;  /* 0x01010000fc207984 */ /* 0x000fe80000000800 */
[----:B------:R-:W-:Y:S04]  /*87d40*/  LDS R34, [R252+0x11100] ;  /* 0x01110000fc227984 */ /* 0x000fe80000000800 */
[----:B------:R-:W-:Y:S04]  /*87d50*/  LDS R33, [R3+0x10100] ;  /* 0x0101000003217984 */ /* 0x000fe80000000800 */
[----:B------:R-:W1:Y:S01]  /*87d60*/  LDS R35, [R3+0x11100] ;  /* 0x0111000003237984 */ /* 0x000e620000000800 */
[C---:B---3--:R-:W-:Y:S08]  /*87d70*/  HMMA.1688.F32.TF32 R100, R40.reuse, R172, R244 ;  /* 0x000000ac2864723c */ /* 0x048ff000000810f4 */
[C---:B--2---:R-:W-:Y:S11]  /*87d80*/  HMMA.1688.F32.TF32 R96, R40.reuse, R176, R248 ;  /* 0x000000b02860723c */ /* 0x044ff600000810f8 */
[----:B------:R-:W-:Y:S04]  /*87d90*/  @!UPT UIADD3 URZ, URZ, URZ, URZ ;  /* 0x0000003f3f3ff290 */ /* 0x000fe8000fffe03f */
[----:B------:R-:W-:Y:S01]  /*87da0*/  STL.64 [R1+0x110], R100 ;  /* 0x0001106401007387 */ /* 0x000fe20000100a00 */
[----:B------:R-:W-:Y:S07]  /*87db0*/  STL.64 [R1+0x118], R102 ;  /* 0x0001186601007387 */ /* 0x000fee0000100a00 */
[----:B------:R-:W-:Y:S02]  /*87dc0*/  STL.64 [R1+0x100], R96 ;  /* 0x0001006001007387 */ /* 0x000fe40000100a00 */
[----:B------:R2:W-:Y:S01]  /*87dd0*/  STL.64 [R1+0x108], R98 ;  /* 0x0001086201007387 */ /* 0x0005e20000100a00 */
[----:B------:R-:W4:Y:S01]  /*87de0*/  LDL.LU R237, [R1+0x594] ;  /* 0x0005940001ed7983 */ /* 0x000f220000300800 */
[----:B------:R-:W4:Y:S02]  /*87df0*/  LDL.LU R238, [R1+0x598] ;  /* 0x0005980001ee7983 */ /* 0x000f240000300800 */
[----:B------:R-:W4:Y:S02]  /*87e00*/  LDL.LU R239, [R1+0x59c] ;  /* 0x00059c0001ef7983 */ /* 0x000f240000300800 */
[----:B------:R-:W3:Y:S01]  /*87e10*/  LDL.LU R112, [R1+0x580] ;  /* 0x0005800001707983 */ /* 0x000ee20000300800 */
[----:B------:R-:W3:Y:S01]  /*87e20*/  LDL.LU R113, [R1+0x584] ;  /* 0x0005840001717983 */ /* 0x000ee20000300800 */
[----:B------:R-:W3:Y:S02]  /*87e30*/  LDL.LU R114, [R1+0x588] ;  /* 0x0005880001727983 */ /* 0x000ee40000300800 */
[----:B------:R-:W3:Y:S02]  /*87e40*/  LDL.LU R115, [R1+0x58c] ;  /* 0x00058c0001737983 */ /* 0x000ee40000300800 */
[----:B------:R-:W2:Y:S01]  /*87e50*/  LDL.LU R116, [R1+0x570] ;  /* 0x0005700001747983 */ /* 0x000ea20000300800 */
[----:B------:R-:W2:Y:S01]  /*87e60*/  LDL.LU R117, [R1+0x574] ;  /* 0x0005740001757983 */ /* 0x000ea20000300800 */
[----:B------:R-:W2:Y:S02]  /*87e70*/  LDL.LU R118, [R1+0x578] ;  /* 0x0005780001767983 */ /* 0x000ea40000300800 */
[----:B------:R-:W2:Y:S02]  /*87e80*/  LDL.LU R119, [R1+0x57c] ;  /* 0x00057c0001777983 */ /* 0x000ea40000300800 */
[----:B------:R-:W1:Y:S01]  /*87e90*/  LDL.LU R248, [R1+0x540] ;  /* 0x0005400001f87983 */ /* 0x000e620000300800 */
[----:B------:R-:W1:Y:S01]  /*87ea0*/  LDL.LU R249, [R1+0x544] ;  /* 0x0005440001f97983 */ /* 0x000e620000300800 */
[----:B------:R-:W1:Y:S02]  /*87eb0*/  LDL.LU R250, [R1+0x548] ;  /* 0x0005480001fa7983 */ /* 0x000e640000300800 */
[----:B------:R-:W1:Y:S02]  /*87ec0*/  LDL.LU R251, [R1+0x54c] ;  /* 0x00054c0001fb7983 */ /* 0x000e640000300800 */
        /* <DEDUP_REMOVED lines=72> */
[----:B------:R-:W4:Y:S01]  /*88350*/  LDL.LU R244, [R1+0x5a0] ;  /* 0x0005a00001f47983 */ /* 0x000f220000300800 */
[----:B------:R-:W4:Y:S01]  /*88360*/  LDL.LU R245, [R1+0x5a4] ;  /* 0x0005a40001f57983 */ /* 0x000f220000300800 */
[----:B------:R-:W4:Y:S02]  /*88370*/  LDL.LU R246, [R1+0x5a8] ;  /* 0x0005a80001f67983 */ /* 0x000f240000300800 */
[----:B------:R-:W4:Y:S01]  /*88380*/  LDL.LU R247, [R1+0x5ac] ;  /* 0x0005ac0001f77983 */ /* 0x000f220000300800 */
[C---:B--2---:R-:W-:Y:S01]  /*88390*/  HMMA.1688.F32.TF32 R96, R40.reuse, R208, R108 ;  /* 0x000000d02860723c */ /* 0x044fe2000008106c */
[----:B------:R-:W2:Y:S11]  /*883a0*/  LDL.LU R108, [R1+0x5b0] ;  /* 0x0005b000016c7983 */ /* 0x000eb60000300800 */
[----:B------:R-:W-:Y:S11]  /*883b0*/  @!UPT UIADD3 URZ, URZ, URZ, URZ ;  /* 0x0000003f3f3ff290 */ /* 0x000ff6000fffe03f */
[----:B------:R-:W-:Y:S01]  /*883c0*/  STL.64 [R1+0xf0], R96 ;  /* 0x0000f06001007387 */ /* 0x000fe20000100a00 */
[----:B------:R1:W-:Y:S02]  /*883d0*/  STL.64 [R1+0xf8], R98 ;  /* 0x0000f86201007387 */ /* 0x0003e40000100a00 */
[----:B------:R-:W2:Y:S02]  /*883e0*/  LDL.LU R109, [R1+0x5b4] ;  /* 0x0005b400016d7983 */ /* 0x000ea40000300800 */
[----:B------:R-:W2:Y:S01]  /*883f0*/  LDL.LU R110, [R1+0x5b8] ;  /* 0x0005b800016e7983 */ /* 0x000ea20000300800 */
[----:B------:R-:W2:Y:S01]  /*88400*/  LDL.LU R111, [R1+0x5bc] ;  /* 0x0005bc00016f7983 */ /* 0x000ea20000300800 */
[C---:B---3--:R-:W-:Y:S08]  /*88410*/  HMMA.1688.F32.TF32 R100, R40.reuse, R204, R168 ;  /* 0x000000cc2864723c */ /* 0x048ff000000810a8 */
[C---:B-1----:R-:W-:Y:S08]  /*88420*/  HMMA.1688.F32.TF32 R96, R40.reuse, R200, R164 ;  /* 0x000000c82860723c */ /* 0x042ff000000810a4 */
[C---:B------:R-:W-:Y:S07]  /*88430*/  HMMA.1688.F32.TF32 R104, R40.reuse, R196, R228 ;  /* 0x000000c42868723c */ /* 0x040fee00000810e4 */
[----:B------:R-:W-:Y:S01]  /*88440*/  STL.64 [R1+0xe0], R100 ;  /* 0x0000e06401007387 */ /* 0x000fe20000100a00 */
[----:B------:R1:W-:Y:S07]  /*88450*/  STL.64 [R1+0xe8], R102 ;  /* 0x0000e86601007387 */ /* 0x0003ee0000100a00 */
[----:B------:R-:W-:Y:S01]  /*88460*/  STL.64 [R1+0xd0], R96 ;  /* 0x0000d06001007387 */ /* 0x000fe20000100a00 */
[----:B------:R3:W-:Y:S01]  /*88470*/  STL.64 [R1+0xd8], R98 ;  /* 0x0000d86201007387 */ /* 0x0007e20000100a00 */
[C---:B-1----:R-:W-:Y:S08]  /*88480*/  HMMA.1688.F32.TF32 R100, R40.reuse, R192, R152 ;  /* 0x000000c02864723c */ /* 0x042ff00000081098 */
[C---:B---3--:R-:W-:Y:S01]  /*88490*/  HMMA.1688.F32.TF32 R96, R40.reuse, R188, R240 ;  /* 0x000000bc2860723c */ /* 0x048fe200000810f0 */
[----:B------:R-:W-:Y:S01]  /*884a0*/  STL.64 [R1+0xc0], R104 ;  /* 0x0000c06801007387 */ /* 0x000fe20000100a00 */
[----:B------:R1:W-:Y:S06]  /*884b0*/  STL.64 [R1+0xc8], R106 ;  /* 0x0000c86a01007387 */ /* 0x0003ec0000100a00 */
[C---:B-1----:R-:W-:Y:S07]  /*884c0*/  HMMA.1688.F32.TF32 R104, R40.reuse, R184, R148 ;  /* 0x000000b82868723c */ /* 0x042fee0000081094 */
        /* <DEDUP_REMOVED lines=14> */
[----:B---3--:R-:W-:Y:S01]  /*885b0*/  HMMA.1688.F32.TF32 R96, R40, R16, R136 ;  /* 0x000000102860723c */ /* 0x008fe20000081088 */
[----:B------:R-:W-:Y:S01]  /*885c0*/  STL.64 [R1+0x60], R104 ;  /* 0x0000606801007387 */ /* 0x000fe20000100a00 */
[----:B------:R1:W-:Y:S06]  /*885d0*/  STL.64 [R1+0x68], R106 ;  /* 0x0000686a01007387 */ /* 0x0003ec0000100a00 */
[----:B------:R-:W-:Y:S08]  /*885e0*/  HMMA.1688.F32.TF32 R248, R36, R208, R248 ;  /* 0x000000d024f8723c */ /* 0x000ff000000810f8 */
[C---:B-1----:R-:W-:Y:S01]  /*885f0*/  HMMA.1688.F32.TF32 R104, R40.reuse, R20, R132 ;  /* 0x000000142868723c */ /* 0x042fe20000081084 */
[----:B------:R-:W-:Y:S01]  /*88600*/  STL.64 [R1+0x50], R100 ;  /* 0x0000506401007387 */ /* 0x000fe20000100a00 */
[----:B------:R1:W-:Y:S05]  /*88610*/  STL.64 [R1+0x58], R102 ;  /* 0x0000586601007387 */ /* 0x0003ea0000100a00 */
[----:B------:R-:W-:Y:S01]  /*88620*/  STL.64 [R1+0x40], R96 ;  /* 0x0000406001007387 */ /* 0x000fe20000100a00 */
[----:B------:R3:W-:Y:S01]  /*88630*/  STL.64 [R1+0x48], R98 ;  /* 0x0000486201007387 */ /* 0x0007e20000100a00 */
[----:B-1----:R-:W-:Y:S08]  /*88640*/  HMMA.1688.F32.TF32 R100, R40, R24, R128 ;  /* 0x000000182864723c */ /* 0x002ff00000081080 */
[C---:B------:R-:W-:Y:S08]  /*88650*/  HMMA.1688.F32.TF32 R40, R36.reuse, R176, R156 ;  /* 0x000000b02428723c */ /* 0x040ff0000008109c */
[C---:B---3--:R-:W-:Y:S01]  /*88660*/  HMMA.1688.F32.TF32 R96, R36.reuse, R172, R124 ;  /* 0x000000ac2460723c */ /* 0x048fe2000008107c */
[----:B------:R-:W-:Y:S01]  /*88670*/  STL.64 [R1+0x30], R104 ;  /* 0x0000306801007387 */ /* 0x000fe20000100a00 */
[----:B------:R-:W-:Y:S05]  /*88680*/  STL.64 [R1+0x38], R106 ;  /* 0x0000386a01007387 */ /* 0x000fea0000100a00 */
[----:B------:R-:W-:Y:S01]  /*88690*/  STL.64 [R1+0x20], R100 ;  /* 0x0000206401007387 */ /* 0x000fe20000100a00 */
[----:B------:R-:W-:Y:S11]  /*886a0*/  STL.64 [R1+0x28], R102 ;  /* 0x0000286601007387 */ /* 0x000ff60000100a00 */
[----:B------:R-:W-:Y:S04]  /*886b0*/  @!UPT UIADD3 URZ, URZ, URZ, URZ ;  /* 0x0000003f3f3ff290 */ /* 0x000fe8000fffe03f */
[----:B------:R-:W-:Y:S02]  /*886c0*/  STL.64 [R1+0x10], R96 ;  /* 0x0000106001007387 */ /* 0x000fe40000100a00 */
[----:B------:R1:W-:Y:S01]  /*886d0*/  STL.64 [R1+0x18], R98 ;  /* 0x0000186201007387 */ /* 0x0003e20000100a00 */
[----:B------:R-:W-:Y:S01]  /*886e0*/  STL [R1+0x4bf8], R248 ;  /* 0x004bf8f801007387 */ /* 0x000fe20000100800 */
[----:B------:R-:W-:Y:S02]  /*886f0*/  STL.64 [R1], R40 ;  /* 0x0000002801007387 */ /* 0x000fe40000100a00 */
[----:B------:R3:W-:Y:S01]  /*88700*/  STL.64 [R1+0x8], R42 ;  /* 0x0000082a01007387 */ /* 0x0007e20000100a00 */
[C---:B-1----:R-:W-:Y:S08]  /*88710*/  HMMA.1688.F32.TF32 R96, R36.reuse, R204, R160 ;  /* 0x000000cc2460723c */ /* 0x042ff000000810a0 */
[C---:B---3--:R-:W-:Y:S01]  /*88720*/  HMMA.1688.F32.TF32 R40, R36.reuse, R200, R120 ;  /* 0x000000c82428723c */ /* 0x048fe20000081078 */
[----:B------:R-:W-:Y:S01]  /*88730*/  STL [R1+0x4bf4], R249 ;  /* 0x004bf4f901007387 */ /* 0x000fe20000100800 */
[----:B------:R-:W-:Y:S02]  /*88740*/  STL [R1+0x4bf0], R250 ;  /* 0x004bf0fa01007387 */ /* 0x000fe40000100800 */
[----:B------:R-:W-:Y:S04]  /*88750*/  STL [R1+0x4bec], R251 ;  /* 0x004becfb01007387 */ /* 0x000fe80000100800 */
[C---:B------:R-:W-:Y:S08]  /*88760*/  HMMA.1688.F32.TF32 R100, R36.reuse, R196, R116 ;  /* 0x000000c42464723c */ /* 0x040ff00000081074 */
[C---:B----4-:R-:W-:Y:S01]  /*88770*/  HMMA.1688.F32.TF32 R244, R36.reuse, R184, R244 ;  /* 0x000000b824f4723c */ /* 0x050fe200000810f4 */
[----:B------:R-:W-:Y:S01]  /*88780*/  STL.64 [R1+0x1e0], R96 ;  /* 0x0001e06001007387 */ /* 0x000fe20000100a00 */
[----:B------:R1:W-:Y:S05]  /*88790*/  STL.64 [R1+0x1e8], R98 ;  /* 0x0001e86201007387 */ /* 0x0003ea0000100a00 */
[----:B------:R-:W-:Y:S02]  /*887a0*/  STL.64 [R1+0x1d0], R40 ;  /* 0x0001d02801007387 */ /* 0x000fe40000100a00 */
[----:B------:R3:W-:Y:S01]  /*887b0*/  STL.64 [R1+0x1d8], R42 ;  /* 0x0001d82a01007387 */ /* 0x0007e20000100a00 */
[C---:B-1----:R-:W-:Y:S08]  /*887c0*/  HMMA.1688.F32.TF32 R96, R36.reuse, R192, R112 ;  /* 0x000000c02460723c */ /* 0x042ff00000081070 */
[C---:B---3--:R-:W-:Y:S01]  /*887d0*/  HMMA.1688.F32.TF32 R40, R36.reuse, R188, R236 ;  /* 0x000000bc2428723c */ /* 0x048fe200000810ec */
[----:B------:R-:W-:Y:S01]  /*887e0*/  STL.64 [R1+0x1c0], R100 ;  /* 0x0001c06401007387 */ /* 0x000fe20000100a00 */
[----:B------:R-:W-:Y:S11]  /*887f0*/  STL.64 [R1+0x1c8], R102 ;  /* 0x0001c86601007387 */ /* 0x000ff60000100a00 */
[----:B------:R-:W-:Y:S02]  /*88800*/  @!UPT UIADD3 URZ, URZ, URZ, URZ ;  /* 0x0000003f3f3ff290 */ /* 0x000fe4000fffe03f */
[----:B------:R-:W-:Y:S01]  /*88810*/  STL.64 [R1+0x1b0], R96 ;  /* 0x0001b06001007387 */ /* 0x000fe20000100a00 */
[----:B------:R-:W-:Y:S02]  /*88820*/  STL.64 [R1+0x1b8], R98 ;  /* 0x0001b86201007387 */ /* 0x000fe40000100a00 */
[----:B------:R-:W-:Y:S05]  /*88830*/  STL [R1+0x4c08], R244 ;  /* 0x004c08f401007387 */ /* 0x000fea0000100800 */
[----:B------:R-:W-:Y:S01]  /*88840*/  STL.64 [R1+0x1a0], R40 ;  /* 0x0001a02801007387 */ /* 0x000fe20000100a00 */
[----:B------:R2:W-:Y:S01]  /*88850*/  STL.64 [R1+0x1a8], R42 ;  /* 0x0001a82a01007387 */ /* 0x0005e20000100a00 */
[----:B------:R-:W-:Y:S02]  /*88860*/  STL [R1+0x4c04], R245 ;  /* 0x004c04f501007387 */ /* 0x000fe40000100800 */
[----:B------:R-:W-:Y:S02]  /*88870*/  STL [R1+0x4c00], R246 ;  /* 0x004c00f601007387 */ /* 0x000fe40000100800 */
[----:B------:R-:W-:Y:S01]  /*88880*/  STL [R1+0x4bfc], R247 ;  /* 0x004bfcf701007387 */ /* 0x000fe20000100800 */
[----:B------:R-:W3:Y:S01]  /*88890*/  LDL.LU R128, [R1+0x5c0] ;  /* 0x0005c00001807983 */ /* 0x000ee20000300800 */
[C---:B--2---:R-:W-:Y:S11]  /*888a0*/  HMMA.1688.F32.TF32 R40, R36.reuse, R28, R108 ;  /* 0x0000001c2428723c */ /* 0x044ff6000008106c */
[----:B------:R-:W-:Y:S11]  /*888b0*/  @!UPT UIADD3 URZ, URZ, URZ, URZ ;  /* 0x0000003f3f3ff290 */ /* 0x000ff6000fffe03f */
[----:B------:R-:W-:Y:S01]  /*888c0*/  @!UPT UIADD3 URZ, URZ, URZ, URZ ;  /* 0x0000003f3f3ff290 */ /* 0x000fe2000fffe03f */
[----:B------:R-:W-:Y:S01]  /*888d0*/  STL.64 [R1+0x250], R40 ;  /* 0x0002502801007387 */ /* 0x000fe20000100a00 */
[----:B------:R3:W-:Y:S02]  /*888e0*/  STL.64 [R1+0x258], R42 ;  /* 0x0002582a01007387 */ /* 0x0007e40000100a00 */
[----:B------:R-:W3:Y:S02]  /*888f0*/  LDL.LU R129, [R1+0x5c4] ;  /* 0x0005c40001817983 */ /* 0x000ee40000300800 */
[----:B------:R-:W3:Y:S01]  /*88900*/  LDL.LU R130, [R1+0x5c8] ;  /* 0x0005c80001827983 */ /* 0x000ee20000300800 */
[----:B------:R-:W3:Y:S01]  /*88910*/  LDL.LU R131, [R1+0x5cc] ;  /* 0x0005cc0001837983 */ /* 0x000ee20000300800 */
[----:B------:R-:W2:Y:S02]  /*88920*/  LDL.LU R108, [R1+0x640] ;  /* 0x00064000016c7983 */ /* 0x000ea40000300800 */
[----:B------:R-:W2:Y:S02]  /*88930*/  LDL.LU R109, [R1+0x644] ;  /* 0x00064400016d7983 */ /* 0x000ea40000300800 */
[----:B------:R-:W2:Y:S01]  /*88940*/  LDL.LU R110, [R1+0x648] ;  /* 0x00064800016e7983 */ /* 0x000ea20000300800 */
[----:B------:R-:W2:Y:S01]  /*88950*/  LDL.LU R111, [R1+0x64c] ;  /* 0x00064c00016f7983 */ /* 0x000ea20000300800 */
[----:B------:R-:W4:Y:S02]  /*88960*/  LDL.LU R124, [R1+0x5d0] ;  /* 0x0005d000017c7983 */ /* 0x000f240000300800 */
[----:B------:R-:W4:Y:S02]  /*88970*/  LDL.LU R125, [R1+0x5d4] ;  /* 0x0005d400017d7983 */ /* 0x000f240000300800 */
[----:B------:R-:W4:Y:S01]  /*88980*/  LDL.LU R126, [R1+0x5d8] ;  /* 0x0005d800017e7983 */ /* 0x000f220000300800 */
[----:B------:R-:W4:Y:S01]  /*88990*/  LDL.LU R127, [R1+0x5dc] ;  /* 0x0005dc00017f7983 */ /* 0x000f220000300800 */
        /* <DEDUP_REMOVED lines=24> */
[C---:B---3--:R-:W-:Y:S11]  /*88b20*/  HMMA.1688.F32.TF32 R40, R36.reuse, R4, R128 ;  /* 0x000000042428723c */ /* 0x048ff60000081080 */
[----:B------:R-:W-:Y:S11]  /*88b30*/  @!UPT UIADD3 URZ, URZ, URZ, URZ ;  /* 0x0000003f3f3ff290 */ /* 0x000ff6000fffe03f */
[----:B------:R-:W-:Y:S02]  /*88b40*/  @!UPT UIADD3 URZ, URZ, URZ, URZ ;  /* 0x0000003f3f3ff290 */ /* 0x000fe4000fffe03f */
[----:B------:R-:W-:Y:S02]  /*88b50*/  IMAD.MOV.U32 R248, RZ, RZ, R40 ;  /* 0x000000fffff87224 */ /* 0x000fe400078e0028 */
[----:B------:R-:W-:Y:S01]  /*88b60*/  IMAD.MOV.U32 R249, RZ, RZ, R41 ;  /* 0x000000fffff97224 */ /* 0x000fe200078e0029 */
[----:B------:R-:W-:Y:S01]  /*88b70*/  MOV R250, R42 ;  /* 0x0000002a00fa7202 */ /* 0x000fe20000000f00 */
[----:B------:R-:W-:Y:S02]  /*88b80*/  IMAD.MOV.U32 R251, RZ, RZ, R43 ;  /* 0x000000fffffb7224 */ /* 0x000fe400078e002b */
[C---:B----4-:R-:W-:Y:S03]  /*88b90*/  HMMA.1688.F32.TF32 R40, R36.reuse, R8, R124 ;  /* 0x000000082428723c */ /* 0x050fe6000008107c */
[----:B------:R1:W-:Y:S11]  /*88ba0*/  STL [R1+0x4c18], R251 ;  /* 0x004c18fb01007387 */ /* 0x0003f60000100800 */
[----:B------:R-:W-:Y:S10]  /*88bb0*/  @!UPT UIADD3 URZ, URZ, URZ, URZ ;  /* 0x0000003f3f3ff290 */ /* 0x000ff4000fffe03f */
[----:B------:R-:W-:Y:S01]  /*88bc0*/  IMAD.MOV.U32 R244, RZ, RZ, R40 ;  /* 0x000000fffff47224 */ /* 0x000fe200078e0028 */
[----:B------:R-:W-:Y:S01]  /*88bd0*/  MOV R245, R41 ;  /* 0x0000002900f57202 */ /* 0x000fe20000000f00 */
[----:B------:R-:W-:Y:S02]  /*88be0*/  IMAD.MOV.U32 R246, RZ, RZ, R42 ;  /* 0x000000fffff67224 */ /* 0x000fe400078e002a */
[----:B------:R-:W-:Y:S02]  /*88bf0*/  IMAD.MOV.U32 R247, RZ, RZ, R43 ;  /* 0x000000fffff77224 */ /* 0x000fe400078e002b */
[C---:B--2---:R-:W-:Y:S01]  /*88c00*/  HMMA.1688.F32.TF32 R40, R36.reuse, R12, R156 ;  /* 0x0000000c2428723c */ /* 0x044fe2000008109c */
[----:B------:R2:W-:Y:S01]  /*88c10*/  STL [R1+0x4c14], R250 ;  /* 0x004c14fa01007387 */ /* 0x0005e20000100800 */
[----:B------:R3:W-:Y:S02]  /*88c20*/  STL [R1+0x4c10], R249 ;  /* 0x004c10f901007387 */ /* 0x0007e40000100800 */
[----:B------:R4:W-:Y:S11]  /*88c30*/  STL [R1+0x4c0c], R248 ;  /* 0x004c0cf801007387 */ /* 0x0009f60000100800 */
[----:B------:R-:W-:Y:S09]  /*88c40*/  @!UPT UIADD3 URZ, URZ, URZ, URZ ;  /* 0x0000003f3f3ff290 */ /* 0x000ff2000fffe03f */
[----:B-1----:R-:W-:Y:S01]  /*88c50*/  MOV R251, R40 ;  /* 0x0000002800fb7202 */ /* 0x002fe20000000f00 */
[----:B--2---:R-:W-:Y:S02]  /*88c60*/  IMAD.MOV.U32 R250, RZ, RZ, R41 ;  /* 0x000000fffffa7224 */ /* 0x004fe400078e0029 */
[----:B---3--:R-:W-:Y:S01]  /*88c70*/  IMAD.MOV.U32 R249, RZ, RZ, R42 ;  /* 0x000000fffff97224 */ /* 0x008fe200078e002a */
[----:B----4-:R-:W-:Y:S02]  /*88c80*/  MOV R248, R43 ;  /* 0x0000002b00f87202 */ /* 0x010fe40000000f00 */
[C---:B------:R-:W-:Y:S01]  /*88c90*/  HMMA.1688.F32.TF32 R40, R36.reuse, R16, R160 ;  /* 0x000000102428723c */ /* 0x040fe200000810a0 */
[----:B------:R1:W-:Y:S01]  /*88ca0*/  STL [R1+0x4c28], R247 ;  /* 0x004c28f701007387 */ /* 0x0003e20000100800 */
[----:B------:R2:W-:Y:S02]  /*88cb0*/  STL [R1+0x4c24], R246 ;  /* 0x004c24f601007387 */ /* 0x0005e40000100800 */
[----:B------:R3:W-:Y:S02]  /*88cc0*/  STL [R1+0x4c20], R244 ;  /* 0x004c20f401007387 */ /* 0x0007e40000100800 */
[----:B------:R4:W-:Y:S11]  /*88cd0*/  STL [R1+0x4c1c], R245 ;  /* 0x004c1cf501007387 */ /* 0x0009f60000100800 */
[----:B------:R-:W-:Y:S07]  /*88ce0*/  @!UPT UIADD3 URZ, URZ, URZ, URZ ;  /* 0x0000003f3f3ff290 */ /* 0x000fee000fffe03f */
[----:B-1----:R-:W-:Y:S02]  /*88cf0*/  IMAD.MOV.U32 R247, RZ, RZ, R40 ;  /* 0x000000fffff77224 */ /* 0x002fe400078e0028 */
[----:B--2---:R-:W-:Y:S01]  /*88d00*/  IMAD.MOV.U32 R246, RZ, RZ, R41 ;  /* 0x000000fffff67224 */ /* 0x004fe200078e0029 */
[----:B---3--:R-:W-:Y:S01]  /*88d10*/  MOV R244, R42 ;  /* 0x0000002a00f47202 */ /* 0x008fe20000000f00 */
[----:B----4-:R-:W-:Y:S02]  /*88d20*/  IMAD.MOV.U32 R245, RZ, RZ, R43 ;  /* 0x000000fffff57224 */ /* 0x010fe400078e002b */
[C---:B------:R-:W-:Y:S08]  /*88d30*/  HMMA.1688.F32.TF32 R40, R36.reuse, R20, R120 ;  /* 0x000000142428723c */ /* 0x040ff00000081078 */
[----:B------:R-:W-:Y:S08]  /*88d40*/  HMMA.1688.F32.TF32 R36, R36, R24, R116 ;  /* 0x000000182424723c */ /* 0x000ff00000081074 */
[C---:B------:R-:W-:Y:S07]  /*88d50*/  HMMA.1688.F32.TF32 R96, R32.reuse, R172, R112 ;  /* 0x000000ac2060723c */ /* 0x040fee0000081070 */
[----:B------:R-:W-:Y:S01]  /*88d60*/  STL.64 [R1+0x200], R40 ;  /* 0x0002002801007387 */ /* 0x000fe20000100a00 */
[----:B------:R1:W-:Y:S07]  /*88d70*/  STL.64 [R1+0x208], R42 ;  /* 0x0002082a01007387 */ /* 0x0003ee0000100a00 */
[----:B------:R-:W-:Y:S02]  /*88d80*/  STL.64 [R1+0x1f0], R36 ;  /* 0x0001f02401007387 */ /* 0x000fe40000100a00 */
[----:B------:R2:W-:Y:S01]  /*88d90*/  STL.64 [R1+0x1f8], R38 ;  /* 0x0001f82601007387 */ /* 0x0005e20000100a00 */
[C---:B-1----:R-:W-:Y:S08]  /*88da0*/  HMMA.1688.F32.TF32 R40, R32.reuse, R176, R236 ;  /* 0x000000b02028723c */ /* 0x042ff000000810ec */
[C---:B--2---:R-:W-:Y:S01]  /*88db0*/  HMMA.1688.F32.TF32 R36, R32.reuse, R208, R108 ;  /* 0x000000d02024723c */ /* 0x044fe2000008106c */
[----:B------:R-:W-:Y:S01]  /*88dc0*/  STL.64 [R1+0x710], R96 ;  /* 0x0007106001007387 */ /* 0x000fe20000100a00 */
[----:B------:R-:W-:Y:S02]  /*88dd0*/  STL.64 [R1+0x718], R98 ;  /* 0x0007186201007387 */ /* 0x000fe40000100a00 */
[----:B------:R-:W2:Y:S11]  /*88de0*/  LDL.LU R108, [R1+0x1350] ;  /* 0x00135000016c7983 */ /* 0x000eb60000300800 */
[----:B------:R-:W-:Y:S01]  /*88df0*/  STL.64 [R1+0x700], R40 ;  /* 0x0007002801007387 */ /* 0x000fe20000100a00 */
[----:B------:R-:W-:Y:S07]  /*88e00*/  STL.64 [R1+0x708], R42 ;  /* 0x0007082a01007387 */ /* 0x000fee0000100a00 */
[----:B------:R-:W-:Y:S02]  /*88e10*/  STL.64 [R1+0x6f0], R36 ;  /* 0x0006f02401007387 */ /* 0x000fe40000100a00 */
[----:B------:R1:W-:Y:S01]  /*88e20*/  STL.64 [R1+0x6f8], R38 ;  /* 0x0006f82601007387 */ /* 0x0003e20000100a00 */
[----:B------:R-:W2:Y:S01]  /*88e30*/  LDL.LU R109, [R1+0x1354] ;  /* 0x00135400016d7983 */ /* 0x000ea20000300800 */
[----:B------:R-:W2:Y:S02]  /*88e40*/  LDL.LU R110, [R1+0x1358] ;  /* 0x00135800016e7983 */ /* 0x000ea40000300800 */
[----:B------:R-:W2:Y:S02]  /*88e50*/  LDL.LU R111, [R1+0x135c] ;  /* 0x00135c00016f7983 */ /* 0x000ea40000300800 */
[----:B------:R-:W3:Y:S01]  /*88e60*/  LDL.LU R236, [R1+0x1360] ;  /* 0x0013600001ec7983 */ /* 0x000ee20000300800 */
[----:B------:R-:W3:Y:S01]  /*88e70*/  LDL.LU R237, [R1+0x1364] ;  /* 0x0013640001ed7983 */ /* 0x000ee20000300800 */
[----:B------:R-:W3:Y:S02]  /*88e80*/  LDL.LU R238, [R1+0x1368] ;  /* 0x0013680001ee7983 */ /* 0x000ee40000300800 */
[----:B------:R-:W3:Y:S02]  /*88e90*/  LDL.LU R239, [R1+0x136c] ;  /* 0x00136c0001ef7983 */ /* 0x000ee40000300800 */
[----:B------:R-:W4:Y:S01]  /*88ea0*/  LDL.LU R116, [R1+0x1380] ;  /* 0x0013800001747983 */ /* 0x000f220000300800 */
[----:B------:R-:W4:Y:S01]  /*88eb0*/  LDL.LU R117, [R1+0x1384] ;  /* 0x0013840001757983 */ /* 0x000f220000300800 */
[----:B------:R-:W4:Y:S02]  /*88ec0*/  LDL.LU R118, [R1+0x1388] ;  /* 0x0013880001767983 */ /* 0x000f240000300800 */
[----:B------:R-:W4:Y:S02]  /*88ed0*/  LDL.LU R119, [R1+0x138c] ;  /* 0x00138c0001777983 */ /* 0x000f240000300800 */
        /* <DEDUP_REMOVED lines=71> */
[----:B------:R-:W4:Y:S01]  /*89350*/  LDL.LU R115, [R1+0x137c] ;  /* 0x00137c0001737983 */ /* 0x000f220000300800 */
[----:B------:R-:W-:Y:S04]  /*89360*/  LDS R40, [R174+0x10100] ;  /* 0x01010000ae287984 */ /* 0x000fe80000000800 */
[----:B------:R-:W-:Y:S04]  /*89370*/  LDS R42, [R174+0x11100] ;  /* 0x01110000ae2a7984 */ /* 0x000fe80000000800 */
[----:B------:R-:W-:Y:S04]  /*89380*/  LDS R41, [R179+0x10100] ;  /* 0x01010000b3297984 */ /* 0x000fe80000000800 */
[----:B------:R-:W1:Y:S01]  /*89390*/  LDS R43, [R179+0x11100] ;  /* 0x01110000b32b7984 */ /* 0x000e620000000800 */
[C---:B--2---:R-:W-:Y:S08]  /*893a0*/  HMMA.1688.F32.TF32 R100, R32.reuse, R200, R164 ;  /* 0x000000c82064723c */ /* 0x044ff000000810a4 */
[C---:B-1----:R-:W-:Y:S08]  /*893b0*/  HMMA.1688.F32.TF32 R36, R32.reuse, R204, R168 ;  /* 0x000000cc2024723c */ /* 0x042ff000000810a8 */
[C---:B---3--:R-:W-:Y:S11]  /*893c0*/  HMMA.1688.F32.TF32 R96, R32.reuse, R196, R228 ;  /* 0x000000c42060723c */ /* 0x048ff600000810e4 */
[----:B------:R-:W-:Y:S04]  /*893d0*/  @!UPT UIADD3 URZ, URZ, URZ, URZ ;  /* 0x0000003f3f3ff290 */ /* 0x000fe8000fffe03f */
[----:B------:R-:W-:Y:S01]  /*893e0*/  STL.64 [R1+0x6e0], R36 ;  /* 0x0006e02401007387 */ /* 0x000fe20000100a00 */
[----:B------:R1:W-:Y:S02]  /*893f0*/  STL.64 [R1+0x6e8], R38 ;  /* 0x0006e82601007387 */ /* 0x0003e40000100a00 */
[----:B------:R-:W-:Y:S02]  /*89400*/  STL.64 [R1+0x6d0], R100 ;  /* 0x0006d06401007387 */ /* 0x000fe40000100a00 */
[----:B------:R2:W-:Y:S03]  /*89410*/  STL.64 [R1+0x6d8], R102 ;  /* 0x0006d86601007387 */ /* 0x0005e60000100a00 */
[----:B------:R-:W-:Y:S01]  /*89420*/  STL.64 [R1+0x6c0], R96 ;  /* 0x0006c06001007387 */ /* 0x000fe20000100a00 */
[----:B------:R3:W-:Y:S01]  /*89430*/  STL.64 [R1+0x6c8], R98 ;  /* 0x0006c86201007387 */ /* 0x0007e20000100a00 */
[C---:B-1----:R-:W-:Y:S08]  /*89440*/  HMMA.1688.F32.TF32 R36, R32.reuse, R192, R152 ;  /* 0x000000c02024723c */ /* 0x042ff00000081098 */
[C---:B--2---:R-:W-:Y:S08]  /*89450*/  HMMA.1688.F32.TF32 R100, R32.reuse, R188, R240 ;  /* 0x000000bc2064723c */ /* 0x044ff000000810f0 */
[C---:B---3--:R-:W-:Y:S07]  /*89460*/  HMMA.1688.F32.TF32 R96, R32.reuse, R184, R148 ;  /* 0x000000b82060723c */ /* 0x048fee0000081094 */
[----:B------:R-:W-:Y:S01]  /*89470*/  STL.64 [R1+0x6b0], R36 ;  /* 0x0006b02401007387 */ /* 0x000fe20000100a00 */
[----:B------:R-:W-:Y:S07]  /*89480*/  STL.64 [R1+0x6b8], R38 ;  /* 0x0006b82601007387 */ /* 0x000fee0000100a00 */
[----:B------:R-:W-:Y:S02]  /*89490*/  STL.64 [R1+0x6a0], R100 ;  /* 0x0006a06401007387 */ /* 0x000fe40000100a00 */
[----:B------:R-:W-:Y:S06]  /*894a0*/  STL.64 [R1+0x6a8], R102 ;  /* 0x0006a86601007387 */ /* 0x000fec0000100a00 */
[----:B------:R-:W-:Y:S01]  /*894b0*/  STL.64 [R1+0x690], R96 ;  /* 0x0006906001007387 */ /* 0x000fe20000100a00 */
[----:B------:R1:W-:Y:S01]  /*894c0*/  STL.64 [R1+0x698], R98 ;  /* 0x0006986201007387 */ /* 0x0003e20000100a00 */
[C---:B----4-:R-:W-:Y:S02]  /*894d0*/  HMMA.1688.F32.TF32 R104, R32.reuse, R4, R140 ;  /* 0x000000042068723c */ /* 0x050fe4000008108c */
[----:B------:R-:W-:Y:S04]  /*894e0*/  LDS R36, [R252+0x10180] ;  /* 0x01018000fc247984 */ /* 0x000fe80000000800 */
[----:B------:R-:W-:Y:S04]  /*894f0*/  LDS R38, [R252+0x11180] ;  /* 0x01118000fc267984 */ /* 0x000fe80000000800 */
[----:B------:R-:W-:Y:S04]  /*89500*/  LDS R37, [R3+0x10180] ;  /* 0x0101800003257984 */ /* 0x000fe80000000800 */
[----:B------:R-:W2:Y:S01]  /*89510*/  LDS R39, [R3+0x11180] ;  /* 0x0111800003277984 */ /* 0x000ea20000000800 */
[C---:B-1----:R-:W-:Y:S08]  /*89520*/  HMMA.1688.F32.TF32 R96, R32.reuse, R28, R144 ;  /* 0x0000001c2060723c */ /* 0x042ff00000081090 */
[C---:B------:R-:W-:Y:S11]  /*89530*/  HMMA.1688.F32.TF32 R100, R32.reuse, R8, R220 ;  /* 0x000000082064723c */ /* 0x040ff600000810dc */
[----:B------:R-:W-:Y:S04]  /*89540*/  @!UPT UIADD3 URZ, URZ, URZ, URZ ;  /* 0x0000003f3f3ff290 */ /* 0x000fe8000fffe03f */
[----:B------:R-:W-:Y:S01]  /*89550*/  STL.64 [R1+0x680], R96 ;  /* 0x0006806001007387 */ /* 0x000fe20000100a00 */
[----:B------:R1:W-:Y:S02]  /*89560*/  STL.64 [R1+0x688], R98 ;  /* 0x0006886201007387 */ /* 0x0003e40000100a00 */
[C---:B-1----:R-:W-:Y:S01]  /*89570*/  HMMA.1688.F32.TF32 R96, R32.reuse, R12, R216 ;  /* 0x0000000c2060723c */ /* 0x042fe200000810d8 */
[----:B------:R-:W-:Y:S01]  /*89580*/  STL.64 [R1+0x670], R104 ;  /* 0x0006706801007387 */ /* 0x000fe20000100a00 */
[----:B------:R1:W-:Y:S03]  /*89590*/  STL.64 [R1+0x678], R106 ;  /* 0x0006786a01007387 */ /* 0x0003e60000100a00 */
[----:B------:R-:W-:Y:S02]  /*895a0*/  STL.64 [R1+0x660], R100 ;  /* 0x0006606401007387 */ /* 0x000fe40000100a00 */
[----:B------:R3:W-:Y:S01]  /*895b0*/  STL.64 [R1+0x668], R102 ;  /* 0x0006686601007387 */ /* 0x0007e20000100a00 */
[C---:B-1----:R-:W-:Y:S08]  /*895c0*/  HMMA.1688.F32.TF32 R104, R32.reuse, R16, R136 ;  /* 0x000000102068723c */ /* 0x042ff00000081088 */
[C---:B---3--:R-:W-:Y:S07]  /*895d0*/  HMMA.1688.F32.TF32 R100, R32.reuse, R20, R132 ;  /* 0x000000142064723c */ /* 0x048fee0000081084 */
[----:B------:R-:W-:Y:S01]  /*895e0*/  STL.64 [R1+0x650], R96 ;  /* 0x0006506001007387 */ /* 0x000fe20000100a00 */
[----:B------:R1:W-:Y:S02]  /*895f0*/  STL.64 [R1+0x658], R98 ;  /* 0x0006586201007387 */ /* 0x0003e40000100a00 */
[----:B-1----:R-:W-:Y:S05]  /*89600*/  HMMA.1688.F32.TF32 R96, R32, R24, R128 ;  /* 0x000000182060723c */ /* 0x002fea0000081080 */
[----:B------:R-:W-:Y:S01]  /*89610*/  STL.64 [R1+0x640], R104 ;  /* 0x0006406801007387 */ /* 0x000fe20000100a00 */
[----:B------:R-:W-:Y:S07]  /*89620*/  STL.64 [R1+0x648], R106 ;  /* 0x0006486a01007387 */ /* 0x000fee0000100a00 */
[----:B------:R-:W-:Y:S02]  /*89630*/  STL.64 [R1+0x4e0], R100 ;  /* 0x0004e06401007387 */ /* 0x000fe40000100a00 */
[----:B------:R1:W-:Y:S01]  /*89640*/  STL.64 [R1+0x4e8], R102 ;  /* 0x0004e86601007387 */ /* 0x0003e20000100a00 */
[----:B------:R-:W-:Y:S04]  /*89650*/  LDS R32, [R174+0x10180] ;  /* 0x01018000ae207984 */ /* 0x000fe80000000800 */
[----:B------:R-:W-:Y:S04]  /*89660*/  LDS R34, [R174+0x11180] ;  /* 0x01118000ae227984 */ /* 0x000fe80000000800 */
[----:B------:R-:W-:Y:S04]  /*89670*/  LDS R33, [R179+0x10180] ;  /* 0x01018000b3217984 */ /* 0x000fe80000000800 */
[----:B------:R-:W3:Y:S01]  /*89680*/  LDS R35, [R179+0x11180] ;  /* 0x01118000b3237984 */ /* 0x000ee20000000800 */
[C---:B-1----:R-:W-:Y:S03]  /*89690*/  HMMA.1688.F32.TF32 R100, R40.reuse, R172, R124 ;  /* 0x000000ac2864723c */ /* 0x042fe6000008107c */
[----:B------:R-:W-:Y:S01]  /*896a0*/  STL.64 [R1+0x4d0], R96 ;  /* 0x0004d06001007387 */ /* 0x000fe20000100a00 */
[----:B------:R1:W-:Y:S04]  /*896b0*/  STL.64 [R1+0x4d8], R98 ;  /* 0x0004d86201007387 */ /* 0x0003e80000100a00 */
[C---:B-1----:R-:W-:Y:S08]  /*896c0*/  HMMA.1688.F32.TF32 R96, R40.reuse, R176, R156 ;  /* 0x000000b02860723c */ /* 0x042ff0000008109c */
[C---:B------:R-:W-:Y:S07]  /*896d0*/  HMMA.1688.F32.TF32 R104, R40.reuse, R208, R160 ;  /* 0x000000d02868723c */ /* 0x040fee00000810a0 */
[----:B------:R-:W-:Y:S01]  /*896e0*/  STL.64 [R1+0x4c0], R100 ;  /* 0x0004c06401007387 */ /* 0x000fe20000100a00 */
[----:B------:R1:W-:Y:S02]  /*896f0*/  STL.64 [R1+0x4c8], R102 ;  /* 0x0004c86601007387 */ /* 0x0003e40000100a00 */
[C---:B-1----:R-:W-:Y:S05]  /*89700*/  HMMA.1688.F32.TF32 R100, R40.reuse, R204, R120 ;  /* 0x000000cc2864723c */ /* 0x042fea0000081078 */
[----:B------:R-:W-:Y:S01]  /*89710*/  STL.64 [R1+0x4b0], R96 ;  /* 0x0004b06001007387 */ /* 0x000fe20000100a00 */
[----:B------:R1:W-:Y:S02]  /*89720*/  STL.64 [R1+0x4b8], R98 ;  /* 0x0004b86201007387 */ /* 0x0003e40000100a00 */
[C---:B-1----:R-:W-:Y:S05]  /*89730*/  HMMA.1688.F32.TF32 R96, R40.reuse, R200, R116 ;  /* 0x000000c82860723c */ /* 0x042fea0000081074 */
[----:B------:R-:W-:Y:S01]  /*89740*/  STL.64 [R1+0x4a0], R104 ;  /* 0x0004a06801007387 */ /* 0x000fe20000100a00 */
[----:B------:R1:W-:Y:S09]  /*89750*/  STL.64 [R1+0x4a8], R106 ;  /* 0x0004a86a01007387 */ /* 0x0003f20000100a00 */
[----:B------:R-:W-:Y:S02]  /*89760*/  STL.64 [R1+0x490], R100 ;  /* 0x0004906401007387 */ /* 0x000fe40000100a00 */
[----:B------:R4:W-:Y:S01]  /*89770*/  STL.64 [R1+0x498], R102 ;  /* 0x0004986601007387 */ /* 0x0009e20000100a00 */
[C---:B-1----:R-:W-:Y:S08]  /*89780*/  HMMA.1688.F32.TF32 R104, R40.reuse, R196, R112 ;  /* 0x000000c42868723c */ /* 0x042ff00000081070 */
[C---:B----4-:R-:W-:Y:S01]  /*89790*/  HMMA.1688.F32.TF32 R100, R40.reuse, R192, R236 ;  /* 0x000000c02864723c */ /* 0x050fe200000810ec */
[----:B------:R-:W-:Y:S01]  /*897a0*/  STL.64 [R1+0x480], R96 ;  /* 0x0004806001007387 */ /* 0x000fe20000100a00 */
[----:B------:R1:W-:Y:S06]  /*897b0*/  STL.64 [R1+0x488], R98 ;  /* 0x0004886201007387 */ /* 0x0003ec0000100a00 */
[----:B-1----:R-:W-:Y:S07]  /*897c0*/  HMMA.1688.F32.TF32 R96, R40, R188, R108 ;  /* 0x000000bc2860723c */ /* 0x002fee000008106c */
[----:B------:R-:W-:Y:S01]  /*897d0*/  STL.64 [R1+0x470], R104 ;  /* 0x0004706801007387 */ /* 0x000fe20000100a00 */
[----:B------:R-:W-:Y:S02]  /*897e0*/  STL.64 [R1+0x478], R106 ;  /* 0x0004786a01007387 */ /* 0x000fe40000100a00 */
[----:B------:R-:W4:Y:S05]  /*897f0*/  LDL.LU R112, [R1+0x790] ;  /* 0x0007900001707983 */ /* 0x000f2a0000300800 */
[----:B------:R1:W-:Y:S01]  /*89800*/  STL.64 [R1+0x460], R100 ;  /* 0x0004606401007387 */ /* 0x0003e20000100a00 */
[----:B------:R1:W-:Y:S01]  /*89810*/  STL.64 [R1+0x468], R102 ;  /* 0x0004686601007387 */ /* 0x0003e20000100a00 */
[----:B------:R-:W-:Y:S01]  /*89820*/  IMAD.MOV.U32 R114, RZ, RZ, R45 ;  /* 0x000000ffff727224 */ /* 0x000fe200078e002d */
[----:B------:R-:W-:-:S05]  /*89830*/  MOV R115, R44 ;  /* 0x0000002c00737202 */ /* 0x000fca0000000f00 */
[----:B------:R-:W-:Y:S01]  /*89840*/  STL.64 [R1+0x450], R96 ;  /* 0x0004506001007387 */ /* 0x000fe20000100a00 */
[----:B------:R1:W-:Y:S02]  /*89850*/  STL.64 [R1+0x458], R98 ;  /* 0x0004586201007387 */ /* 0x0003e40000100a00 */
[----:B------:R-:W4:Y:S02]  /*89860*/  LDL.LU R113, [R1+0x794] ;  /* 0x0007940001717983 */ /* 0x000f240000300800 */
[----:B------:R-:W2:Y:S01]  /*89870*/  LDL.LU R45, [R1+0x4d48] ;  /* 0x004d4800012d7983 */ /* 0x000ea20000300800 */
[----:B------:R-:W3:Y:S01]  /*89880*/  LDL.LU R44, [R1+0x4d44] ;  /* 0x004d4400012c7983 */ /* 0x000ee20000300800 */
[----:B------:R-:W4:Y:S02]  /*89890*/  LDL.LU R116, [R1+0x7b0] ;  /* 0x0007b00001747983 */ /* 0x000f240000300800 */
[----:B------:R-:W4:Y:S02]  /*898a0*/  LDL.LU R117, [R1+0x7b4] ;  /* 0x0007b40001757983 */ /* 0x000f240000300800 */
[----:B------:R-:W4:Y:S01]  /*898b0*/  LDL.LU R118, [R1+0x7b8] ;  /* 0x0007b80001767983 */ /* 0x000f220000300800 */
[----:B------:R-:W4:Y:S01]  /*898c0*/  LDL.LU R119, [R1+0x7bc] ;  /* 0x0007bc0001777983 */ /* 0x000f220000300800 */
[----:B--2---:R-:W-:-:S02]  /*898d0*/  IMAD.MOV.U32 R120, RZ, RZ, R45 ;  /* 0x000000ffff787224 */ /* 0x004fc400078e002d */
[----:B---3--:R-:W-:Y:S01]  /*898e0*/  IMAD.MOV.U32 R121, RZ, RZ, R44 ;  /* 0x000000ffff797224 */ /* 0x008fe200078e002c */
[----:B------:R-:W2:Y:S01]  /*898f0*/  LDL.LU R45, [R1+0x4d40] ;  /* 0x004d4000012d7983 */ /* 0x000ea20000300800 */
[----:B------:R-:W3:Y:S02]  /*89900*/  LDL.LU R44, [R1+0x4d3c] ;  /* 0x004d3c00012c7983 */ /* 0x000ee40000300800 */
[----:B------:R-:W4:Y:S02]  /*89910*/  LDL.LU R122, [R1+0x7e8] ;  /* 0x0007e800017a7983 */ /* 0x000f240000300800 */
[----:B------:R-:W4:Y:S01]  /*89920*/  LDL.LU R123, [R1+0x7ec] ;  /* 0x0007ec00017b7983 */ /* 0x000f220000300800 */
[----:B------:R-:W4:Y:S01]  /*89930*/  LDL.LU R156, [R1+0xdf0] ;  /* 0x000df000019c7983 */ /* 0x000f220000300800 */
[----:B------:R-:W4:Y:S01]  /*89940*/  LDL.LU R157, [R1+0xdf4] ;  /* 0x000df400019d7983 */ /* 0x000f220000300800 */
[----:B--2---:R-:W-:Y:S01]  /*89950*/  MOV R158, R45 ;  /* 0x0000002d009e7202 */ /* 0x004fe20000000f00 */
[----:B---3--:R-:W-:Y:S01]  /*89960*/  IMAD.MOV.U32 R159, RZ, RZ, R44 ;  /* 0x000000ffff9f7224 */ /* 0x008fe200078e002c */
[----:B------:R-:W2:Y:S01]  /*89970*/  LDL.LU R45, [R1+0x4d38] ;  /* 0x004d3800012d7983 */ /* 0x000ea20000300800 */
[----:B------:R-:W3:Y:S02]  /*89980*/  LDL.LU R44, [R1+0x4d34] ;  /* 0x004d3400012c7983 */ /* 0x000ee40000300800 */
[----:B------:R-:W4:Y:S02]  /*89990*/  LDL.LU R124, [R1+0xe00] ;  /* 0x000e0000017c7983 */ /* 0x000f240000300800 */
[----:B------:R-:W4:Y:S01]  /*899a0*/  LDL.LU R125, [R1+0xe04] ;  /* 0x000e0400017d7983 */ /* 0x000f220000300800 */
[----:B------:R-:W4:Y:S01]  /*899b0*/  LDL.LU R126, [R1+0xe08] ;  /* 0x000e0800017e7983 */ /* 0x000f220000300800 */
[----:B------:R-:W4:Y:S02]  /*899c0*/  LDL.LU R127, [R1+0xe0c] ;  /* 0x000e0c00017f7983 */ /* 0x000f240000300800 */
[----:B--2---:R-:W-:Y:S01]  /*899d0*/  IMAD.MOV.U32 R128, RZ, RZ, R45 ;  /* 0x000000ffff807224 */ /* 0x004fe200078e002d */
[----:B---3--:R-:W-:Y:S01]  /*899e0*/  MOV R129, R44 ;  /* 0x0000002c00817202 */ /* 0x008fe20000000f00 */
[----:B------:R-:W2:Y:S01]  /*899f0*/  LDL.LU R45, [R1+0x4d30] ;  /* 0x004d3000012d7983 */ /* 0x000ea20000300800 */
[----:B------:R-:W3:Y:S02]  /*89a00*/  LDL.LU R44, [R1+0x4d2c] ;  /* 0x004d2c00012c7983 */ /* 0x000ee40000300800 */
[----:B------:R-:W4:Y:S02]  /*89a10*/  LDL.LU R130, [R1+0xe18] ;  /* 0x000e180001827983 */ /* 0x000f240000300800 */
[----:B------:R-:W4:Y:S01]  /*89a20*/  LDL.LU R131, [R1+0xe1c] ;  /* 0x000e1c0001837983 */ /* 0x000f220000300800 */
[----:B------:R-:W4:Y:S01]  /*89a30*/  LDL.LU R136, [R1+0xe30] ;  /* 0x000e300001887983 */ /* 0x000f220000300800 */
[----:B------:R-:W4:Y:S02]  /*89a40*/  LDL.LU R137, [R1+0xe34] ;  /* 0x000e340001897983 */ /* 0x000f240000300800 */
        /* <DEDUP_REMOVED lines=40> */
[----:B------:R-:W4:Y:S02]  /*89cd0*/  LDL.LU R168, [R1+0xed0] ;  /* 0x000ed00001a87983 */ /* 0x000f240000300800 */
[----:B------:R-:W4:Y:S01]  /*89ce0*/  LDL.LU R169, [R1+0xed4] ;  /* 0x000ed40001a97983 */ /* 0x000f220000300800 */
[----:B--2---:R-:W-:Y:S01]  /*89cf0*/  MOV R171, R45 ;  /* 0x0000002d00ab7202 */ /* 0x004fe20000000f00 */
[----:B---3--:R-:W-:-:S02]  /*89d00*/  IMAD.MOV.U32 R170, RZ, RZ, R44 ;  /* 0x000000ffffaa7224 */ /* 0x008fc400078e002c */
[----:B------:R-:W2:Y:S01]  /*89d10*/  LDL.LU R44, [R1+0x4d00] ;  /* 0x004d0000012c7983 */ /* 0x000ea20000300800 */
[----:B------:R-:W3:Y:S02]  /*89d20*/  LDL.LU R45, [R1+0x4cfc] ;  /* 0x004cfc00012d7983 */ /* 0x000ee40000300800 */
[----:B------:R-:W4:Y:S02]  /*89d30*/  LDL.LU R224, [R1+0x12f0] ;  /* 0x0012f00001e07983 */ /* 0x000f240000300800 */
[----:B------:R-:W4:Y:S01]  /*89d40*/  LDL.LU R225, [R1+0x12f4] ;  /* 0x0012f40001e17983 */ /* 0x000f220000300800 */
[----:B------:R-:W4:Y:S01]  /*89d50*/  LDL.LU R226, [R1+0x12f8] ;  /* 0x0012f80001e27983 */ /* 0x000f220000300800 */
[----:B------:R-:W4:Y:S02]  /*89d60*/  LDL.LU R227, [R1+0x12fc] ;  /* 0x0012fc0001e37983 */ /* 0x000f240000300800 */
[----:B------:R-:W4:Y:S02]  /*89d70*/  LDL.LU R212, [R1+0x1300] ;  /* 0x0013000001d47983 */ /* 0x000f240000300800 */
[----:B------:R-:W4:Y:S02]  /*89d80*/  LDL.LU R213, [R1+0x1304] ;  /* 0x0013040001d57983 */ /* 0x000f240000300800 */
[----:B--2---:R-:W-:-:S02]  /*89d90*/  IMAD.MOV.U32 R215, RZ, RZ, R44 ;  /* 0x000000ffffd77224 */ /* 0x004fc400078e002c */
[----:B---3--:R-:W-:Y:S02]  /*89da0*/  IMAD.MOV.U32 R214, RZ, RZ, R45 ;  /* 0x000000ffffd67224 */ /* 0x008fe400078e002d */
[----:B------:R-:W2:Y:S01]  /*89db0*/  LDL.LU R45, [R1+0x4cf8] ;  /* 0x004cf800012d7983 */ /* 0x000ea20000300800 */
[----:B------:R-:W2:Y:S02]  /*89dc0*/  LDL.LU R44, [R1+0x4cf4] ;  /* 0x004cf400012c7983 */ /* 0x000ea40000300800 */
[----:B------:R-:W3:Y:S02]  /*89dd0*/  LDL.LU R232, [R1+0x1310] ;  /* 0x0013100001e87983 */ /* 0x000ee40000300800 */
[----:B------:R-:W3:Y:S01]  /*89de0*/  LDL.LU R233, [R1+0x1314] ;  /* 0x0013140001e97983 */ /* 0x000ee20000300800 */
[----:B------:R-:W3:Y:S01]  /*89df0*/  LDL.LU R234, [R1+0x1318] ;  /* 0x0013180001ea7983 */ /* 0x000ee20000300800 */
[----:B------:R-:W3:Y:S02]  /*89e00*/  LDL.LU R235, [R1+0x131c] ;  /* 0x00131c0001eb7983 */ /* 0x000ee40000300800 */
[----:B-1----:R-:W2:Y:S02]  /*89e10*/  LDL.LU R100, [R1+0x1330] ;  /* 0x0013300001647983 */ /* 0x002ea40000300800 */
[----:B------:R-:W2:Y:S01]  /*89e20*/  LDL.LU R101, [R1+0x1334] ;  /* 0x0013340001657983 */ /* 0x000ea20000300800 */
[----:B------:R-:W2:Y:S01]  /*89e30*/  LDL.LU R102, [R1+0x1338] ;  /* 0x0013380001667983 */ /* 0x000ea20000300800 */
[----:B------:R-:W2:Y:S02]  /*89e40*/  LDL.LU R103, [R1+0x133c] ;  /* 0x00133c0001677983 */ /* 0x000ea40000300800 */
[----:B------:R-:W3:Y:S02]  /*89e50*/  LDL.LU R104, [R1+0x1340] ;  /* 0x0013400001687983 */ /* 0x000ee40000300800 */
[----:B------:R-:W3:Y:S01]  /*89e60*/  LDL.LU R105, [R1+0x1344] ;  /* 0x0013440001697983 */ /* 0x000ee20000300800 */
[----:B------:R-:W3:Y:S01]  /*89e70*/  LDL.LU R106, [R1+0x1348] ;  /* 0x00134800016a7983 */ /* 0x000ee20000300800 */
[----:B------:R-:W3:Y:S02]  /*89e80*/  LDL.LU R107, [R1+0x134c] ;  /* 0x00134c00016b7983 */ /* 0x000ee40000300800 */
[----:B------:R-:W3:Y:S02]  /*89e90*/  LDL.LU R46, [R1+0x1328] ;  /* 0x00132800012e7983 */ /* 0x000ee40000300800 */
[----:B------:R-:W3:Y:S01]  /*89ea0*/  LDL.LU R47, [R1+0x132c] ;  /* 0x00132c00012f7983 */ /* 0x000ee20000300800 */
        /* <DEDUP_REMOVED lines=28> */
[C---:B--2---:R-:W-:Y:S08]  /*8a070*/  HMMA.1688.F32.TF32 R100, R40.reuse, R28, R100 ;  /* 0x0000001c2864723c */ /* 0x044ff00000081064 */
[C---:B---3--:R-:W-:Y:S08]  /*8a080*/  HMMA.1688.F32.TF32 R104, R40.reuse, R184, R104 ;  /* 0x000000b82868723c */ /* 0x048ff00000081068 */
[C---:B------:R-:W-:Y:S08]  /*8a090*/  HMMA.1688.F32.TF32 R96, R40.reuse, R4, R44 ;  /* 0x000000042860723c */ /* 0x040ff0000008102c */
[C---:B------:R-:W-:Y:S01]  /*8a0a0*/  HMMA.1688.F32.TF32 R44, R40.reuse, R8, R232 ;  /* 0x00000008282c723c */ /* 0x040fe200000810e8 */
[----:B------:R-:W-:Y:S04]  /*8a0b0*/  LDS R232, [R174+0x10280] ;  /* 0x01028000aee87984 */ /* 0x000fe80000000800 */
[----:B------:R-:W-:Y:S04]  /*8a0c0*/  LDS R234, [R174+0x11280] ;  /* 0x01128000aeea7984 */ /* 0x000fe80000000800 */
[----:B------:R-:W-:Y:S04]  /*8a0d0*/  LDS R233, [R179+0x10280] ;  /* 0x01028000b3e97984 */ /* 0x000fe80000000800 */
[----:B------:R-:W-:Y:S04]  /*8a0e0*/  LDS R235, [R179+0x11280] ;  /* 0x01128000b3eb7984 */ /* 0x000fe80000000800 */
        /* <DEDUP_REMOVED lines=8> */
[C---:B----4-:R-:W-:Y:S08]  /*8a170*/  HMMA.1688.F32.TF32 R100, R40.reuse, R12, R212 ;  /* 0x0000000c2864723c */ /* 0x050ff000000810d4 */
[C---:B-1----:R-:W-:Y:S08]  /*8a180*/  HMMA.1688.F32.TF32 R96, R40.reuse, R16, R224 ;  /* 0x000000102860723c */ /* 0x042ff000000810e0 */
[C---:B--2---:R-:W-:Y:S08]  /*8a190*/  HMMA.1688.F32.TF32 R44, R40.reuse, R20, R180 ;  /* 0x00000014282c723c */ /* 0x044ff000000810b4 */
[----:B------:R-:W-:Y:S01]  /*8a1a0*/  HMMA.1688.F32.TF32 R40, R40, R24, R168 ;  /* 0x000000182828723c */ /* 0x000fe200000810a8 */
[----:B------:R-:W-:Y:S01]  /*8a1b0*/  STL.64 [R1+0x400], R100 ;  /* 0x0004006401007387 */ /* 0x000fe20000100a00 */
[----:B------:R-:W-:Y:S05]  /*8a1c0*/  STL.64 [R1+0x408], R102 ;  /* 0x0004086601007387 */ /* 0x000fea0000100a00 */
[----:B------:R-:W-:Y:S02]  /*8a1d0*/  STL.64 [R1+0x3f0], R96 ;  /* 0x0003f06001007387 */ /* 0x000fe40000100a00 */
[----:B------:R1:W-:Y:S06]  /*8a1e0*/  STL.64 [R1+0x3f8], R98 ;  /* 0x0003f86201007387 */ /* 0x0003ec0000100a00 */
[----:B------:R-:W-:Y:S01]  /*8a1f0*/  STL.64 [R1+0x2a0], R44 ;  /* 0x0002a02c01007387 */ /* 0x000fe20000100a00 */
[----:B------:R2:W-:Y:S07]  /*8a200*/  STL.64 [R1+0x2a8], R46 ;  /* 0x0002a82e01007387 */ /* 0x0005ee0000100a00 */
[----:B------:R-:W-:Y:S02]  /*8a210*/  STL.64 [R1+0x290], R40 ;  /* 0x0002902801007387 */ /* 0x000fe40000100a00 */
[----:B------:R3:W-:Y:S01]  /*8a220*/  STL.64 [R1+0x298], R42 ;  /* 0x0002982a01007387 */ /* 0x0007e20000100a00 */
[C---:B-1----:R-:W-:Y:S08]  /*8a230*/  HMMA.1688.F32.TF32 R96, R36.reuse, R172, R164 ;  /* 0x000000ac2460723c */ /* 0x042ff000000810a4 */
[C---:B--2---:R-:W-:Y:S08]  /*8a240*/  HMMA.1688.F32.TF32 R44, R36.reuse, R176, R228 ;  /* 0x000000b0242c723c */ /* 0x044ff000000810e4 */
[C---:B---3--:R-:W-:Y:S07]  /*8a250*/  HMMA.1688.F32.TF32 R40, R36.reuse, R208, R152 ;  /* 0x000000d02428723c */ /* 0x048fee0000081098 */
[----:B------:R-:W-:Y:S01]  /*8a260*/  STL.64 [R1+0x280], R96 ;  /* 0x0002806001007387 */ /* 0x000fe20000100a00 */
[----:B------:R1:W-:Y:S07]  /*8a270*/  STL.64 [R1+0x288], R98 ;  /* 0x0002886201007387 */ /* 0x0003ee0000100a00 */
[----:B------:R-:W-:Y:S02]  /*8a280*/  STL.64 [R1+0x270], R44 ;  /* 0x0002702c01007387 */ /* 0x000fe40000100a00 */
[----:B------:R2:W-:Y:S06]  /*8a290*/  STL.64 [R1+0x278], R46 ;  /* 0x0002782e01007387 */ /* 0x0005ec0000100a00 */
[----:B------:R-:W-:Y:S01]  /*8a2a0*/  STL.64 [R1+0x260], R40 ;  /* 0x0002602801007387 */ /* 0x000fe20000100a00 */
        /* <DEDUP_REMOVED lines=30> */
[C---:B---3--:R-:W-:Y:S08]  /*8a490*/  HMMA.1688.F32.TF32 R40, R36.reuse, R20, R160 ;  /* 0x000000142428723c */ /* 0x048ff000000810a0 */
        /* <DEDUP_REMOVED lines=17> */
[----:B------:R1:W-:Y:S02]  /*8a5b0*/  STL.64 [R1+0x5b8], R38 ;  /* 0x0005b82601007387 */ /* 0x0003e40000100a00 */
[----:B------:R-:W2:Y:S01]  /*8a5c0*/  LDL.LU R112, [R1+0x11f0] ;  /* 0x0011f00001707983 */ /* 0x000ea20000300800 */
[----:B------:R-:W-:Y:S04]  /*8a5d0*/  LDS R44, [R252+0x10200] ;  /* 0x01020000fc2c7984 */ /* 0x000fe80000000800 */
[----:B------:R-:W-:Y:S04]  /*8a5e0*/  LDS R46, [R252+0x11200] ;  /* 0x01120000fc2e7984 */ /* 0x000fe80000000800 */
[----:B------:R-:W-:Y:S04]  /*8a5f0*/  LDS R45, [R3+0x10200] ;  /* 0x01020000032d7984 */ /* 0x000fe80000000800 */
[----:B------:R-:W3:Y:S01]  /*8a600*/  LDS R47, [R3+0x11200] ;  /* 0x01120000032f7984 */ /* 0x000ee20000000800 */
[C---:B-1----:R-:W-:Y:S11]  /*8a610*/  HMMA.1688.F32.TF32 R36, R32.reuse, R204, R108 ;  /* 0x000000cc2024723c */ /* 0x042ff6000008106c */
[----:B------:R-:W-:Y:S11]  /*8a620*/  @!UPT UIADD3 URZ, URZ, URZ, URZ ;  /* 0x0000003f3f3ff290 */ /* 0x000ff6000fffe03f */
[----:B------:R-:W-:Y:S01]  /*8a630*/  @!UPT UIADD3 URZ, URZ, URZ, URZ ;  /* 0x0000003f3f3ff290 */ /* 0x000fe2000fffe03f */
[----:B------:R-:W-:Y:S01]  /*8a640*/  STL.64 [R1+0x5a0], R36 ;  /* 0x0005a02401007387 */ /* 0x000fe20000100a00 */
[----:B------:R1:W-:Y:S02]  /*8a650*/  STL.64 [R1+0x5a8], R38 ;  /* 0x0005a82601007387 */ /* 0x0003e40000100a00 */
[----:B------:R-:W2:Y:S02]  /*8a660*/  LDL.LU R113, [R1+0x11f4] ;  /* 0x0011f40001717983 */ /* 0x000ea40000300800 */
[----:B------:R-:W2:Y:S01]  /*8a670*/  LDL.LU R114, [R1+0x11f8] ;  /* 0x0011f80001727983 */ /* 0x000ea20000300800 */
[----:B------:R-:W2:Y:S01]  /*8a680*/  LDL.LU R115, [R1+0x11fc] ;  /* 0x0011fc0001737983 */ /* 0x000ea20000300800 */
[----:B------:R-:W4:Y:S02]  /*8a690*/  LDL.LU R116, [R1+0x1200] ;  /* 0x0012000001747983 */ /* 0x000f240000300800 */
[----:B------:R-:W4:Y:S02]  /*8a6a0*/  LDL.LU R117, [R1+0x1204] ;  /* 0x0012040001757983 */ /* 0x000f240000300800 */
[----:B------:R-:W4:Y:S01]  /*8a6b0*/  LDL R118, [R1+0x1208] ;  /* 0x0012080001767983 */ /* 0x000f220000100800 */
[----:B------:R-:W4:Y:S01]  /*8a6c0*/  LDL R119, [R1+0x120c] ;  /* 0x00120c0001777983 */ /* 0x000f220000100800 */
        /* <DEDUP_REMOVED lines=48> */
[----:B------:R-:W1:Y:S02]  /*8a9d0*/  LDL.LU R168, [R1+0xdb0] ;  /* 0x000db00001a87983 */ /* 0x000e640000300800 */
[----:B------:R-:W1:Y:S02]  /*8a9e0*/  LDL.LU R169, [R1+0xdb4] ;  /* 0x000db40001a97983 */ /* 0x000e640000300800 */
[----:B------:R-:W1:Y:S01]  /*8a9f0*/  LDL.LU R170, [R1+0xdb8] ;  /* 0x000db80001aa7983 */ /* 0x000e620000300800 */
[----:B------:R-:W1:Y:S01]  /*8aa00*/  LDL.LU R171, [R1+0xdbc] ;  /* 0x000dbc0001ab7983 */ /* 0x000e620000300800 */
        /* <DEDUP_REMOVED lines=28> */
[C---:B--2---:R-:W-:Y:S08]  /*8abd0*/  HMMA.1688.F32.TF32 R40, R32.reuse, R200, R180 ;  /* 0x000000c82028723c */ /* 0x044ff000000810b4 */
[C---:B-1----:R-:W-:Y:S08]  /*8abe0*/  HMMA.1688.F32.TF32 R36, R32.reuse, R196, R168 ;  /* 0x000000c42024723c */ /* 0x042ff000000810a8 */
[C---:B------:R-:W-:Y:S07]  /*8abf0*/  HMMA.1688.F32.TF32 R96, R32.reuse, R192, R164 ;  /* 0x000000c02060723c */ /* 0x040fee00000810a4 */
[----:B------:R-:W-:Y:S01]  /*8ac00*/  STL.64 [R1+0x590], R40 ;  /* 0x0005902801007387 */ /* 0x000fe20000100a00 */
[----:B------:R1:W-:Y:S07]  /*8ac10*/  STL.64 [R1+0x598], R42 ;  /* 0x0005982a01007387 */ /* 0x0003ee0000100a00 */
[----:B------:R-:W-:Y:S01]  /*8ac20*/  STL.64 [R1+0x580], R36 ;  /* 0x0005802401007387 */ /* 0x000fe20000100a00 */
[----:B------:R2:W-:Y:S01]  /*8ac30*/  STL.64 [R1+0x588], R38 ;  /* 0x0005882601007387 */ /* 0x0005e20000100a00 */
[C---:B-1----:R-:W-:Y:S08]  /*8ac40*/  HMMA.1688.F32.TF32 R40, R32.reuse, R188, R228 ;  /* 0x000000bc2028723c */ /* 0x042ff000000810e4 */
[C---:B--2---:R-:W-:Y:S01]  /*8ac50*/  HMMA.1688.F32.TF32 R36, R32.reuse, R184, R108 ;  /* 0x000000b82024723c */ /* 0x044fe2000008106c */
[----:B------:R-:W-:Y:S01]  /*8ac60*/  STL.64 [R1+0x570], R96 ;  /* 0x0005706001007387 */ /* 0x000fe20000100a00 */
[----:B------:R-:W-:Y:S03]  /*8ac70*/  STL.64 [R1+0x578], R98 ;  /* 0x0005786201007387 */ /* 0x000fe60000100a00 */
[----:B------:R-:W-:Y:S04]  /*8ac80*/  LDS R108, [R174+0x10200] ;  /* 0x01020000ae6c7984 */ /* 0x000fe80000000800 */
[----:B------:R-:W-:Y:S04]  /*8ac90*/  LDS R110, [R174+0x11200] ;  /* 0x01120000ae6e7984 */ /* 0x000fe80000000800 */
[----:B------:R-:W-:Y:S04]  /*8aca0*/  LDS R109, [R179+0x10200] ;  /* 0x01020000b36d7984 */ /* 0x000fe80000000800 */
[----:B------:R-:W1:Y:S04]  /*8acb0*/  LDS R111, [R179+0x11200] ;  /* 0x01120000b36f7984 */ /* 0x000e680000000800 */
[----:B------:R-:W-:Y:S01]  /*8acc0*/  STL.64 [R1+0x560], R40 ;  /* 0x0005602801007387 */ /* 0x000fe20000100a00 */
[----:B------:R-:W-:Y:S02]  /*8acd0*/  STL.64 [R1+0x568], R42 ;  /* 0x0005682a01007387 */ /* 0x000fe40000100a00 */
[----:B------:R-:W-:Y:S02]  /*8ace0*/  STL.64 [R1+0x550], R36 ;  /* 0x0005502401007387 */ /* 0x000fe40000100a00 */
[----:B------:R3:W-:Y:S02]  /*8acf0*/  STL.64 [R1+0x558], R38 ;  /* 0x0005582601007387 */ /* 0x0007e40000100a00 */
[C---:B---3--:R-:W-:Y:S08]  /*8ad00*/  HMMA.1688.F32.TF32 R36, R32.reuse, R28, R152 ;  /* 0x0000001c2024723c */ /* 0x048ff00000081098 */
[C---:B------:R-:W-:Y:S11]  /*8ad10*/  HMMA.1688.F32.TF32 R40, R32.reuse, R4, R240 ;  /* 0x000000042028723c */ /* 0x040ff600000810f0 */
[----:B------:R-:W-:Y:S04]  /*8ad20*/  @!UPT UIADD3 URZ, URZ, URZ, URZ ;  /* 0x0000003f3f3ff290 */ /* 0x000fe8000fffe03f */
[----:B------:R-:W-:Y:S01]  /*8ad30*/  STL.64 [R1+0x540], R36 ;  /* 0x0005402401007387 */ /* 0x000fe20000100a00 */
[----:B------:R2:W-:Y:S02]  /*8ad40*/  STL.64 [R1+0x548], R38 ;  /* 0x0005482601007387 */ /* 0x0005e40000100a00 */
[C---:B--2---:R-:W-:Y:S08]  /*8ad50*/  HMMA.1688.F32.TF32 R36, R32.reuse, R8, R148 ;  /* 0x000000082024723c */ /* 0x044ff00000081094 */
[C---:B------:R-:W-:Y:S01]  /*8ad60*/  HMMA.1688.F32.TF32 R96, R32.reuse, R12, R144 ;  /* 0x0000000c2060723c */ /* 0x040fe20000081090 */
[----:B------:R-:W-:Y:S01]  /*8ad70*/  STL.64 [R1+0x530], R40 ;  /* 0x0005302801007387 */ /* 0x000fe20000100a00 */
[----:B------:R2:W-:Y:S06]  /*8ad80*/  STL.64 [R1+0x538], R42 ;  /* 0x0005382a01007387 */ /* 0x0005ec0000100a00 */
[C---:B--2---:R-:W-:Y:S07]  /*8ad90*/  HMMA.1688.F32.TF32 R40, R32.reuse, R16, R140 ;  /* 0x000000102028723c */ /* 0x044fee000008108c */
[----:B------:R-:W-:Y:S01]  /*8ada0*/  STL.64 [R1+0x520], R36 ;  /* 0x0005202401007387 */ /* 0x000fe20000100a00 */
[----:B------:R2:W-:Y:S02]  /*8adb0*/  STL.64 [R1+0x528], R38 ;  /* 0x0005282601007387 */ /* 0x0005e40000100a00 */
[C---:B--2---:R-:W-:Y:S08]  /*8adc0*/  HMMA.1688.F32.TF32 R36, R32.reuse, R20, R220 ;  /* 0x000000142024723c */ /* 0x044ff000000810dc */
[----:B------:R-:W-:Y:S01]  /*8add0*/  HMMA.1688.F32.TF32 R32, R32, R24, R160 ;  /* 0x000000182020723c */ /* 0x000fe200000810a0 */
[----:B------:R-:W-:Y:S01]  /*8ade0*/  STL.64 [R1+0x510], R96 ;  /* 0x0005106001007387 */ /* 0x000fe20000100a00 */
[----:B------:R-:W-:Y:S03]  /*8adf0*/  STL.64 [R1+0x518], R98 ;  /* 0x0005186201007387 */ /* 0x000fe60000100a00 */
[----:B------:R-:W-:Y:S02]  /*8ae00*/  STL.64 [R1+0x500], R40 ;  /* 0x0005002801007387 */ /* 0x000fe40000100a00 */
[----:B------:R-:W-:Y:S01]  /*8ae10*/  STL.64 [R1+0x508], R42 ;  /* 0x0005082a01007387 */ /* 0x000fe20000100a00 */
[----:B------:R-:W-:Y:S04]  /*8ae20*/  LDS R160, [R252+0x10280] ;  /* 0x01028000fca07984 */ /* 0x000fe80000000800 */
[----:B------:R-:W-:Y:S04]  /*8ae30*/  LDS R162, [R252+0x11280] ;  /* 0x01128000fca27984 */ /* 0x000fe80000000800 */
[----:B------:R-:W-:Y:S04]  /*8ae40*/  LDS R161, [R3+0x10280] ;  /* 0x0102800003a17984 */ /* 0x000fe80000000800 */
[----:B------:R-:W2:Y:S04]  /*8ae50*/  LDS R163, [R3+0x11280] ;  /* 0x0112800003a37984 */ /* 0x000ea80000000800 */
[----:B------:R-:W-:Y:S01]  /*8ae60*/  STL.64 [R1+0x4f0], R36 ;  /* 0x0004f02401007387 */ /* 0x000fe20000100a00 */
[----:B------:R-:W-:Y:S02]  /*8ae70*/  STL.64 [R1+0x4f8], R38 ;  /* 0x0004f82601007387 */ /* 0x000fe40000100a00 */
[----:B------:R-:W-:Y:S02]  /*8ae80*/  STL.64 [R1+0x370], R32 ;  /* 0x0003702001007387 */ /* 0x000fe40000100a00 */
[----:B------:R3:W-:Y:S02]  /*8ae90*/  STL.64 [R1+0x378], R34 ;  /* 0x0003782201007387 */ /* 0x0007e40000100a00 */
[C---:B---3--:R-:W-:Y:S08]  /*8aea0*/  HMMA.1688.F32.TF32 R32, R44.reuse, R172, R216 ;  /* 0x000000ac2c20723c */ /* 0x048ff000000810d8 */
[C---:B------:R-:W-:Y:S08]  /*8aeb0*/  HMMA.1688.F32.TF32 R40, R44.reuse, R176, R136 ;  /* 0x000000b02c28723c */ /* 0x040ff00000081088 */
[C---:B------:R-:W-:Y:S07]  /*8aec0*/  HMMA.1688.F32.TF32 R36, R44.reuse, R208, R132 ;  /* 0x000000d02c24723c */ /* 0x040fee0000081084 */
[----:B------:R-:W-:Y:S01]  /*8aed0*/  STL.64 [R1+0x360], R32 ;  /* 0x0003602001007387 */ /* 0x000fe20000100a00 */
[----:B------:R3:W-:Y:S02]  /*8aee0*/  STL.64 [R1+0x368], R34 ;  /* 0x0003682201007387 */ /* 0x0007e40000100a00 */
[C---:B---3--:R-:W-:Y:S05]  /*8aef0*/  HMMA.1688.F32.TF32 R32, R44.reuse, R204, R128 ;  /* 0x000000cc2c20723c */ /* 0x048fea0000081080 */
[----:B------:R-:W-:Y:S01]  /*8af00*/  STL.64 [R1+0x350], R40 ;  /* 0x0003502801007387 */ /* 0x000fe20000100a00 */
[----:B------:R3:W-:Y:S07]  /*8af10*/  STL.64 [R1+0x358], R42 ;  /* 0x0003582a01007387 */ /* 0x0007ee0000100a00 */
[----:B------:R-:W-:Y:S02]  /*8af20*/  STL.64 [R1+0x340], R36 ;  /* 0x0003402401007387 */ /* 0x000fe40000100a00 */
[----:B------:R1:W-:Y:S01]  /*8af30*/  STL.64 [R1+0x348], R38 ;  /* 0x0003482601007387 */ /* 0x0003e20000100a00 */
[C---:B---3--:R-:W-:Y:S08]  /*8af40*/  HMMA.1688.F32.TF32 R40, R44.reuse, R200, R124 ;  /* 0x000000c82c28723c */ /* 0x048ff0000008107c */
[C---:B-1----:R-:W-:Y:S01]  /*8af50*/  HMMA.1688.F32.TF32 R36, R44.reuse, R196, R156 ;  /* 0x000000c42c24723c */ /* 0x042fe2000008109c */
[----:B------:R-:W-:Y:S01]  /*8af60*/  STL.64 [R1+0x330], R32 ;  /* 0x0003302001007387 */ /* 0x000fe20000100a00 */
[----:B------:R1:W-:Y:S06]  /*8af70*/  STL.64 [R1+0x338], R34 ;  /* 0x0003382201007387 */ /* 0x0003ec0000100a00 */
[C---:B-1----:R-:W-:Y:S07]  /*8af80*/  HMMA.1688.F32.TF32 R32, R44.reuse, R192, R120 ;  /* 0x000000c02c20723c */ /* 0x042fee0000081078 */
[----:B------:R-:W-:Y:S01]  /*8af90*/  STL.64 [R1+0x320], R40 ;  /* 0x0003202801007387 */ /* 0x000fe20000100a00 */
[----:B------:R4:W-:Y:S07]  /*8afa0*/  STL.64 [R1+0x328], R42 ;  /* 0x0003282a01007387 */ /* 0x0009ee0000100a00 */
[----:B------:R-:W-:Y:S02]  /*8afb0*/  STL.64 [R1+0x310], R36 ;  /* 0x0003102401007387 */ /* 0x000fe40000100a00 */
[----:B------:R1:W-:Y:S01]  /*8afc0*/  STL.64 [R1+0x318], R38 ;  /* 0x0003182601007387 */ /* 0x0003e20000100a00 */
[C---:B----4-:R-:W-:Y:S08]  /*8afd0*/  HMMA.1688.F32.TF32 R40, R44.reuse, R188, R116 ;  /* 0x000000bc2c28723c */ /* 0x050ff00000081074 */
[C---:B-1----:R-:W-:Y:S01]  /*8afe0*/  HMMA.1688.F32.TF32 R36, R44.reuse, R184, R112 ;  /* 0x000000b82c24723c */ /* 0x042fe20000081070 */
[----:B------:R-:W-:Y:S01]  /*8aff0*/  STL.64 [R1+0x300], R32 ;  /* 0x0003002001007387 */ /* 0x000fe20000100a00 */
[----:B------:R1:W-:Y:S06]  /*8b000*/  STL.64 [R1+0x308], R34 ;  /* 0x0003082201007387 */ /* 0x0003ec0000100a00 */
[----:B-1----:R-:W-:Y:S07]  /*8b010*/  HMMA.1688.F32.TF32 R32, R44, R28, R236 ;  /* 0x0000001c2c20723c */ /* 0x002fee00000810ec */
[----:B------:R-:W-:Y:S01]  /*8b020*/  STL.64 [R1+0x2f0], R40 ;  /* 0x0002f02801007387 */ /* 0x000fe20000100a00 */
[----:B------:R-:W-:Y:S11]  /*8b030*/  STL.64 [R1+0x2f8], R42 ;  /* 0x0002f82a01007387 */ /* 0x000ff60000100a00 */
[----:B------:R-:W-:Y:S04]  /*8b040*/  @!UPT UIADD3 URZ, URZ, URZ, URZ ;  /* 0x0000003f3f3ff290 */ /* 0x000fe8000fffe03f */
[----:B------:R-:W-:Y:S01]  /*8b050*/  STL.64 [R1+0x2d0], R32 ;  /* 0x0002d02001007387 */ /* 0x000fe20000100a00 */
[----:B------:R-:W-:Y:S02]  /*8b060*/  STL.64 [R1+0x2e0], R36 ;  /* 0x0002e02401007387 */ /* 0x000fe40000100a00 */
[----:B------:R1:W-:Y:S02]  /*8b070*/  STL.64 [R1+0x2e8], R38 ;  /* 0x0002e82601007387 */ /* 0x0003e40000100a00 */
[----:B------:R3:W-:Y:S01]  /*8b080*/  STL [R1+0x2d8], R34 ;  /* 0x0002d82201007387 */ /* 0x0007e20000100800 */
[----:B------:R-:W4:Y:S01]  /*8b090*/  LDL.LU R116, [R1+0xd20] ;  /* 0x000d200001747983 */ /* 0x000f220000300800 */
[----:B------:R-:W4:Y:S02]  /*8b0a0*/  LDL.LU R117, [R1+0xd24] ;  /* 0x000d240001757983 */ /* 0x000f240000300800 */
[----:B------:R-:W4:Y:S02]  /*8b0b0*/  LDL.LU R118, [R1+0xd28] ;  /* 0x000d280001767983 */ /* 0x000f240000300800 */
[----:B------:R-:W4:Y:S01]  /*8b0c0*/  LDL.LU R119, [R1+0xd2c] ;  /* 0x000d2c0001777983 */ /* 0x000f220000300800 */
        /* <DEDUP_REMOVED lines=8> */
[----:B------:R-:W1:Y:S01]  /*8b150*/  LDL.LU R140, [R1+0x11d0] ;  /* 0x0011d000018c7983 */ /* 0x000e620000300800 */
[----:B------:R-:W1:Y:S02]  /*8b160*/  LDL.LU R141, [R1+0x11d4] ;  /* 0x0011d400018d7983 */ /* 0x000e640000300800 */
[----:B------:R-:W1:Y:S02]  /*8b170*/  LDL.LU R142, [R1+0x11d8] ;  /* 0x0011d800018e7983 */ /* 0x000e640000300800 */
[----:B------:R-:W1:Y:S01]  /*8b180*/  LDL.LU R143, [R1+0x11dc] ;  /* 0x0011dc00018f7983 */ /* 0x000e620000300800 */
[----:B------:R-:W3:Y:S01]  /*8b190*/  LDL.LU R220, [R1+0x11c0] ;  /* 0x0011c00001dc7983 */ /* 0x000ee20000300800 */
[----:B------:R-:W3:Y:S02]  /*8b1a0*/  LDL.LU R221, [R1+0x11c4] ;  /* 0x0011c40001dd7983 */ /* 0x000ee40000300800 */
[----:B------:R-:W3:Y:S02]  /*8b1b0*/  LDL.LU R222, [R1+0x11c8] ;  /* 0x0011c80001de7983 */ /* 0x000ee40000300800 */
[----:B------:R-:W3:Y:S01]  /*8b1c0*/  LDL.LU R223, [R1+0x11cc] ;  /* 0x0011cc0001df7983 */ /* 0x000ee20000300800 */
        /* <DEDUP_REMOVED lines=16> */
[----:B------:R-:W-:-:S05]  /*8b2d0*/  MOV R2, R35 ;  /* 0x0000002300027202 */ /* 0x000fca0000000f00 */
[----:B------:R1:W-:Y:S01]  /*8b2e0*/  STL [R1+0x4be8], R2 ;  /* 0x004be80201007387 */ /* 0x0003e20000100800 */
[----:B------:R-:W-:Y:S02]  /*8b2f0*/  IMAD.MOV.U32 R120, RZ, RZ, R69 ;  /* 0x000000ffff787224 */ /* 0x000fe400078e0045 */
[----:B------:R-:W-:Y:S01]  /*8b300*/  IMAD.MOV.U32 R121, RZ, RZ, R68 ;  /* 0x000000ffff797224 */ /* 0x000fe200078e0044 */
[----:B------:R-:W-:Y:S01]  /*8b310*/  MOV R122, R65 ;  /* 0x00000041007a7202 */ /* 0x000fe20000000f00 */
[----:B------:R-:W-:Y:S02]  /*8b320*/  IMAD.MOV.U32 R123, RZ, RZ, R64 ;  /* 0x000000ffff7b7224 */ /* 0x000fe400078e0040 */
        /* <DEDUP_REMOVED lines=8> */
[C---:B------:R-:W-:Y:S08]  /*8b3b0*/  HMMA.1688.F32.TF32 R56, R108.reuse, R208, R120 ;  /* 0x000000d06c38723c */ /* 0x040ff00000081078 */
[----:B------:R-:W-:Y:S07]  /*8b3c0*/  HMMA.1688.F32.TF32 R64, R108, R200, R112 ;  /* 0x000000c86c40723c */ /* 0x000fee0000081070 */
[----:B------:R-:W-:Y:S01]  /*8b3d0*/  IMAD.MOV.U32 R112, RZ, RZ, R88 ;  /* 0x000000ffff707224 */ /* 0x000fe200078e0058 */
[----:B------:R-:W-:Y:S01]  /*8b3e0*/  MOV R113, R89 ;  /* 0x0000005900717202 */ /* 0x000fe20000000f00 */
[----:B------:R-:W-:-:S02]  /*8b3f0*/  IMAD.MOV.U32 R114, RZ, RZ, R92 ;  /* 0x000000ffff727224 */ /* 0x000fc400078e005c */
[----:B------:R-:W-:Y:S01]  /*8b400*/  IMAD.MOV.U32 R115, RZ, RZ, R93 ;  /* 0x000000ffff737224 */ /* 0x000fe200078e005d */
[C---:B-1----:R-:W-:Y:S08]  /*8b410*/  HMMA.1688.F32.TF32 R36, R44.reuse, R4, R140 ;  /* 0x000000042c24723c */ /* 0x042ff0000008108c */
[----:B---3--:R-:W-:Y:S08]  /*8b420*/  HMMA.1688.F32.TF32 R32, R44, R8, R220 ;  /* 0x000000082c20723c */ /* 0x008ff000000810dc */
[----:B----4-:R-:W-:Y:S08]  /*8b430*/  HMMA.1688.F32.TF32 R60, R108, R204, R116 ;  /* 0x000000cc6c3c723c */ /* 0x010ff00000081074 */
[----:B--2---:R-:W-:Y:S07]  /*8b440*/  HMMA.1688.F32.TF32 R40, R44, R20, R132 ;  /* 0x000000142c28723c */ /* 0x004fee0000081084 */
[----:B------:R-:W-:Y:S01]  /*8b450*/  STL.64 [R1+0x2b0], R32 ;  /* 0x0002b02001007387 */ /* 0x000fe20000100a00 */
[----:B------:R-:W-:Y:S02]  /*8b460*/  STL.64 [R1+0x2c0], R36 ;  /* 0x0002c02401007387 */ /* 0x000fe40000100a00 */
[----:B------:R-:W-:Y:S02]  /*8b470*/  STL.64 [R1+0x2c8], R38 ;  /* 0x0002c82601007387 */ /* 0x000fe40000100a00 */
[----:B------:R1:W-:Y:S02]  /*8b480*/  STL [R1+0x2b8], R34 ;  /* 0x0002b82201007387 */ /* 0x0003e40000100800 */
[----:B------:R-:W-:Y:S01]  /*8b490*/  IMAD.MOV.U32 R2, RZ, RZ, R35 ;  /* 0x000000ffff027224 */ /* 0x000fe200078e0023 */
[----:B------:R-:W-:Y:S08]  /*8b4a0*/  HMMA.1688.F32.TF32 R48, R108, R172, R124 ;  /* 0x000000ac6c30723c */ /* 0x000ff0000008107c */
[C---:B-1----:R-:W-:Y:S08]  /*8b4b0*/  HMMA.1688.F32.TF32 R32, R44.reuse, R12, R216 ;  /* 0x0000000c2c20723c */ /* 0x042ff000000810d8 */
[C---:B------:R-:W-:Y:S08]  /*8b4c0*/  HMMA.1688.F32.TF32 R36, R44.reuse, R16, R136 ;  /* 0x000000102c24723c */ /* 0x040ff00000081088 */
[----:B------:R-:W-:Y:S08]  /*8b4d0*/  HMMA.1688.F32.TF32 R44, R44, R24, R128 ;  /* 0x000000182c2c723c */ /* 0x000ff00000081080 */
[C---:B------:R-:W-:Y:S01]  /*8b4e0*/  HMMA.1688.F32.TF32 R52, R108.reuse, R176, R156 ;  /* 0x000000b06c34723c */ /* 0x040fe2000008109c */
[----:B------:R-:W-:Y:S01]  /*8b4f0*/  STL.64 [R1+0x4a60], R34 ;  /* 0x004a602201007387 */ /* 0x000fe20000100a00 */
[----:B------:R1:W-:Y:S05]  /*8b500*/  STL.64 [R1+0x4a58], R32 ;  /* 0x004a582001007387 */ /* 0x0003ea0000100a00 */
[----:B------:R-:W-:Y:S02]  /*8b510*/  STL.64 [R1+0x4a70], R38 ;  /* 0x004a702601007387 */ /* 0x000fe40000100a00 */
[----:B------:R2:W-:Y:S01]  /*8b520*/  STL.64 [R1+0x4a68], R36 ;  /* 0x004a682401007387 */ /* 0x0005e20000100a00 */
[----:B------:R-:W-:Y:S01]  /*8b530*/  STL.64 [R1+0x4a80], R42 ;  /* 0x004a802a01007387 */ /* 0x000fe20000100a00 */
[----:B------:R-:W-:Y:S04]  /*8b540*/  STL.64 [R1+0x4a78], R40 ;  /* 0x004a782801007387 */ /* 0x000fe80000100a00 */
[----:B------:R-:W-:Y:S02]  /*8b550*/  STL.64 [R1+0x4a90], R46 ;  /* 0x004a902e01007387 */ /* 0x000fe40000100a00 */
[----:B------:R3:W-:Y:S01]  /*8b560*/  STL.64 [R1+0x4a88], R44 ;  /* 0x004a882c01007387 */ /* 0x0007e20000100a00 */
[----:B------:R-:W-:Y:S01]  /*8b570*/  STL.64 [R1+0x4aa0], R50 ;  /* 0x004aa03201007387 */ /* 0x000fe20000100a00 */
[----:B------:R4:W-:Y:S04]  /*8b580*/  STL.64 [R1+0x4a98], R48 ;  /* 0x004a983001007387 */ /* 0x0009e80000100a00 */
[----:B------:R-:W-:Y:S02]  /*8b590*/  STL.64 [R1+0x4ab0], R54 ;  /* 0x004ab03601007387 */ /* 0x000fe40000100a00 */
[----:B------:R1:W-:Y:S01]  /*8b5a0*/  STL.64 [R1+0x4aa8], R52 ;  /* 0x004aa83401007387 */ /* 0x0003e20000100a00 */
[----:B------:R-:W-:Y:S01]  /*8b5b0*/  STL.64 [R1+0x4ac0], R58 ;  /* 0x004ac03a01007387 */ /* 0x000fe20000100a00 */
[----:B------:R-:W-:Y:S02]  /*8b5c0*/  STL.64 [R1+0x4ab8], R56 ;  /* 0x004ab83801007387 */ /* 0x000fe40000100a00 */
[----:B------:R-:W-:Y:S02]  /*8b5d0*/  STL.64 [R1+0x4ad0], R62 ;  /* 0x004ad03e01007387 */ /* 0x000fe40000100a00 */
[----:B------:R1:W-:Y:S01]  /*8b5e0*/  STL.64 [R1+0x4ac8], R60 ;  /* 0x004ac83c01007387 */ /* 0x0003e20000100a00 */
[----:B------:R-:W-:Y:S01]  /*8b5f0*/  STL.64 [R1+0x4ae0], R66 ;  /* 0x004ae04201007387 */ /* 0x000fe20000100a00 */
[----:B------:R1:W-:Y:S02]  /*8b600*/  STL.64 [R1+0x4ad8], R64 ;  /* 0x004ad84001007387 */ /* 0x0003e40000100a00 */
[----:B------:R-:W2:Y:S02]  /*8b610*/  LDL.LU R88, [R1+0x4cf0] ;  /* 0x004cf00001587983 */ /* 0x000ea40000300800 */
        /* <DEDUP_REMOVED lines=30> */
[----:B------:R-:W4:Y:S01]  /*8b800*/  LDL.LU R159, [R1+0xc9c] ;  /* 0x000c9c00019f7983 */ /* 0x000f220000300800 */
[----:B------:R-:W-:Y:S01]  /*8b810*/  HMMA.1688.F32.TF32 R68, R108, R196, R236 ;  /* 0x000000c46c44723c */ /* 0x000fe200000810ec */
[----:B------:R-:W-:Y:S01]  /*8b820*/  MOV R118, R81 ;  /* 0x0000005100767202 */ /* 0x000fe20000000f00 */
[----:B------:R-:W-:-:S05]  /*8b830*/  IMAD.MOV.U32 R119, RZ, RZ, R80 ;  /* 0x000000ffff777224 */ /* 0x000fca00078e0050 */
[----:B------:R-:W-:Y:S02]  /*8b840*/  IMAD.MOV.U32 R238, RZ, RZ, R73 ;  /* 0x000000ffffee7224 */ /* 0x000fe400078e0049 */
[----:B------:R-:W-:Y:S02]  /*8b850*/  IMAD.MOV.U32 R239, RZ, RZ, R72 ;  /* 0x000000ffffef7224 */ /* 0x000fe400078e0048 */
[----:B------:R-:W-:Y:S01]  /*8b860*/  IMAD.MOV.U32 R236, RZ, RZ, R77 ;  /* 0x000000ffffec7224 */ /* 0x000fe200078e004d */
[----:B------:R-:W-:Y:S01]  /*8b870*/  MOV R237, R76 ;  /* 0x0000004c00ed7202 */ /* 0x000fe20000000f00 */
[----:B------:R-:W-:Y:S02]  /*8b880*/  IMAD.MOV.U32 R116, RZ, RZ, R85 ;  /* 0x000000ffff747224 */ /* 0x000fe400078e0055 */
[----:B------:R-:W-:-:S07]  /*8b890*/  IMAD.MOV.U32 R117, RZ, RZ, R84 ;  /* 0x000000ffff757224 */ /* 0x000fce00078e0054 */
[----:B------:R-:W-:Y:S01]  /*8b8a0*/  HMMA.1688.F32.TF32 R104, R108, R20, R116 ;  /* 0x000000146c68723c */ /* 0x000fe20000081074 */
[----:B------:R-:W-:Y:S01]  /*8b8b0*/  STL.64 [R1+0x4af0], R70 ;  /* 0x004af04601007387 */ /* 0x000fe20000100a00 */
[----:B------:R1:W-:Y:S06]  /*8b8c0*/  STL.64 [R1+0x4ae8], R68 ;  /* 0x004ae84401007387 */ /* 0x0003ec0000100a00 */
[----:B------:R-:W-:Y:S01]  /*8b8d0*/  HMMA.1688.F32.TF32 R180, R160, R172, R236 ;  /* 0x000000aca0b4723c */ /* 0x000fe200000810ec */
[----:B--2---:R-:W-:Y:S01]  /*8b8e0*/  MOV R123, R88 ;  /* 0x00000058007b7202 */ /* 0x004fe20000000f00 */
[----:B---3--:R-:W-:-:S02]  /*8b8f0*/  IMAD.MOV.U32 R122, RZ, RZ, R89 ;  /* 0x000000ffff7a7224 */ /* 0x008fc400078e0059 */
[----:B----4-:R-:W-:Y:S01]  /*8b900*/  IMAD.MOV.U32 R121, RZ, RZ, R92 ;  /* 0x000000ffff797224 */ /* 0x010fe200078e005c */
[----:B------:R-:W-:-:S03]  /*8b910*/  MOV R120, R93 ;  /* 0x0000005d00787202 */ /* 0x000fc60000000f00 */
        /* <DEDUP_REMOVED lines=9> */
[----:B------:R-:W-:Y:S01]  /*8b9b0*/  STL.64 [R1+0x4b00], R74 ;  /* 0x004b004a01007387 */ /* 0x000fe20000100a00 */
[----:B------:R-:W-:Y:S02]  /*8b9c0*/  STL.64 [R1+0x4af8], R72 ;  /* 0x004af84801007387 */ /* 0x000fe40000100a00 */
[----:B------:R-:W-:Y:S02]  /*8b9d0*/  STL.64 [R1+0x4b10], R78 ;  /* 0x004b104e01007387 */ /* 0x000fe40000100a00 */
[----:B------:R2:W-:Y:S01]  /*8b9e0*/  STL.64 [R1+0x4b08], R76 ;  /* 0x004b084c01007387 */ /* 0x0005e20000100a00 */
[----:B------:R-:W-:Y:S01]  /*8b9f0*/  STL.64 [R1+0x4b20], R82 ;  /* 0x004b205201007387 */ /* 0x000fe20000100a00 */
[----:B------:R3:W-:Y:S03]  /*8ba00*/  STL.64 [R1+0x4b18], R80 ;  /* 0x004b185001007387 */ /* 0x0007e60000100a00 */
[----:B------:R-:W-:Y:S01]  /*8ba10*/  STL.64 [R1+0x4b30], R86 ;  /* 0x004b305601007387 */ /* 0x000fe20000100a00 */
[----:B------:R4:W-:Y:S02]  /*8ba20*/  STL.64 [R1+0x4b28], R84 ;  /* 0x004b285401007387 */ /* 0x0009e40000100a00 */
        /* <DEDUP_REMOVED lines=9> */
[----:B------:R-:W-:Y:S01]  /*8bac0*/  STL.64 [R1+0x4b78], R104 ;  /* 0x004b786801007387 */ /* 0x000fe20000100a00 */
[----:B------:R-:W-:Y:S01]  /*8bad0*/  STL.64 [R1+0x4b90], R110 ;  /* 0x004b906e01007387 */ /* 0x000fe20000100a00 */
[----:B------:R-:W-:Y:S02]  /*8bae0*/  STL.64 [R1+0x4b88], R108 ;  /* 0x004b886c01007387 */ /* 0x000fe40000100a00 */
        /* <DEDUP_REMOVED lines=28> */
[----:B------:R-:W3:Y:S02]  /*8bcb0*/  LDL.LU R112, [R1+0x750] ;  /* 0x0007500001707983 */ /* 0x000ee40000300800 */
[----:B------:R-:W3:Y:S01]  /*8bcc0*/  LDL.LU R113, [R1+0x754] ;  /* 0x0007540001717983 */ /* 0x000ee20000300800 */
[----:B------:R-:W3:Y:S01]  /*8bcd0*/  LDL.LU R114, [R1+0x758] ;  /* 0x0007580001727983 */ /* 0x000ee20000300800 */
[----:B------:R-:W3:Y:S02]  /*8bce0*/  LDL.LU R115, [R1+0x75c] ;  /* 0x00075c0001737983 */ /* 0x000ee40000300800 */
        /* <DEDUP_REMOVED lines=28> */
[----:B------:R-:W-:Y:S02]  /*8beb0*/  STL.64 [R1+0x4ba0], R182 ;  /* 0x004ba0b601007387 */ /* 0x000fe40000100a00 */
[----:B------:R-:W-:Y:S01]  /*8bec0*/  STL.64 [R1+0x4b98], R180 ;  /* 0x004b98b401007387 */ /* 0x000fe20000100a00 */
[C---:B--2---:R-:W-:Y:S08]  /*8bed0*/  HMMA.1688.F32.TF32 R116, R160.reuse, R208, R116 ;  /* 0x000000d0a074723c */ /* 0x044ff00000081074 */
[C---:B---3--:R-:W-:Y:S08]  /*8bee0*/  HMMA.1688.F32.TF32 R112, R160.reuse, R176, R112 ;  /* 0x000000b0a070723c */ /* 0x048ff00000081070 */
[C---:B----4-:R-:W-:Y:S08]  /*8bef0*/  HMMA.1688.F32.TF32 R120, R160.reuse, R204, R120 ;  /* 0x000000cca078723c */ /* 0x050ff00000081078 */
[C---:B------:R-:W-:Y:S07]  /*8bf00*/  HMMA.1688.F32.TF32 R124, R160.reuse, R200, R124 ;  /* 0x000000c8a07c723c */ /* 0x040fee000008107c */
[----:B------:R-:W-:Y:S01]  /*8bf10*/  STL.64 [R1+0x4bb0], R114 ;  /* 0x004bb07201007387 */ /* 0x000fe20000100a00 */
[----:B------:R-:W-:Y:S02]  /*8bf20*/  STL.64 [R1+0x4ba8], R112 ;  /* 0x004ba87001007387 */ /* 0x000fe40000100a00 */
[----:B------:R-:W-:Y:S02]  /*8bf30*/  STL.64 [R1+0x4bc0], R118 ;  /* 0x004bc07601007387 */ /* 0x000fe40000100a00 */
[----:B------:R-:W-:Y:S03]  /*8bf40*/  STL.64 [R1+0x4bb8], R116 ;  /* 0x004bb87401007387 */ /* 0x000fe60000100a00 */
[----:B------:R-:W-:Y:S01]  /*8bf50*/  STL.64 [R1+0x4bd0], R122 ;  /* 0x004bd07a01007387 */ /* 0x000fe20000100a00 */
[----:B------:R-:W-:Y:S07]  /*8bf60*/  STL.64 [R1+0x4bc8], R120 ;  /* 0x004bc87801007387 */ /* 0x000fee0000100a00 */
[----:B------:R-:W-:Y:S02]  /*8bf70*/  STL.64 [R1+0x4be0], R126 ;  /* 0x004be07e01007387 */ /* 0x000fe40000100a00 */
[----:B------:R-:W-:Y:S01]  /*8bf80*/  STL.64 [R1+0x4bd8], R124 ;  /* 0x004bd87c01007387 */ /* 0x000fe20000100a00 */
[----:B-1----:R-:W2:Y:S01]  /*8bf90*/  LDL.LU R32, [R1+0x840] ;  /* 0x0008400001207983 */ /* 0x002ea20000300800 */
[----:B------:R-:W2:Y:S02]  /*8bfa0*/  LDL.LU R33, [R1+0x844] ;  /* 0x0008440001217983 */ /* 0x000ea40000300800 */
[----:B------:R-:W2:Y:S02]  /*8bfb0*/  LDL.LU R34, [R1+0x848] ;  /* 0x0008480001227983 */ /* 0x000ea40000300800 */
[----:B------:R-:W2:Y:S01]  /*8bfc0*/  LDL.LU R35, [R1+0x84c] ;  /* 0x00084c0001237983 */ /* 0x000ea20000300800 */
        /* <DEDUP_REMOVED lines=59> */
[C---:B------:R-:W-:Y:S01]  /*8c380*/  HMMA.1688.F32.TF32 R156, R160.reuse, R20, R156 ;  /* 0x00000014a09c723c */ /* 0x040fe2000008109c */
[----:B------:R-:W4:Y:S07]  /*8c390*/  LDL.LU R226, [R1+0x10f8] ;  /* 0x0010f80001e27983 */ /* 0x000f2e0000300800 */
[----:B------:R-:W-:Y:S01]  /*8c3a0*/  HMMA.1688.F32.TF32 R160, R160, R24, R216 ;  /* 0x00000018a0a0723c */ /* 0x000fe200000810d8 */
        /* <DEDUP_REMOVED lines=40> */
[----:B------:R-:W1:Y:S04]  /*8c630*/  LDS R239, [R3+0x11300] ;  /* 0x0113000003ef7984 */ /* 0x000e680000000800 */
        /* <DEDUP_REMOVED lines=8> */
[----:B------:R2:W-:Y:S01]  /*8c6c0*/  STL [R1+0x4a54], R229 ;  /* 0x004a54e501007387 */ /* 0x0005e20000100800 */
[----:B------:R3:W-:Y:S02]  /*8c6d0*/  STL [R1+0x4a50], R230 ;  /* 0x004a50e601007387 */ /* 0x0007e40000100800 */
[----:B------:R4:W-:Y:S01]  /*8c6e0*/  STL [R1+0x4a4c], R231 ;  /* 0x004a4ce701007387 */ /* 0x0009e20000100800 */
[----:B--2---:R-:W-:Y:S01]  /*8c6f0*/  MOV R229, R96 ;  /* 0x0000006000e57202 */ /* 0x004fe20000000f00 */
[----:B---3--:R-:W-:Y:S02]  /*8c700*/  IMAD.MOV.U32 R230, RZ, RZ, R97 ;  /* 0x000000ffffe67224 */ /* 0x008fe400078e0061 */
[----:B----4-:R-:W-:Y:S01]  /*8c710*/  IMAD.MOV.U32 R231, RZ, RZ, R98 ;  /* 0x000000ffffe77224 */ /* 0x010fe200078e0062 */
[----:B------:R-:W-:Y:S01]  /*8c720*/  STL.64 [R1+0x730], R100 ;  /* 0x0007306401007387 */ /* 0x000fe20000100a00 */
[----:B------:R-:W-:Y:S02]  /*8c730*/  STL.64 [R1+0x738], R102 ;  /* 0x0007386601007387 */ /* 0x000fe40000100a00 */
[----:B------:R2:W-:Y:S02]  /*8c740*/  STL [R1+0x74c], R99 ;  /* 0x00074c6301007387 */ /* 0x0005e40000100800 */
        /* <DEDUP_REMOVED lines=9> */
[C---:B-1----:R-:W-:Y:S08]  /*8c7e0*/  HMMA.1688.F32.TF32 R60, R236.reuse, R172, R56 ;  /* 0x000000acec3c723c */ /* 0x042ff00000081038 */
        /* <DEDUP_REMOVED lines=34> */
[----:B------:R-:W2:Y:S01]  /*8ca10*/  LDL.LU R36, [R1+0x1000] ;  /* 0x0010000001247983 */ /* 0x000ea20000300800 */
[----:B------:R1:W-:Y:S02]  /*8ca20*/  STL.64 [R1+0x830], R40 ;  /* 0x0008302801007387 */ /* 0x0003e40000100a00 */
[----:B------:R3:W-:Y:S02]  /*8ca30*/  STL.64 [R1+0x838], R42 ;  /* 0x0008382a01007387 */ /* 0x0007e40000100a00 */
[----:B------:R4:W-:Y:S01]  /*8ca40*/  STL.64 [R1+0x840], R32 ;  /* 0x0008402001007387 */ /* 0x0009e20000100a00 */
[----:B------:R4:W-:Y:S01]  /*8ca50*/  STL.64 [R1+0x848], R34 ;  /* 0x0008482201007387 */ /* 0x0009e20000100a00 */
[----:B------:R-:W2:Y:S02]  /*8ca60*/  LDL.LU R37, [R1+0x1004] ;  /* 0x0010040001257983 */ /* 0x000ea40000300800 */
[----:B------:R-:W2:Y:S02]  /*8ca70*/  LDL.LU R38, [R1+0x1008] ;  /* 0x0010080001267983 */ /* 0x000ea40000300800 */
[----:B------:R-:W2:Y:S01]  /*8ca80*/  LDL.LU R39, [R1+0x100c] ;  /* 0x00100c0001277983 */ /* 0x000ea20000300800 */
[----:B-1----:R-:W2:Y:S01]  /*8ca90*/  LDL.LU R40, [R1+0x1010] ;  /* 0x0010100001287983 */ /* 0x002ea20000300800 */
[----:B------:R-:W2:Y:S02]  /*8caa0*/  LDL.LU R41, [R1+0x1014] ;  /* 0x0010140001297983 */ /* 0x000ea40000300800 */
[----:B---3--:R-:W3:Y:S02]  /*8cab0*/  LDL.LU R42, [R1+0x1018] ;  /* 0x00101800012a7983 */ /* 0x008ee40000300800 */
        /* <DEDUP_REMOVED lines=81> */
[----:B----4-:R-:W4:Y:S01]  /*8cfd0*/  LDL.LU R32, [R1+0xff0] ;  /* 0x000ff00001207983 */ /* 0x010f220000300800 */
[----:B------:R-:W4:Y:S02]  /*8cfe0*/  LDL.LU R33, [R1+0xff4] ;  /* 0x000ff40001217983 */ /* 0x000f240000300800 */
[----:B------:R-:W4:Y:S02]  /*8cff0*/  LDL.LU R34, [R1+0xff8] ;  /* 0x000ff80001227983 */ /* 0x000f240000300800 */
[----:B------:R-:W4:Y:S01]  /*8d000*/  LDL.LU R35, [R1+0xffc] ;  /* 0x000ffc0001237983 */ /* 0x000f220000300800 */
[C---:B--2---:R-:W-:Y:S08]  /*8d010*/  HMMA.1688.F32.TF32 R36, R240.reuse, R12, R36 ;  /* 0x0000000cf024723c */ /* 0x044ff00000081024 */
[C---:B---3--:R-:W-:Y:S08]  /*8d020*/  HMMA.1688.F32.TF32 R52, R240.reuse, R184, R52 ;  /* 0x000000b8f034723c */ /* 0x048ff00000081034 */
        /* <DEDUP_REMOVED lines=14> */
[C---:B------:R-:W-:Y:S01]  /*8d110*/  HMMA.1688.F32.TF32 R40, R240.reuse, R8, R40 ;  /* 0x00000008f028723c */ /* 0x040fe20000081028 */
[----:B------:R-:W-:Y:S04]  /*8d120*/  LDS R236, [R174+0x10380] ;  /* 0x01038000aeec7984 */ /* 0x000fe80000000800 */
[----:B------:R1:W-:Y:S04]  /*8d130*/  LDS R238, [R174+0x11380] ;  /* 0x01138000aeee7984 */ /* 0x0003e80000000800 */
[----:B------:R-:W-:Y:S04]  /*8d140*/  LDS R237, [R179+0x10380] ;  /* 0x01038000b3ed7984 */ /* 0x000fe80000000800 */
[----:B------:R2:W-:Y:S01]  /*8d150*/  LDS R239, [R179+0x11380] ;  /* 0x01138000b3ef7984 */ /* 0x0005e20000000800 */
        /* <DEDUP_REMOVED lines=19> */
[C---:B------:R-:W-:Y:S01]  /*8d290*/  HMMA.1688.F32.TF32 R48, R240.reuse, R28, R48 ;  /* 0x0000001cf030723c */ /* 0x040fe20000081030 */
[----:B------:R-:W-:Y:S01]  /*8d2a0*/  STL.64 [R1+0x8c0], R88 ;  /* 0x0008c05801007387 */ /* 0x000fe20000100a00 */
[----:B------:R-:W-:Y:S06]  /*8d2b0*/  STL.64 [R1+0x8c8], R90 ;  /* 0x0008c85a01007387 */ /* 0x000fec0000100a00 */
[C---:B------:R-:W-:Y:S01]  /*8d2c0*/  HMMA.1688.F32.TF32 R44, R240.reuse, R4, R44 ;  /* 0x00000004f02c723c */ /* 0x040fe2000008102c */
[----:B------:R-:W-:Y:S01]  /*8d2d0*/  STL.64 [R1+0x8f0], R84 ;  /* 0x0008f05401007387 */ /* 0x000fe20000100a00 */
[----:B------:R-:W-:Y:S01]  /*8d2e0*/  STL.64 [R1+0x8f8], R86 ;  /* 0x0008f85601007387 */ /* 0x000fe20000100a00 */
[----:B------:R-:W-:Y:S02]  /*8d2f0*/  STL.64 [R1+0x910], R80 ;  /* 0x0009105001007387 */ /* 0x000fe40000100a00 */
[----:B------:R-:W-:Y:S02]  /*8d300*/  STL.64 [R1+0x918], R82 ;  /* 0x0009185201007387 */ /* 0x000fe40000100a00 */
[----:B------:R-:W-:Y:S01]  /*8d310*/  STL.64 [R1+0x940], R76 ;  /* 0x0009404c01007387 */ /* 0x000fe20000100a00 */
[----:B------:R-:W-:Y:S01]  /*8d320*/  STL.64 [R1+0x948], R78 ;  /* 0x0009484e01007387 */ /* 0x000fe20000100a00 */
[----:B------:R-:W-:Y:S01]  /*8d330*/  STL.64 [R1+0x990], R72 ;  /* 0x0009904801007387 */ /* 0x000fe20000100a00 */
[----:B----4-:R-:W-:Y:S01]  /*8d340*/  HMMA.1688.F32.TF32 R32, R240, R16, R32 ;  /* 0x00000010f020723c */ /* 0x010fe20000081020 */
        /* <DEDUP_REMOVED lines=11> */
[----:B-1----:R-:W3:Y:S02]  /*8d400*/  LDL.LU R174, [R1+0x4ce0] ;  /* 0x004ce00001ae7983 */ /* 0x002ee40000300800 */
[----:B--2---:R-:W2:Y:S01]  /*8d410*/  LDL.LU R179, [R1+0x4cdc] ;  /* 0x004cdc0001b37983 */ /* 0x004ea20000300800 */
[----:B------:R-:W-:Y:S01]  /*8d420*/  STL.64 [R1+0xb50], R48 ;  /* 0x000b503001007387 */ /* 0x000fe20000100a00 */
[----:B------:R-:W-:Y:S02]  /*8d430*/  STL.64 [R1+0xb58], R50 ;  /* 0x000b583201007387 */ /* 0x000fe40000100a00 */
[----:B------:R-:W-:Y:S02]  /*8d440*/  STL.64 [R1+0xbf0], R44 ;  /* 0x000bf02c01007387 */ /* 0x000fe40000100a00 */
[----:B------:R-:W-:Y:S01]  /*8d450*/  STL.64 [R1+0xbf8], R46 ;  /* 0x000bf82e01007387 */ /* 0x000fe20000100a00 */
[----:B------:R1:W-:Y:S01]  /*8d460*/  STL.64 [R1+0xc10], R40 ;  /* 0x000c102801007387 */ /* 0x0003e20000100a00 */
[----:B------:R4:W-:Y:S03]  /*8d470*/  STL.64 [R1+0xc18], R42 ;  /* 0x000c182a01007387 */ /* 0x0009e60000100a00 */
[----:B-1----:R-:W2:Y:S01]  /*8d480*/  LDL.LU R40, [R1+0xbc0] ;  /* 0x000bc00001287983 */ /* 0x002ea20000300800 */
[----:B------:R-:W-:Y:S02]  /*8d490*/  STL.64 [R1+0xc30], R36 ;  /* 0x000c302401007387 */ /* 0x000fe40000100a00 */
[----:B------:R-:W-:Y:S02]  /*8d4a0*/  STL.64 [R1+0xc38], R38 ;  /* 0x000c382601007387 */ /* 0x000fe40000100a00 */
[----:B------:R1:W-:Y:S01]  /*8d4b0*/  STL.64 [R1+0xc40], R32 ;  /* 0x000c402001007387 */ /* 0x0003e20000100a00 */
[----:B------:R1:W-:Y:S01]  /*8d4c0*/  STL.64 [R1+0xc48], R34 ;  /* 0x000c482201007387 */ /* 0x0003e20000100a00 */
[----:B------:R-:W2:Y:S02]  /*8d4d0*/  LDL.LU R41, [R1+0xbc4] ;  /* 0x000bc40001297983 */ /* 0x000ea40000300800 */
[----:B----4-:R-:W2:Y:S02]  /*8d4e0*/  LDL.LU R42, [R1+0xbc8] ;  /* 0x000bc800012a7983 */ /* 0x010ea40000300800 */
[----:B------:R-:W2:Y:S01]  /*8d4f0*/  LDL.LU R43, [R1+0xbcc] ;  /* 0x000bcc00012b7983 */ /* 0x000ea20000300800 */
        /* <DEDUP_REMOVED lines=88> */
[C---:B------:R-:W-:Y:S08]  /*8da80*/  HMMA.1688.F32.TF32 R212, R232.reuse, R172, R212 ;  /* 0x000000ace8d4723c */ /* 0x040ff000000810d4 */
[C---:B------:R-:W-:Y:S08]  /*8da90*/  HMMA.1688.F32.TF32 R216, R232.reuse, R176, R216 ;  /* 0x000000b0e8d8723c */ /* 0x040ff000000810d8 */
[C---:B------:R-:W-:Y:S08]  /*8daa0*/  HMMA.1688.F32.TF32 R220, R232.reuse, R208, R220 ;  /* 0x000000d0e8dc723c */ /* 0x040ff000000810dc */
[----:B------:R-:W-:Y:S01]  /*8dab0*/  HMMA.1688.F32.TF32 R224, R232, R204, R224 ;  /* 0x000000cce8e0723c */ /* 0x000fe200000810e0 */
[----:B------:R-:W-:Y:S04]  /*8dac0*/  LDS R232, [R252+0x10380] ;  /* 0x01038000fce87984 */ /* 0x000fe80000000800 */
[----:B------:R-:W-:Y:S04]  /*8dad0*/  LDS R234, [R252+0x11380] ;  /* 0x01138000fcea7984 */ /* 0x000fe80000000800 */
[----:B------:R-:W-:Y:S04]  /*8dae0*/  LDS R233, [R3+0x10380] ;  /* 0x0103800003e97984 */ /* 0x000fe80000000800 */
[----:B------:R-:W1:Y:S01]  /*8daf0*/  LDS R235, [R3+0x11380] ;  /* 0x0113800003eb7984 */ /* 0x000e620000000800 */
[C---:B--2---:R-:W-:Y:S03]  /*8db00*/  HMMA.1688.F32.TF32 R120, R240.reuse, R20, R32 ;  /* 0x00000014f078723c */ /* 0x044fe60000081020 */
[----:B------:R-:W2:Y:S11]  /*8db10*/  LDL.LU R32, [R1+0xba0] ;  /* 0x000ba00001207983 */ /* 0x000eb60000300800 */
[----:B------:R-:W-:Y:S09]  /*8db20*/  @!UPT UIADD3 URZ, URZ, URZ, URZ ;  /* 0x0000003f3f3ff290 */ /* 0x000ff2000fffe03f */
[----:B------:R-:W-:Y:S01]  /*8db30*/  STL.64 [R1+0xc60], R120 ;  /* 0x000c607801007387 */ /* 0x000fe20000100a00 */
[----:B------:R-:W-:Y:S02]  /*8db40*/  STL.64 [R1+0xc68], R122 ;  /* 0x000c687a01007387 */ /* 0x000fe40000100a00 */
[----:B------:R-:W2:Y:S02]  /*8db50*/  LDL.LU R33, [R1+0xba4] ;  /* 0x000ba40001217983 */ /* 0x000ea40000300800 */
[----:B------:R-:W2:Y:S01]  /*8db60*/  LDL.LU R34, [R1+0xba8] ;  /* 0x000ba80001227983 */ /* 0x000ea20000300800 */
[----:B------:R-:W2:Y:S01]  /*8db70*/  LDL.LU R35, [R1+0xbac] ;  /* 0x000bac0001237983 */ /* 0x000ea20000300800 */
[----:B---3--:R-:W-:Y:S08]  /*8db80*/  HMMA.1688.F32.TF32 R116, R240, R24, R116 ;  /* 0x00000018f074723c */ /* 0x008ff00000081074 */
        /* <DEDUP_REMOVED lines=16> */
[C---:B----4-:R-:W-:Y:S08]  /*8dc90*/  HMMA.1688.F32.TF32 R36, R236.reuse, R200, R36 ;  /* 0x000000c8ec24723c */ /* 0x050ff00000081024 */
[C---:B------:R-:W-:Y:S08]  /*8dca0*/  HMMA.1688.F32.TF32 R44, R236.reuse, R208, R44 ;  /* 0x000000d0ec2c723c */ /* 0x040ff0000008102c */
[----:B------:R-:W-:Y:S01]  /*8dcb0*/  HMMA.1688.F32.TF32 R40, R236, R204, R40 ;  /* 0x000000ccec28723c */ /* 0x000fe20000081028 */
[----:B------:R-:W-:Y:S04]  /*8dcc0*/  LDS R240, [R252+0x12000] ;  /* 0x01200000fcf07984 */ /* 0x000fe80000000800 */
[----:B------:R-:W-:Y:S01]  /*8dcd0*/  STL.64 [R1+0xc50], R116 ;  /* 0x000c507401007387 */ /* 0x000fe20000100a00 */
[----:B------:R1:W-:Y:S03]  /*8dce0*/  STL.64 [R1+0xc58], R118 ;  /* 0x000c587601007387 */ /* 0x0003e60000100a00 */
[----:B------:R-:W-:Y:S04]  /*8dcf0*/  LDS R242, [R252+0x13000] ;  /* 0x01300000fcf27984 */ /* 0x000fe80000000800 */
[----:B------:R-:W-:Y:S04]  /*8dd00*/  LDS R241, [R3+0x12000] ;  /* 0x0120000003f17984 */ /* 0x000fe80000000800 */
[----:B------:R-:W3:Y:S01]  /*8dd10*/  LDS R243, [R3+0x13000] ;  /* 0x0130000003f37984 */ /* 0x000ee20000000800 */
[C---:B-1----:R-:W-:Y:S08]  /*8dd20*/  HMMA.1688.F32.TF32 R116, R232.reuse, R172, R112 ;  /* 0x000000ace874723c */ /* 0x042ff00000081070 */
[----:B------:R-:W-:Y:S01]  /*8dd30*/  HMMA.1688.F32.TF32 R112, R232, R176, R180 ;  /* 0x000000b0e870723c */ /* 0x000fe200000810b4 */
[----:B------:R-:W-:Y:S04]  /*8dd40*/  LDS R232, [R252+0x12080] ;  /* 0x01208000fce87984 */ /* 0x000fe80000000800 */
[----:B------:R-:W-:Y:S04]  /*8dd50*/  LDS R234, [R252+0x13080] ;  /* 0x01308000fcea7984 */ /* 0x000fe80000000800 */
[----:B------:R-:W-:Y:S04]  /*8dd60*/  LDS R233, [R3+0x12080] ;  /* 0x0120800003e97984 */ /* 0x000fe80000000800 */
[----:B------:R-:W-:Y:S04]  /*8dd70*/  LDS R235, [R3+0x13080] ;  /* 0x0130800003eb7984 */ /* 0x000fe80000000800 */
[----:B------:R-:W-:Y:S01]  /*8dd80*/  STL.64 [R1+0xc70], R116 ;  /* 0x000c707401007387 */ /* 0x000fe20000100a00 */
[----:B------:R-:W-:Y:S05]  /*8dd90*/  STL.64 [R1+0xc78], R118 ;  /* 0x000c787601007387 */ /* 0x000fea0000100a00 */
        /* <DEDUP_REMOVED lines=35> */
[----:B------:R-:W-:-:S02]  /*8dfd0*/  IMAD.MOV.U32 R208, RZ, RZ, R39 ;  /* 0x000000ffffd07224 */ /* 0x000fc400078e0027 */
[----:B------:R-:W-:Y:S01]  /*8dfe0*/  STL.64 [R1+0xbd8], R46 ;  /* 0x000bd82e01007387 */ /* 0x000fe20000100a00 */
[----:B------:R-:W-:Y:S01]  /*8dff0*/  MOV R209, R38 ;  /* 0x0000002600d17202 */ /* 0x000fe20000000f00 */
[----:B------:R1:W-:Y:S01]  /*8e000*/  STL.64 [R1+0xbc0], R40 ;  /* 0x000bc02801007387 */ /* 0x0003e20000100a00 */
[----:B------:R4:W-:Y:S02]  /*8e010*/  STL.64 [R1+0xbc8], R42 ;  /* 0x000bc82a01007387 */ /* 0x0009e40000100a00 */
[----:B------:R1:W-:Y:S02]  /*8e020*/  STL.64 [R1+0xbb0], R36 ;  /* 0x000bb02401007387 */ /* 0x0003e40000100a00 */
[----:B------:R-:W-:Y:S01]  /*8e030*/  STL [R1+0x4a38], R208 ;  /* 0x004a38d001007387 */ /* 0x000fe20000100800 */
[----:B------:R-:W-:Y:S01]  /*8e040*/  STL [R1+0x4a34], R209 ;  /* 0x004a34d101007387 */ /* 0x000fe20000100800 */
[----:B--2---:R-:W-:Y:S11]  /*8e050*/  HMMA.1688.F32.TF32 R32, R236, R196, R32 ;  /* 0x000000c4ec20723c */ /* 0x004ff60000081020 */
[----:B------:R-:W-:Y:S11]  /*8e060*/  @!UPT UIADD3 URZ, URZ, URZ, URZ ;  /* 0x0000003f3f3ff290 */ /* 0x000ff6000fffe03f */
[----:B------:R-:W-:Y:S02]  /*8e070*/  @!UPT UIADD3 URZ, URZ, URZ, URZ ;  /* 0x0000003f3f3ff290 */ /* 0x000fe4000fffe03f */
[----:B------:R-:W-:Y:S01]  /*8e080*/  IMAD.MOV.U32 R205, RZ, RZ, R32 ;  /* 0x000000ffffcd7224 */ /* 0x000fe200078e0020 */
[----:B------:R-:W-:Y:S01]  /*8e090*/  MOV R204, R33 ;  /* 0x0000002100cc7202 */ /* 0x000fe20000000f00 */
[----:B------:R-:W-:Y:S01]  /*8e0a0*/  IMAD.MOV.U32 R201, RZ, RZ, R34 ;  /* 0x000000ffffc97224 */ /* 0x000fe200078e0022 */
[----:B------:R-:W2:Y:S01]  /*8e0b0*/  LDL.LU R32, [R1+0xaa0] ;  /* 0x000aa00001207983 */ /* 0x000ea20000300800 */
[----:B------:R-:W-:Y:S01]  /*8e0c0*/  MOV R33, R210 ;  /* 0x000000d200217202 */ /* 0x000fe20000000f00 */
[----:B------:R-:W-:Y:S02]  /*8e0d0*/  IMAD.MOV.U32 R200, RZ, RZ, R35 ;  /* 0x000000ffffc87224 */ /* 0x000fe400078e0023 */
[----:B------:R-:W2:Y:S02]  /*8e0e0*/  LDL.LU R210, [R1+0x4cd8] ;  /* 0x004cd80001d27983 */ /* 0x000ea40000300800 */
[----:B------:R-:W-:Y:S02]  /*8e0f0*/  IMAD.MOV.U32 R34, RZ, RZ, R211 ;  /* 0x000000ffff227224 */ /* 0x000fe400078e00d3 */
[----:B------:R-:W-:Y:S01]  /*8e100*/  IMAD.MOV.U32 R35, RZ, RZ, R178 ;  /* 0x000000ffff237224 */ /* 0x000fe200078e00b2 */
[----:B------:R-:W3:Y:S01]  /*8e110*/  LDL.LU R211, [R1+0x4cd4] ;  /* 0x004cd40001d37983 */ /* 0x000ee20000300800 */
[----:B------:R-:W3:Y:S02]  /*8e120*/  LDL.LU R178, [R1+0x4cd0] ;  /* 0x004cd00001b27983 */ /* 0x000ee40000300800 */
[----:B-1----:R-:W3:Y:S02]  /*8e130*/  LDL.LU R40, [R1+0xac0] ;  /* 0x000ac00001287983 */ /* 0x002ee40000300800 */
[----:B------:R-:W3:Y:S01]  /*8e140*/  LDL.LU R41, [R1+0xac4] ;  /* 0x000ac40001297983 */ /* 0x000ee20000300800 */
[----:B----4-:R-:W4:Y:S01]  /*8e150*/  LDL.LU R42, [R1+0xac8] ;  /* 0x000ac800012a7983 */ /* 0x010f220000300800 */
[----:B------:R-:W4:Y:S02]  /*8e160*/  LDL.LU R43, [R1+0xacc] ;  /* 0x000acc00012b7983 */ /* 0x000f240000300800 */
[----:B------:R-:W4:Y:S02]  /*8e170*/  LDL.LU R44, [R1+0xae0] ;  /* 0x000ae000012c7983 */ /* 0x000f240000300800 */
[----:B--2---:R-:W-:-:S02]  /*8e180*/  IMAD.MOV.U32 R47, RZ, RZ, R210 ;  /* 0x000000ffff2f7224 */ /* 0x004fc400078e00d2 */
[----:B---3--:R-:W-:Y:S01]  /*8e190*/  IMAD.MOV.U32 R46, RZ, RZ, R211 ;  /* 0x000000ffff2e7224 */ /* 0x008fe200078e00d3 */
[----:B------:R-:W-:Y:S02]  /*8e1a0*/  MOV R45, R178 ;  /* 0x000000b2002d7202 */ /* 0x000fe40000000f00 */
        /* <DEDUP_REMOVED lines=36> */
[----:B------:R-:W-:Y:S01]  /*8e3f0*/  MOV R36, R179 ;  /* 0x000000b300247202 */ /* 0x000fe20000000f00 */
[----:B------:R-:W-:-:S02]  /*8e400*/  IMAD.MOV.U32 R37, RZ, RZ, R174 ;  /* 0x000000ffff257224 */ /* 0x000fc400078e00ae */
[----:B------:R-:W-:Y:S02]  /*8e410*/  IMAD.MOV.U32 R38, RZ, RZ, R175 ;  /* 0x000000ffff267224 */ /* 0x000fe400078e00af */
[----:B--2---:R-:W-:Y:S02]  /*8e420*/  IMAD.MOV.U32 R55, RZ, RZ, R178 ;  /* 0x000000ffff377224 */ /* 0x004fe400078e00b2 */
[----:B---3--:R-:W-:Y:S01]  /*8e430*/  IMAD.MOV.U32 R54, RZ, RZ, R211 ;  /* 0x000000ffff367224 */ /* 0x008fe200078e00d3 */
[----:B----4-:R-:W-:Y:S02]  /*8e440*/  MOV R53, R210 ;  /* 0x000000d200357202 */ /* 0x010fe40000000f00 */
[----:B------:R-:W2:Y:S01]  /*8e450*/  LDL.LU R210, [R1+0x4cc0] ;  /* 0x004cc00001d27983 */ /* 0x000ea20000300800 */
[----:B------:R-:W2:Y:S02]  /*8e460*/  LDL.LU R211, [R1+0x4cbc] ;  /* 0x004cbc0001d37983 */ /* 0x000ea40000300800 */
[----:B------:R-:W3:Y:S02]  /*8e470*/  LDL.LU R178, [R1+0x4cb8] ;  /* 0x004cb80001b27983 */ /* 0x000ee40000300800 */
[----:B------:R-:W3:Y:S01]  /*8e480*/  LDL.LU R179, [R1+0x4cb4] ;  /* 0x004cb40001b37983 */ /* 0x000ee20000300800 */
[----:B------:R-:W4:Y:S01]  /*8e490*/  LDL.LU R174, [R1+0x4cb0] ;  /* 0x004cb00001ae7983 */ /* 0x000f220000300800 */
[----:B------:R-:W4:Y:S02]  /*8e4a0*/  LDL.LU R175, [R1+0x4cac] ;  /* 0x004cac0001af7983 */ /* 0x000f240000300800 */
[----:B------:R1:W-:Y:S01]  /*8e4b0*/  STL [R1+0x4a48], R200 ;  /* 0x004a48c801007387 */ /* 0x0003e20000100800 */
[----:B------:R-:W-:Y:S01]  /*8e4c0*/  MOV R39, R0 ;  /* 0x0000000000277202 */ /* 0x000fe20000000f00 */
[----:B-1----:R-:W2:Y:S01]  /*8e4d0*/  LDL R200, [R1+0xad0] ;  /* 0x000ad00001c87983 */ /* 0x002ea20000100800 */
[C---:B------:R-:W-:Y:S03]  /*8e4e0*/  HMMA.1688.F32.TF32 R68, R236.reuse, R28, R68 ;  /* 0x0000001cec44723c */ /* 0x040fe60000081044 */
[----:B------:R1:W-:Y:S04]  /*8e4f0*/  STL [R1+0x4a44], R201 ;  /* 0x004a44c901007387 */ /* 0x0003e80000100800 */
[----:B-1----:R-:W2:Y:S01]  /*8e500*/  LDL R201, [R1+0xad4] ;  /* 0x000ad40001c97983 */ /* 0x002ea20000100800 */
[----:B------:R-:W-:Y:S02]  /*8e510*/  STL [R1+0x4a40], R204 ;  /* 0x004a40cc01007387 */ /* 0x000fe40000100800 */
[----:B------:R-:W-:Y:S11]  /*8e520*/  STL [R1+0x4a3c], R205 ;  /* 0x004a3ccd01007387 */ /* 0x000ff60000100800 */
[----:B------:R-:W-:Y:S02]  /*8e530*/  @!UPT UIADD3 URZ, URZ, URZ, URZ ;  /* 0x0000003f3f3ff290 */ /* 0x000fe4000fffe03f */
[----:B------:R-:W-:Y:S01]  /*8e540*/  STL [R1+0xb60], R68 ;  /* 0x000b604401007387 */ /* 0x000fe20000100800 */
[----:B------:R1:W-:Y:S02]  /*8e550*/  STL.64 [R1+0xb68], R70 ;  /* 0x000b684601007387 */ /* 0x0003e40000100a00 */
[----:B------:R-:W-:Y:S02]  /*8e560*/  IMAD.MOV.U32 R0, RZ, RZ, R69 ;  /* 0x000000ffff007224 */ /* 0x000fe400078e0045 */
[C---:B-1----:R-:W-:Y:S08]  /*8e570*/  HMMA.1688.F32.TF32 R68, R236.reuse, R4, R64 ;  /* 0x00000004ec44723c */ /* 0x042ff00000081040 */
[C---:B------:R-:W-:Y:S08]  /*8e580*/  HMMA.1688.F32.TF32 R64, R236.reuse, R8, R60 ;  /* 0x00000008ec40723c */ /* 0x040ff0000008103c */
[C---:B------:R-:W-:Y:S08]  /*8e590*/  HMMA.1688.F32.TF32 R60, R236.reuse, R12, R56 ;  /* 0x0000000cec3c723c */ /* 0x040ff00000081038 */
[C---:B------:R-:W-:Y:S08]  /*8e5a0*/  HMMA.1688.F32.TF32 R56, R236.reuse, R16, R52 ;  /* 0x00000010ec38723c */ /* 0x040ff00000081034 */
        /* <DEDUP_REMOVED lines=12> */
[----:B------:R1:W-:Y:S01]  /*8e670*/  STL.64 [R1+0x1630], R52 ;  /* 0x0016303401007387 */ /* 0x0003e20000100a00 */
[----:B------:R1:W-:Y:S02]  /*8e680*/  STL.64 [R1+0x1638], R54 ;  /* 0x0016383601007387 */ /* 0x0003e40000100a00 */
[----:B------:R2:W-:Y:S02]  /*8e690*/  STL.64 [R1+0x12a0], R48 ;  /* 0x0012a03001007387 */ /* 0x0005e40000100a00 */
[----:B------:R2:W-:Y:S01]  /*8e6a0*/  STL.64 [R1+0x12a8], R50 ;  /* 0x0012a83201007387 */ /* 0x0005e20000100a00 */
[----:B------:R-:W-:Y:S01]  /*8e6b0*/  HMMA.1688.F32.TF32 R72, R236, R184, R72 ;  /* 0x000000b8ec48723c */ /* 0x000fe20000081048 */
[----:B------:R-:W-:Y:S01]  /*8e6c0*/  IMAD.MOV.U32 R177, RZ, RZ, R76 ;  /* 0x000000ffffb17224 */ /* 0x000fe200078e004c */
[----:B------:R-:W-:Y:S01]  /*8e6d0*/  MOV R176, R77 ;  /* 0x0000004d00b07202 */ /* 0x000fe20000000f00 */
[----:B------:R-:W-:-:S02]  /*8e6e0*/  IMAD.MOV.U32 R173, RZ, RZ, R78 ;  /* 0x000000ffffad7224 */ /* 0x000fc400078e004e */
[----:B------:R-:W-:Y:S02]  /*8e6f0*/  IMAD.MOV.U32 R172, RZ, RZ, R79 ;  /* 0x000000ffffac7224 */ /* 0x000fe400078e004f */
[----:B------:R-:W-:Y:S02]  /*8e700*/  IMAD.MOV.U32 R197, RZ, RZ, R80 ;  /* 0x000000ffffc57224 */ /* 0x000fe400078e0050 */
[----:B------:R-:W-:Y:S01]  /*8e710*/  IMAD.MOV.U32 R196, RZ, RZ, R81 ;  /* 0x000000ffffc47224 */ /* 0x000fe200078e0051 */
[----:B------:R-:W-:Y:S01]  /*8e720*/  MOV R193, R82 ;  /* 0x0000005200c17202 */ /* 0x000fe20000000f00 */
[----:B------:R-:W-:Y:S01]  /*8e730*/  IMAD.MOV.U32 R192, RZ, RZ, R83 ;  /* 0x000000ffffc07224 */ /* 0x000fe200078e0053 */
[----:B-1----:R-:W-:Y:S01]  /*8e740*/  MOV R52, R18 ;  /* 0x0000001200347202 */ /* 0x002fe20000000f00 */
[----:B------:R-:W-:-:S11]  /*8e750*/  IMAD.MOV.U32 R53, RZ, RZ, R19 ;  /* 0x000000ffff357224 */ /* 0x000fd600078e0013 */
[----:B------:R-:W-:Y:S01]  /*8e760*/  MOV R204, R72 ;  /* 0x0000004800cc7202 */ /* 0x000fe20000000f00 */
[----:B------:R-:W-:Y:S02]  /*8e770*/  IMAD.MOV.U32 R205, RZ, RZ, R73 ;  /* 0x000000ffffcd7224 */ /* 0x000fe400078e0049 */
[----:B------:R-:W-:Y:S01]  /*8e780*/  IMAD.MOV.U32 R208, RZ, RZ, R74 ;  /* 0x000000ffffd07224 */ /* 0x000fe200078e004a */
[----:B------:R-:W-:Y:S01]  /*8e790*/  MOV R209, R75 ;  /* 0x0000004b00d17202 */ /* 0x000fe20000000f00 */
[C---:B----4-:R-:W-:Y:S08]  /*8e7a0*/  HMMA.1688.F32.TF32 R44, R240.reuse, R174, R40 ;  /* 0x000000aef02c723c */ /* 0x050ff00000081028 */
[C---:B---3--:R-:W-:Y:S08]  /*8e7b0*/  HMMA.1688.F32.TF32 R40, R240.reuse, R178, R36 ;  /* 0x000000b2f028723c */ /* 0x048ff00000081024 */
[----:B--2---:R-:W-:Y:S01]  /*8e7c0*/  HMMA.1688.F32.TF32 R32, R240, R210, R32 ;  /* 0x000000d2f020723c */ /* 0x004fe20000081020 */
        /* <DEDUP_REMOVED lines=12> */
[----:B------:R-:W-:Y:S04]  /*8e890*/  LDS R236, [R200+0x12000] ;  /* 0x01200000c8ec7984 */ /* 0x000fe80000000800 */
[----:B------:R-:W-:Y:S01]  /*8e8a0*/  STL.64 [R1+0x1290], R44 ;  /* 0x0012902c01007387 */ /* 0x000fe20000100a00 */
[----:B------:R-:W-:Y:S02]  /*8e8b0*/  STL.64 [R1+0x1298], R46 ;  /* 0x0012982e01007387 */ /* 0x000fe40000100a00 */
[----:B------:R-:W-:Y:S02]  /*8e8c0*/  STL.64 [R1+0x1280], R40 ;  /* 0x0012802801007387 */ /* 0x000fe40000100a00 */
[----:B------:R-:W-:Y:S01]  /*8e8d0*/  STL.64 [R1+0x1288], R42 ;  /* 0x0012882a01007387 */ /* 0x000fe20000100a00 */
[----:B------:R-:W2:Y:S04]  /*8e8e0*/  LDL.LU R6, [R1+0x4ca8] ;  /* 0x004ca80001067983 */ /* 0x000ea80000300800 */
[----:B------:R1:W-:Y:S01]  /*8e8f0*/  STL.64 [R1+0x1270], R32 ;  /* 0x0012702001007387 */ /* 0x0003e20000100a00 */
[----:B------:R3:W-:Y:S02]  /*8e900*/  STL.64 [R1+0x1278], R34 ;  /* 0x0012782201007387 */ /* 0x0007e40000100a00 */
[----:B------:R-:W4:Y:S01]  /*8e910*/  LDL.LU R14, [R1+0x4ca4] ;  /* 0x004ca400010e7983 */ /* 0x000f220000300800 */
[----:B------:R-:W4:Y:S01]  /*8e920*/  LDL.LU R23, [R1+0x4ca0] ;  /* 0x004ca00001177983 */ /* 0x000f220000300800 */
[----:B------:R-:W4:Y:S03]  /*8e930*/  LDL.LU R22, [R1+0x4c9c] ;  /* 0x004c9c0001167983 */ /* 0x000f260000300800 */
[----:B------:R-:W-:Y:S04]  /*8e940*/  LDS R238, [R200+0x13000] ;  /* 0x01300000c8ee7984 */ /* 0x000fe80000000800 */
[----:B------:R-:W-:Y:S04]  /*8e950*/  LDS R237, [R201+0x12000] ;  /* 0x01200000c9ed7984 */ /* 0x000fe80000000800 */
[----:B------:R-:W2:Y:S04]  /*8e960*/  LDS R239, [R201+0x13000] ;  /* 0x01300000c9ef7984 */ /* 0x000ea80000000800 */
[----:B-1----:R-:W4:Y:S01]  /*8e970*/  LDL.LU R32, [R1+0xa40] ;  /* 0x000a400001207983 */ /* 0x002f220000300800 */
[----:B------:R-:W4:Y:S02]  /*8e980*/  LDL.LU R33, [R1+0xa44] ;  /* 0x000a440001217983 */ /* 0x000f240000300800 */
        /* <DEDUP_REMOVED lines=25> */
[----:B------:R-:W3:Y:S02]  /*8eb20*/  LDL.LU R27, [R1+0x4c8c] ;  /* 0x004c8c00011b7983 */ /* 0x000ee40000300800 */
[----:B------:R-:W-:-:S02]  /*8eb30*/  IMAD.MOV.U32 R44, RZ, RZ, R195 ;  /* 0x000000ffff2c7224 */ /* 0x000fc400078e00c3 */
        /* <DEDUP_REMOVED lines=8> */
[----:B----4-:R-:W-:-:S02]  /*8ebc0*/  IMAD.MOV.U32 R61, RZ, RZ, R23 ;  /* 0x000000ffff3d7224 */ /* 0x010fc400078e0017 */
[----:B------:R-:W-:Y:S02]  /*8ebd0*/  IMAD.MOV.U32 R60, RZ, RZ, R22 ;  /* 0x000000ffff3c7224 */ /* 0x000fe400078e0016 */
[----:B------:R-:W2:Y:S01]  /*8ebe0*/  LDL.LU R22, [R1+0x4c88] ;  /* 0x004c880001167983 */ /* 0x000ea20000300800 */
[----:B------:R-:W2:Y:S02]  /*8ebf0*/  LDL.LU R23, [R1+0x4c84] ;  /* 0x004c840001177983 */ /* 0x000ea40000300800 */
[----:B------:R-:W-:Y:S01]  /*8ec00*/  IMAD.MOV.U32 R56, RZ, RZ, R14 ;  /* 0x000000ffff387224 */ /* 0x000fe200078e000e */
[----:B---3--:R-:W-:Y:S01]  /*8ec10*/  MOV R62, R18 ;  /* 0x00000012003e7202 */ /* 0x008fe20000000f00 */
[----:B------:R-:W-:Y:S01]  /*8ec20*/  IMAD.MOV.U32 R63, RZ, RZ, R19 ;  /* 0x000000ffff3f7224 */ /* 0x000fe200078e0013 */
[----:B------:R-:W3:Y:S01]  /*8ec30*/  LDL.LU R18, [R1+0x4c80] ;  /* 0x004c800001127983 */ /* 0x000ee20000300800 */
[----:B------:R-:W3:Y:S02]  /*8ec40*/  LDL.LU R19, [R1+0x4c7c] ;  /* 0x004c7c0001137983 */ /* 0x000ee40000300800 */
        /* <DEDUP_REMOVED lines=13> */
[----:B------:R-:W4:Y:S01]  /*8ed20*/  LDL.LU R198, [R1+0x4c44] ;  /* 0x004c440001c67983 */ /* 0x000f220000300800 */
[----:B------:R-:W4:Y:S01]  /*8ed30*/  LDL.LU R199, [R1+0x4c40] ;  /* 0x004c400001c77983 */ /* 0x000f220000300800 */
[----:B------:R-:W4:Y:S01]  /*8ed40*/  LDL.LU R191, [R1+0x4c3c] ;  /* 0x004c3c0001bf7983 */ /* 0x000f220000300800 */
[C---:B--2---:R-:W-:Y:S08]  /*8ed50*/  HMMA.1688.F32.TF32 R84, R240.reuse, R206, R80 ;  /* 0x000000cef054723c */ /* 0x044ff00000081050 */
[C---:B---3--:R-:W-:Y:S08]  /*8ed60*/  HMMA.1688.F32.TF32 R80, R240.reuse, R202, R76 ;  /* 0x000000caf050723c */ /* 0x048ff0000008104c */
[C---:B----4-:R-:W-:Y:S08]  /*8ed70*/  HMMA.1688.F32.TF32 R76, R240.reuse, R198, R72 ;  /* 0x000000c6f04c723c */ /* 0x050ff00000081048 */
[C---:B------:R-:W-:Y:S08]  /*8ed80*/  HMMA.1688.F32.TF32 R72, R240.reuse, R194, R68 ;  /* 0x000000c2f048723c */ /* 0x040ff00000081044 */
[C---:B------:R-:W-:Y:S08]  /*8ed90*/  HMMA.1688.F32.TF32 R68, R240.reuse, R190, R64 ;  /* 0x000000bef044723c */ /* 0x040ff00000081040 */
[----:B------:R-:W-:Y:S07]  /*8eda0*/  HMMA.1688.F32.TF32 R64, R240, R186, R32 ;  /* 0x000000baf040723c */ /* 0x000fee0000081020 */
[----:B------:R-:W-:Y:S01]  /*8edb0*/  MOV R32, R7 ;  /* 0x0000000700207202 */ /* 0x000fe20000000f00 */
        /* <DEDUP_REMOVED lines=10> */
[----:B------:R-:W2:Y:S02]  /*8ee60*/  LDL.LU R7, [R1+0x4c38] ;  /* 0x004c380001077983 */ /* 0x000ea40000300800 */
[----:B------:R-:W-:Y:S01]  /*8ee70*/  STL.64 [R1+0x1620], R64 ;  /* 0x0016204001007387 */ /* 0x000fe20000100a00 */
[----:B------:R-:W-:Y:S01]  /*8ee80*/  STL.64 [R1+0x1628], R66 ;  /* 0x0016284201007387 */ /* 0x000fe20000100a00 */
[----:B------:R-:W-:-:S02]  /*8ee90*/  IMAD.MOV.U32 R33, RZ, RZ, R10 ;  /* 0x000000ffff217224 */ /* 0x000fc400078e000a */
[----:B------:R-:W3:Y:S02]  /*8eea0*/  LDL.LU R10, [R1+0x4c34] ;  /* 0x004c3400010a7983 */ /* 0x000ee40000300800 */
[----:B------:R-:W-:Y:S02]  /*8eeb0*/  IMAD.MOV.U32 R34, RZ, RZ, R11 ;  /* 0x000000ffff227224 */ /* 0x000fe400078e000b */
[----:B------:R-:W3:Y:S01]  /*8eec0*/  LDL.LU R11, [R1+0x4c30] ;  /* 0x004c3000010b7983 */ /* 0x000ee20000300800 */
[----:B------:R-:W-:Y:S02]  /*8eed0*/  MOV R35, R15 ;  /* 0x0000000f00237202 */ /* 0x000fe40000000f00 */
[----:B------:R-:W4:Y:S01]  /*8eee0*/  LDL.LU R15, [R1+0x4c2c] ;  /* 0x004c2c00010f7983 */ /* 0x000f220000300800 */
[C---:B------:R-:W-:Y:S08]  /*8eef0*/  HMMA.1688.F32.TF32 R60, R240.reuse, R30, R60 ;  /* 0x0000001ef03c723c */ /* 0x040ff0000008103c */
[C---:B------:R-:W-:Y:S08]  /*8ef00*/  HMMA.1688.F32.TF32 R44, R240.reuse, R18, R44 ;  /* 0x00000012f02c723c */ /* 0x040ff0000008102c */
[C---:B------:R-:W-:Y:S08]  /*8ef10*/  HMMA.1688.F32.TF32 R36, R240.reuse, R26, R36 ;  /* 0x0000001af024723c */ /* 0x040ff00000081024 */
[----:B------:R-:W-:Y:S08]  /*8ef20*/  HMMA.1688.F32.TF32 R40, R240, R22, R40 ;  /* 0x00000016f028723c */ /* 0x000ff00000081028 */
[----:B------:R-:W-:Y:S01]  /*8ef30*/  HMMA.1688.F32.TF32 R32, R236, R174, R32 ;  /* 0x000000aeec20723c */ /* 0x000fe20000081020 */
[----:B------:R-:W-:Y:S01]  /*8ef40*/  STL.64 [R1+0x1610], R60 ;  /* 0x0016103c01007387 */ /* 0x000fe20000100a00 */
[----:B------:R-:W-:Y:S06]  /*8ef50*/  STL.64 [R1+0x1618], R62 ;  /* 0x0016183e01007387 */ /* 0x000fec0000100a00 */
[----:B------:R-:W-:-:S02]  /*8ef60*/  IMAD.MOV.U32 R28, RZ, RZ, R39 ;  /* 0x000000ffff1c7224 */ /* 0x000fc400078e0027 */
[----:B------:R-:W-:Y:S01]  /*8ef70*/  IMAD.MOV.U32 R29, RZ, RZ, R38 ;  /* 0x000000ffff1d7224 */ /* 0x000fe200078e0026 */
[----:B------:R-:W-:Y:S01]  /*8ef80*/  MOV R184, R37 ;  /* 0x0000002500b87202 */ /* 0x000fe20000000f00 */
[----:B------:R-:W-:Y:S01]  /*8ef90*/  IMAD.MOV.U32 R185, RZ, RZ, R36 ;  /* 0x000000ffffb97224 */ /* 0x000fe200078e0024 */
[C---:B--2---:R-:W-:Y:S08]  /*8efa0*/  HMMA.1688.F32.TF32 R56, R240.reuse, R6, R56 ;  /* 0x00000006f038723c */ /* 0x044ff00000081038 */
[C---:B---3--:R-:W-:Y:S08]  /*8efb0*/  HMMA.1688.F32.TF32 R52, R240.reuse, R10, R52 ;  /* 0x0000000af034723c */ /* 0x048ff00000081034 */
[----:B----4-:R-:W-:Y:S01]  /*8efc0*/  HMMA.1688.F32.TF32 R48, R240, R14, R48 ;  /* 0x0000000ef030723c */ /* 0x010fe20000081030 */
[----:B------:R-:W-:Y:S04]  /*8efd0*/  LDS R240, [R200+0x12080] ;  /* 0x01208000c8f07984 */ /* 0x000fe80000000800 */
[----:B------:R-:W-:Y:S04]  /*8efe0*/  LDS R242, [R200+0x13080] ;  /* 0x01308000c8f27984 */ /* 0x000fe80000000800 */
[----:B------:R-:W-:Y:S04]  /*8eff0*/  LDS R241, [R201+0x12080] ;  /* 0x01208000c9f17984 */ /* 0x000fe80000000800 */
[----:B------:R-:W1:Y:S04]  /*8f000*/  LDS R243, [R201+0x13080] ;  /* 0x01308000c9f37984 */ /* 0x000e680000000800 */
[----:B------:R-:W-:Y:S01]  /*8f010*/  STL.64 [R1+0x1600], R56 ;  /* 0x0016003801007387 */ /* 0x000fe20000100a00 */
[----:B------:R-:W-:-:S02]  /*8f020*/  IMAD.MOV.U32 R188, RZ, RZ, R55 ;  /* 0x000000ffffbc7224 */ /* 0x000fc400078e0037 */
[----:B------:R-:W-:Y:S01]  /*8f030*/  IMAD.MOV.U32 R189, RZ, RZ, R54 ;  /* 0x000000ffffbd7224 */ /* 0x000fe200078e0036 */
[----:B------:R-:W-:Y:S01]  /*8f040*/  STL.64 [R1+0x1608], R58 ;  /* 0x0016083a01007387 */ /* 0x000fe20000100a00 */
[----:B------:R-:W-:Y:S02]  /*8f050*/  STL.64 [R1+0x15f0], R52 ;  /* 0x0015f03401007387 */ /* 0x000fe40000100a00 */
[----:B------:R2:W-:Y:S01]  /*8f060*/  STL [R1+0x4a14], R188 ;  /* 0x004a14bc01007387 */ /* 0x0005e20000100800 */
[----:B------:R3:W-:Y:S01]  /*8f070*/  STL [R1+0x4a10], R189 ;  /* 0x004a10bd01007387 */ /* 0x0007e20000100800 */
[----:B------:R-:W-:Y:S02]  /*8f080*/  STL.64 [R1+0x15e0], R48 ;  /* 0x0015e03001007387 */ /* 0x000fe40000100a00 */
[----:B------:R-:W-:Y:S02]  /*8f090*/  STL.64 [R1+0x15e8], R50 ;  /* 0x0015e83201007387 */ /* 0x000fe40000100a00 */
[----:B------:R-:W-:Y:S01]  /*8f0a0*/  STL.64 [R1+0x15d0], R44 ;  /* 0x0015d02c01007387 */ /* 0x000fe20000100a00 */
[----:B--2---:R-:W-:Y:S01]  /*8f0b0*/  MOV R188, R46 ;  /* 0x0000002e00bc7202 */ /* 0x004fe20000000f00 */
[----:B---3--:R-:W-:-:S05]  /*8f0c0*/  IMAD.MOV.U32 R189, RZ, RZ, R47 ;  /* 0x000000ffffbd7224 */ /* 0x008fca00078e002f */
[----:B------:R2:W-:Y:S01]  /*8f0d0*/  STL [R1+0x4a1c], R189 ;  /* 0x004a1cbd01007387 */ /* 0x0005e20000100800 */
[----:B------:R3:W-:Y:S02]  /*8f0e0*/  STL [R1+0x4a18], R188 ;  /* 0x004a18bc01007387 */ /* 0x0007e40000100800 */
[----:B------:R-:W-:Y:S02]  /*8f0f0*/  STL.64 [R1+0x15c0], R40 ;  /* 0x0015c02801007387 */ /* 0x000fe40000100a00 */
[----:B------:R-:W-:Y:S01]  /*8f100*/  STL.64 [R1+0x15c8], R42 ;  /* 0x0015c82a01007387 */ /* 0x000fe20000100a00 */
[----:B------:R-:W-:Y:S01]  /*8f110*/  STL [R1+0x4a2c], R28 ;  /* 0x004a2c1c01007387 */ /* 0x000fe20000100800 */
[----:B------:R-:W-:Y:S02]  /*8f120*/  STL [R1+0x4a28], R29 ;  /* 0x004a281d01007387 */ /* 0x000fe40000100800 */
[----:B------:R-:W-:Y:S02]  /*8f130*/  STL [R1+0x4a24], R184 ;  /* 0x004a24b801007387 */ /* 0x000fe40000100800 */
[----:B------:R-:W-:Y:S01]  /*8f140*/  STL [R1+0x4a20], R185 ;  /* 0x004a20b901007387 */ /* 0x000fe20000100800 */
[----:B------:R4:W-:Y:S01]  /*8f150*/  STL.64 [R1+0x1200], R32 ;  /* 0x0012002001007387 */ /* 0x0009e20000100a00 */
[----:B--2---:R-:W-:Y:S01]  /*8f160*/  MOV R189, R34 ;  /* 0x0000002200bd7202 */ /* 0x004fe20000000f00 */
[----:B---3--:R-:W-:-:S02]  /*8f170*/  IMAD.MOV.U32 R188, RZ, RZ, R35 ;  /* 0x000000ffffbc7224 */ /* 0x008fc400078e0023 */
[----:B----4-:R-:W2:Y:S01]  /*8f180*/  LDL.LU R32, [R1+0xb0] ;  /* 0x0000b00001207983 */ /* 0x010ea20000300800 */
        /* <DEDUP_REMOVED lines=88> */
[C---:B------:R-:W-:Y:S08]  /*8f710*/  HMMA.1688.F32.TF32 R104, R236.reuse, R202, R104 ;  /* 0x000000caec68723c */ /* 0x040ff00000081068 */
[C---:B---3--:R-:W-:Y:S08]  /*8f720*/  HMMA.1688.F32.TF32 R108, R236.reuse, R206, R108 ;  /* 0x000000ceec6c723c */ /* 0x048ff0000008106c */
[C---:B------:R-:W-:Y:S08]  /*8f730*/  HMMA.1688.F32.TF32 R100, R236.reuse, R198, R100 ;  /* 0x000000c6ec64723c */ /* 0x040ff00000081064 */
[C---:B------:R-:W-:Y:S08]  /*8f740*/  HMMA.1688.F32.TF32 R96, R236.reuse, R194, R96 ;  /* 0x000000c2ec60723c */ /* 0x040ff00000081060 */
[C---:B------:R-:W-:Y:S08]  /*8f750*/  HMMA.1688.F32.TF32 R88, R236.reuse, R186, R88 ;  /* 0x000000baec58723c */ /* 0x040ff00000081058 */
[C---:B------:R-:W-:Y:S08]  /*8f760*/  HMMA.1688.F32.TF32 R92, R236.reuse, R190, R92 ;  /* 0x000000beec5c723c */ /* 0x040ff0000008105c */
[----:B------:R-:W-:Y:S01]  /*8f770*/  HMMA.1688.F32.TF32 R84, R236, R30, R84 ;  /* 0x0000001eec54723c */ /* 0x000fe20000081054 */
[----:B------:R-:W-:Y:S01]  /*8f780*/  IMAD.MOV.U32 R28, RZ, RZ, R112 ;  /* 0x000000ffff1c7224 */ /* 0x000fe200078e0070 */
[----:B------:R-:W-:Y:S01]  /*8f790*/  MOV R29, R113 ;  /* 0x00000071001d7202 */ /* 0x000fe20000000f00 */
[----:B------:R-:W-:-:S02]  /*8f7a0*/  IMAD.MOV.U32 R184, RZ, RZ, R114 ;  /* 0x000000ffffb87224 */ /* 0x000fc400078e0072 */
[----:B------:R-:W-:-:S03]  /*8f7b0*/  IMAD.MOV.U32 R185, RZ, RZ, R115 ;  /* 0x000000ffffb97224 */ /* 0x000fc600078e0073 */
[C---:B------:R-:W-:Y:S08]  /*8f7c0*/  HMMA.1688.F32.TF32 R112, R236.reuse, R210, R180 ;  /* 0x000000d2ec70723c */ /* 0x040ff000000810b4 */
[C---:B------:R-:W-:Y:S08]  /*8f7d0*/  HMMA.1688.F32.TF32 R80, R236.reuse, R6, R80 ;  /* 0x00000006ec50723c */ /* 0x040ff00000081050 */
[C---:B----4-:R-:W-:Y:S08]  /*8f7e0*/  HMMA.1688.F32.TF32 R76, R236.reuse, R10, R76 ;  /* 0x0000000aec4c723c */ /* 0x050ff0000008104c */
        /* <DEDUP_REMOVED lines=43> */
[----:B------:R-:W-:Y:S01]  /*8faa0*/  STL.64 [R1+0x1138], R42 ;  /* 0x0011382a01007387 */ /* 0x000fe20000100a00 */
[----:B------:R-:W-:Y:S01]  /*8fab0*/  MOV R17, R38 ;  /* 0x0000002600117202 */ /* 0x000fe20000000f00 */
[----:B------:R2:W-:Y:S01]  /*8fac0*/  STL.64 [R1+0x1120], R36 ;  /* 0x0011202401007387 */ /* 0x0005e20000100a00 */
[----:B------:R-:W-:-:S02]  /*8fad0*/  IMAD.MOV.U32 R16, RZ, RZ, R39 ;  /* 0x000000ffff107224 */ /* 0x000fc400078e0027 */
[----:B--2---:R-:W-:Y:S07]  /*8fae0*/  HMMA.1688.F32.TF32 R36, R232, R194, R32 ;  /* 0x000000c2e824723c */ /* 0x004fee0000081020 */
[----:B------:R-:W-:Y:S02]  /*8faf0*/  IMAD.MOV.U32 R32, RZ, RZ, R247 ;  /* 0x000000ffff207224 */ /* 0x000fe400078e00f7 */
[----:B------:R-:W2:Y:S01]  /*8fb00*/  LDL.LU R247, [R1+0x4c28] ;  /* 0x004c280001f77983 */ /* 0x000ea20000300800 */
[----:B------:R-:W-:Y:S01]  /*8fb10*/  MOV R33, R246 ;  /* 0x000000f600217202 */ /* 0x000fe20000000f00 */
[----:B------:R-:W-:-:S02]  /*8fb20*/  IMAD.MOV.U32 R34, RZ, RZ, R244 ;  /* 0x000000ffff227224 */ /* 0x000fc400078e00f4 */
[----:B------:R-:W-:-:S10]  /*8fb30*/  IMAD.MOV.U32 R35, RZ, RZ, R245 ;  /* 0x000000ffff237224 */ /* 0x000fd400078e00f5 */
[----:B------:R3:W-:Y:S01]  /*8fb40*/  STL.64 [R1+0x1110], R36 ;  /* 0x0011102401007387 */ /* 0x0007e20000100a00 */
[----:B------:R4:W-:Y:S02]  /*8fb50*/  STL.64 [R1+0x1118], R38 ;  /* 0x0011182601007387 */ /* 0x0009e40000100a00 */
[----:B------:R-:W2:Y:S02]  /*8fb60*/  LDL.LU R246, [R1+0x4c24] ;  /* 0x004c240001f67983 */ /* 0x000ea40000300800 */
[----:B------:R-:W2:Y:S01]  /*8fb70*/  LDL.LU R244, [R1+0x4c20] ;  /* 0x004c200001f47983 */ /* 0x000ea20000300800 */
[----:B------:R-:W2:Y:S01]  /*8fb80*/  LDL.LU R245, [R1+0x4c1c] ;  /* 0x004c1c0001f57983 */ /* 0x000ea20000300800 */
[----:B---3--:R-:W-:Y:S01]  /*8fb90*/  MOV R36, R251 ;  /* 0x000000fb00247202 */ /* 0x008fe20000000f00 */
[----:B------:R-:W-:Y:S02]  /*8fba0*/  IMAD.MOV.U32 R37, RZ, RZ, R250 ;  /* 0x000000ffff257224 */ /* 0x000fe400078e00fa */
[----:B------:R-:W3:Y:S01]  /*8fbb0*/  LDL.LU R251, [R1+0x4c18] ;  /* 0x004c180001fb7983 */ /* 0x000ee20000300800 */
[----:B------:R-:W3:Y:S02]  /*8fbc0*/  LDL.LU R250, [R1+0x4c14] ;  /* 0x004c140001fa7983 */ /* 0x000ee40000300800 */
[----:B----4-:R-:W-:Y:S01]  /*8fbd0*/  IMAD.MOV.U32 R38, RZ, RZ, R249 ;  /* 0x000000ffff267224 */ /* 0x010fe200078e00f9 */
[----:B------:R-:W-:Y:S01]  /*8fbe0*/  MOV R39, R248 ;  /* 0x000000f800277202 */ /* 0x000fe20000000f00 */
[----:B------:R-:W4:Y:S01]  /*8fbf0*/  LDL.LU R249, [R1+0x4c10] ;  /* 0x004c100001f97983 */ /* 0x000f220000300800 */
[----:B------:R-:W3:Y:S01]  /*8fc00*/  LDL.LU R248, [R1+0x4c0c] ;  /* 0x004c0c0001f87983 */ /* 0x000ee20000300800 */
[----:B------:R-:W-:Y:S01]  /*8fc10*/  HMMA.1688.F32.TF32 R64, R236, R22, R64 ;  /* 0x00000016ec40723c */ /* 0x000fe20000081040 */
[----:B------:R-:W-:-:S02]  /*8fc20*/  IMAD.MOV.U32 R13, RZ, RZ, R62 ;  /* 0x000000ffff0d7224 */ /* 0x000fc400078e003e */
[----:B------:R-:W-:Y:S02]  /*8fc30*/  IMAD.MOV.U32 R12, RZ, RZ, R63 ;  /* 0x000000ffff0c7224 */ /* 0x000fe400078e003f */
[----:B--2---:R-:W-:Y:S11]  /*8fc40*/  IMAD.MOV.U32 R43, RZ, RZ, R247 ;  /* 0x000000ffff2b7224 */ /* 0x004ff600078e00f7 */
[----:B------:R-:W-:Y:S08]  /*8fc50*/  @!UPT UIADD3 URZ, URZ, URZ, URZ ;  /* 0x0000003f3f3ff290 */ /* 0x000ff0000fffe03f */
[----:B------:R-:W-:Y:S01]  /*8fc60*/  MOV R9, R64 ;  /* 0x0000004000097202 */ /* 0x000fe20000000f00 */
[----:B------:R-:W-:Y:S02]  /*8fc70*/  IMAD.MOV.U32 R8, RZ, RZ, R65 ;  /* 0x000000ffff087224 */ /* 0x000fe400078e0041 */
[----:B------:R-:W-:Y:S02]  /*8fc80*/  IMAD.MOV.U32 R5, RZ, RZ, R66 ;  /* 0x000000ffff057224 */ /* 0x000fe400078e0042 */
[----:B------:R-:W-:Y:S02]  /*8fc90*/  IMAD.MOV.U32 R40, RZ, RZ, R244 ;  /* 0x000000ffff287224 */ /* 0x000fe400078e00f4 */
[----:B------:R-:W-:Y:S01]  /*8fca0*/  IMAD.MOV.U32 R41, RZ, RZ, R245 ;  /* 0x000000ffff297224 */ /* 0x000fe200078e00f5 */
[----:B------:R-:W2:Y:S01]  /*8fcb0*/  LDL.LU R244, [R1+0x4c08] ;  /* 0x004c080001f47983 */ /* 0x000ea20000300800 */
[----:B------:R-:W2:Y:S01]  /*8fcc0*/  LDL.LU R245, [R1+0x4c04] ;  /* 0x004c040001f57983 */ /* 0x000ea20000300800 */
[----:B------:R-:W-:Y:S01]  /*8fcd0*/  MOV R42, R246 ;  /* 0x000000f6002a7202 */ /* 0x000fe20000000f00 */
[----:B-1----:R-:W-:Y:S01]  /*8fce0*/  HMMA.1688.F32.TF32 R32, R240, R18, R32 ;  /* 0x00000012f020723c */ /* 0x002fe20000081020 */
        /* <DEDUP_REMOVED lines=12> */
[----:B------:R-:W-:Y:S01]  /*8fdb0*/  MOV R4, R67 ;  /* 0x0000004300047202 */ /* 0x000fe20000000f00 */
        /* <DEDUP_REMOVED lines=42> */
[----:B------:R-:W2:Y:S02]  /*90060*/  LDL.LU R72, [R1] ;  /* 0x0000000001487983 */ /* 0x000ea40000300800 */
        /* <DEDUP_REMOVED lines=15> */
[----:B---3--:R-:W-:Y:S01]  /*90160*/  IMAD.MOV.U32 R44, RZ, RZ, R248 ;  /* 0x000000ffff2c7224 */ /* 0x008fe200078e00f8 */
[----:B----4-:R-:W-:Y:S01]  /*90170*/  MOV R45, R249 ;  /* 0x000000f9002d7202 */ /* 0x010fe20000000f00 */
[----:B------:R-:W3:Y:S01]  /*90180*/  LDL.LU R248, [R1+0x4bf8] ;  /* 0x004bf80001f87983 */ /* 0x000ee20000300800 */
[----:B------:R-:W3:Y:S02]  /*90190*/  LDL.LU R249, [R1+0x4bf4] ;  /* 0x004bf40001f97983 */ /* 0x000ee40000300800 */
[----:B------:R-:W-:-:S02]  /*901a0*/  IMAD.MOV.U32 R46, RZ, RZ, R250 ;  /* 0x000000ffff2e7224 */ /* 0x000fc400078e00fa */
[----:B------:R-:W-:Y:S01]  /*901b0*/  IMAD.MOV.U32 R47, RZ, RZ, R251 ;  /* 0x000000ffff2f7224 */ /* 0x000fe200078e00fb */
[----:B------:R-:W3:Y:S01]  /*901c0*/  LDL.LU R250, [R1+0x4bf0] ;  /* 0x004bf00001fa7983 */ /* 0x000ee20000300800 */
[----:B------:R-:W3:Y:S03]  /*901d0*/  LDL.LU R251, [R1+0x4bec] ;  /* 0x004bec0001fb7983 */ /* 0x000ee60000300800 */
[----:B------:R-:W-:Y:S04]  /*901e0*/  LDS R236, [R200+0x12100] ;  /* 0x01210000c8ec7984 */ /* 0x000fe80000000800 */
[----:B------:R-:W-:Y:S04]  /*901f0*/  LDS R238, [R200+0x13100] ;  /* 0x01310000c8ee7984 */ /* 0x000fe80000000800 */
[----:B------:R-:W-:Y:S04]  /*90200*/  LDS R237, [R201+0x12100] ;  /* 0x01210000c9ed7984 */ /* 0x000fe80000000800 */
[----:B------:R-:W-:Y:S01]  /*90210*/  LDS R239, [R201+0x13100] ;  /* 0x01310000c9ef7984 */ /* 0x000fe20000000800 */
[C---:B--2---:R-:W-:Y:S11]  /*90220*/  HMMA.1688.F32.TF32 R112, R232.reuse, R190, R180 ;  /* 0x000000bee870723c */ /* 0x044ff600000810b4 */
[----:B------:R-:W-:Y:S11]  /*90230*/  @!UPT UIADD3 URZ, URZ, URZ, URZ ;  /* 0x0000003f3f3ff290 */ /* 0x000ff6000fffe03f */
[----:B------:R-:W-:Y:S02]  /*90240*/  @!UPT UIADD3 URZ, URZ, URZ, URZ ;  /* 0x0000003f3f3ff290 */ /* 0x000fe4000fffe03f */
[----:B------:R-:W-:Y:S01]  /*90250*/  MOV R25, R112 ;  /* 0x0000007000197202 */ /* 0x000fe20000000f00 */
[----:B------:R-:W-:Y:S02]  /*90260*/  IMAD.MOV.U32 R24, RZ, RZ, R113 ;  /* 0x000000ffff187224 */ /* 0x000fe400078e0071 */
[----:B------:R-:W-:Y:S01]  /*90270*/  IMAD.MOV.U32 R21, RZ, RZ, R114 ;  /* 0x000000ffff157224 */ /* 0x000fe200078e0072 */
[----:B------:R-:W-:Y:S02]  /*90280*/  MOV R20, R115 ;  /* 0x0000007300147202 */ /* 0x000fe40000000f00 */
        /* <DEDUP_REMOVED lines=10> */
[C---:B---3--:R-:W-:Y:S01]  /*90330*/  HMMA.1688.F32.TF32 R72, R240.reuse, R210, R248 ;  /* 0x000000d2f048723c */ /* 0x048fe200000810f8 */
[----:B------:R-:W-:Y:S04]  /*90340*/  LDS R232, [R252+0x12100] ;  /* 0x01210000fce87984 */ /* 0x000fe80000000800 */
[----:B------:R-:W-:Y:S04]  /*90350*/  LDS R234, [R252+0x13100] ;  /* 0x01310000fcea7984 */ /* 0x000fe80000000800 */
[----:B------:R-:W-:Y:S04]  /*90360*/  LDS R233, [R3+0x12100] ;  /* 0x0121000003e97984 */ /* 0x000fe80000000800 */
[----:B------:R-:W1:Y:S04]  /*90370*/  LDS R235, [R3+0x13100] ;  /* 0x0131000003eb7984 */ /* 0x000e680000000800 */
        /* <DEDUP_REMOVED lines=21> */
[----:B------:R2:W-:Y:S02]  /*904d0*/  STL.64 [R1+0x10c8], R74 ;  /* 0x0010c84a01007387 */ /* 0x0005e40000100a00 */
[C---:B--2---:R-:W-:Y:S08]  /*904e0*/  HMMA.1688.F32.TF32 R72, R240.reuse, R206, R68 ;  /* 0x000000cef048723c */ /* 0x044ff00000081044 */
        /* <DEDUP_REMOVED lines=12> */
[----:B------:R-:W-:Y:S03]  /*905b0*/  STL.64 [R1+0x1088], R62 ;  /* 0x0010883e01007387 */ /* 0x000fe60000100a00 */
[----:B------:R-:W-:Y:S01]  /*905c0*/  STL.64 [R1+0x1070], R56 ;  /* 0x0010703801007387 */ /* 0x000fe20000100a00 */
[----:B------:R-:W-:Y:S07]  /*905d0*/  STL.64 [R1+0x1078], R58 ;  /* 0x0010783a01007387 */ /* 0x000fee0000100a00 */
[----:B------:R-:W-:Y:S02]  /*905e0*/  STL.64 [R1+0x14d0], R52 ;  /* 0x0014d03401007387 */ /* 0x000fe40000100a00 */
[----:B------:R2:W-:Y:S02]  /*905f0*/  STL.64 [R1+0x14d8], R54 ;  /* 0x0014d83601007387 */ /* 0x0005e40000100a00 */
[C---:B--2---:R-:W-:Y:S08]  /*90600*/  HMMA.1688.F32.TF32 R52, R240.reuse, R30, R48 ;  /* 0x0000001ef034723c */ /* 0x044ff00000081030 */
[C---:B------:R-:W-:Y:S08]  /*90610*/  HMMA.1688.F32.TF32 R48, R240.reuse, R6, R44 ;  /* 0x00000006f030723c */ /* 0x040ff0000008102c */
[C---:B------:R-:W-:Y:S08]  /*90620*/  HMMA.1688.F32.TF32 R44, R240.reuse, R10, R40 ;  /* 0x0000000af02c723c */ /* 0x040ff00000081028 */
[C---:B------:R-:W-:Y:S01]  /*90630*/  HMMA.1688.F32.TF32 R40, R240.reuse, R14, R36 ;  /* 0x0000000ef028723c */ /* 0x040fe20000081024 */
[----:B------:R-:W-:Y:S01]  /*90640*/  STL.64 [R1+0x14c0], R52 ;  /* 0x0014c03401007387 */ /* 0x000fe20000100a00 */
[----:B------:R-:W-:Y:S05]  /*90650*/  STL.64 [R1+0x14c8], R54 ;  /* 0x0014c83601007387 */ /* 0x000fea0000100a00 */
[----:B------:R-:W-:Y:S02]  /*90660*/  STL.64 [R1+0x14b0], R48 ;  /* 0x0014b03001007387 */ /* 0x000fe40000100a00 */
[----:B------:R-:W-:Y:S06]  /*90670*/  STL.64 [R1+0x14b8], R50 ;  /* 0x0014b83201007387 */ /* 0x000fec0000100a00 */
[----:B------:R-:W-:Y:S01]  /*90680*/  STL.64 [R1+0x14a0], R44 ;  /* 0x0014a02c01007387 */ /* 0x000fe20000100a00 */
[----:B------:R-:W-:Y:S02]  /*90690*/  STL.64 [R1+0x14a8], R46 ;  /* 0x0014a82e01007387 */ /* 0x000fe40000100a00 */
[----:B------:R-:W2:Y:S05]  /*906a0*/  LDL.LU R36, [R1+0x450] ;  /* 0x0004500001247983 */ /* 0x000eaa0000300800 */
[----:B------:R3:W-:Y:S01]  /*906b0*/  STL.64 [R1+0x1490], R40 ;  /* 0x0014902801007387 */ /* 0x0007e20000100a00 */
[----:B------:R4:W-:Y:S01]  /*906c0*/  STL.64 [R1+0x1498], R42 ;  /* 0x0014982a01007387 */ /* 0x0009e20000100a00 */
[----:B------:R1:W-:Y:S02]  /*906d0*/  STL.64 [R1+0x1480], R32 ;  /* 0x0014802001007387 */ /* 0x0003e40000100a00 */
[----:B------:R1:W-:Y:S02]  /*906e0*/  STL.64 [R1+0x1488], R34 ;  /* 0x0014882201007387 */ /* 0x0003e40000100a00 */
[----:B------:R-:W2:Y:S01]  /*906f0*/  LDL.LU R37, [R1+0x454] ;  /* 0x0004540001257983 */ /* 0x000ea20000300800 */
[----:B------:R-:W2:Y:S01]  /*90700*/  LDL.LU R38, [R1+0x458] ;  /* 0x0004580001267983 */ /* 0x000ea20000300800 */
[----:B------:R-:W2:Y:S03]  /*90710*/  LDL.LU R39, [R1+0x45c] ;  /* 0x00045c0001277983 */ /* 0x000ea60000300800 */
[----:B---3--:R-:W3:Y:S01]  /*90720*/  LDL.LU R40, [R1+0x460] ;  /* 0x0004600001287983 */ /* 0x008ee20000300800 */
[----:B------:R-:W3:Y:S02]  /*90730*/  LDL.LU R41, [R1+0x464] ;  /* 0x0004640001297983 */ /* 0x000ee40000300800 */
[----:B----4-:R-:W3:Y:S02]  /*90740*/  LDL.LU R42, [R1+0x468] ;  /* 0x00046800012a7983 */ /* 0x010ee40000300800 */
        /* <DEDUP_REMOVED lines=97> */
[----:B-1----:R-:W3:Y:S01]  /*90d60*/  LDL.LU R32, [R1+0x440] ;  /* 0x0004400001207983 */ /* 0x002ee20000300800 */
[----:B------:R-:W3:Y:S02]  /*90d70*/  LDL.LU R33, [R1+0x444] ;  /* 0x0004440001217983 */ /* 0x000ee40000300800 */
[----:B------:R-:W3:Y:S02]  /*90d80*/  LDL.LU R34, [R1+0x448] ;  /* 0x0004480001227983 */ /* 0x000ee40000300800 */
[----:B------:R-:W3:Y:S01]  /*90d90*/  LDL.LU R35, [R1+0x44c] ;  /* 0x00044c0001237983 */ /* 0x000ee20000300800 */
[C---:B--2---:R-:W-:Y:S11]  /*90da0*/  HMMA.1688.F32.TF32 R244, R240.reuse, R22, R244 ;  /* 0x00000016f0f4723c */ /* 0x044ff600000810f4 */
[----:B------:R-:W-:Y:S11]  /*90db0*/  @!UPT UIADD3 URZ, URZ, URZ, URZ ;  /* 0x0000003f3f3ff290 */ /* 0x000ff6000fffe03f */
[----:B------:R-:W-:Y:S01]  /*90dc0*/  @!UPT UIADD3 URZ, URZ, URZ, URZ ;  /* 0x0000003f3f3ff290 */ /* 0x000fe2000fffe03f */
[----:B------:R-:W-:Y:S01]  /*90dd0*/  STL.64 [R1+0x1470], R244 ;  /* 0x001470f401007387 */ /* 0x000fe20000100a00 */
[----:B------:R1:W-:Y:S02]  /*90de0*/  STL.64 [R1+0x1478], R246 ;  /* 0x001478f601007387 */ /* 0x0003e40000100a00 */
[----:B-1----:R-:W-:Y:S08]  /*90df0*/  HMMA.1688.F32.TF32 R244, R240, R26, R248 ;  /* 0x0000001af0f4723c */ /* 0x002ff000000810f8 */
[C---:B---3--:R-:W-:Y:S08]  /*90e00*/  HMMA.1688.F32.TF32 R248, R232.reuse, R174, R124 ;  /* 0x000000aee8f8723c */ /* 0x048ff0000008107c */
[C---:B------:R-:W-:Y:S08]  /*90e10*/  HMMA.1688.F32.TF32 R124, R232.reuse, R210, R116 ;  /* 0x000000d2e87c723c */ /* 0x040ff00000081074 */
[----:B------:R-:W-:Y:S08]  /*90e20*/  HMMA.1688.F32.TF32 R116, R232, R202, R180 ;  /* 0x000000cae874723c */ /* 0x000ff000000810b4 */
[----:B------:R-:W-:Y:S01]  /*90e30*/  HMMA.1688.F32.TF32 R32, R236, R186, R32 ;  /* 0x000000baec20723c */ /* 0x000fe20000081020 */
[----:B------:R-:W-:Y:S04]  /*90e40*/  LDS R240, [R252+0x12180] ;  /* 0x01218000fcf07984 */ /* 0x000fe80000000800 */
[----:B------:R-:W-:Y:S04]  /*90e50*/  LDS R242, [R252+0x13180] ;  /* 0x01318000fcf27984 */ /* 0x000fe80000000800 */
[----:B------:R-:W-:Y:S04]  /*90e60*/  LDS R241, [R3+0x12180] ;  /* 0x0121800003f17984 */ /* 0x000fe80000000800 */
[----:B------:R-:W1:Y:S04]  /*90e70*/  LDS R243, [R3+0x13180] ;  /* 0x0131800003f37984 */ /* 0x000e680000000800 */
[----:B------:R-:W-:Y:S01]  /*90e80*/  STL.64 [R1+0x1060], R244 ;  /* 0x001060f401007387 */ /* 0x000fe20000100a00 */
[----:B------:R2:W-:Y:S02]  /*90e90*/  STL.64 [R1+0x1068], R246 ;  /* 0x001068f601007387 */ /* 0x0005e40000100a00 */
        /* <DEDUP_REMOVED lines=10> */
[----:B------:R2:W-:Y:S06]  /*90f40*/  STL.64 [R1+0x1058], R250 ;  /* 0x001058fa01007387 */ /* 0x0005ec0000100a00 */
[C---:B------:R-:W-:Y:S08]  /*90f50*/  HMMA.1688.F32.TF32 R84, R232.reuse, R14, R80 ;  /* 0x0000000ee854723c */ /* 0x040ff00000081050 */
[C---:B------:R-:W-:Y:S08]  /*90f60*/  HMMA.1688.F32.TF32 R80, R232.reuse, R18, R76 ;  /* 0x00000012e850723c */ /* 0x040ff0000008104c */
[C---:B------:R-:W-:Y:S08]  /*90f70*/  HMMA.1688.F32.TF32 R76, R232.reuse, R22, R72 ;  /* 0x00000016e84c723c */ /* 0x040ff00000081048 */
[----:B------:R-:W-:Y:S08]  /*90f80*/  HMMA.1688.F32.TF32 R72, R232, R26, R68 ;  /* 0x0000001ae848723c */ /* 0x000ff00000081044 */
        /* <DEDUP_REMOVED lines=10> */
[----:B------:R-:W-:Y:S01]  /*91030*/  STL.64 [R1+0x6c8], R114 ;  /* 0x0006c87201007387 */ /* 0x000fe20000100a00 */
[C---:B------:R-:W-:Y:S01]  /*91040*/  HMMA.1688.F32.TF32 R64, R236.reuse, R178, R60 ;  /* 0x000000b2ec40723c */ /* 0x040fe2000008103c */
[----:B------:R-:W-:Y:S01]  /*91050*/  STL.64 [R1+0x6b0], R108 ;  /* 0x0006b06c01007387 */ /* 0x000fe20000100a00 */
[----:B------:R-:W-:Y:S06]  /*91060*/  STL.64 [R1+0x6b8], R110 ;  /* 0x0006b86e01007387 */ /* 0x000fec0000100a00 */
[C---:B------:R-:W-:Y:S01]  /*91070*/  HMMA.1688.F32.TF32 R60, R236.reuse, R210, R56 ;  /* 0x000000d2ec3c723c */ /* 0x040fe20000081038 */
[----:B------:R-:W-:Y:S02]  /*91080*/  STL.64 [R1+0x6a0], R104 ;  /* 0x0006a06801007387 */ /* 0x000fe40000100a00 */
[----:B------:R-:W-:Y:S05]  /*91090*/  STL.64 [R1+0x6a8], R106 ;  /* 0x0006a86a01007387 */ /* 0x000fea0000100a00 */
[C---:B------:R-:W-:Y:S01]  /*910a0*/  HMMA.1688.F32.TF32 R56, R236.reuse, R206, R52 ;  /* 0x000000ceec38723c */ /* 0x040fe20000081034 */
[----:B------:R-:W-:Y:S01]  /*910b0*/  STL.64 [R1+0x1460], R100 ;  /* 0x0014606401007387 */ /* 0x000fe20000100a00 */
[----:B------:R-:W-:Y:S06]  /*910c0*/  STL.64 [R1+0x1468], R102 ;  /* 0x0014686601007387 */ /* 0x000fec0000100a00 */
[C---:B------:R-:W-:Y:S01]  /*910d0*/  HMMA.1688.F32.TF32 R52, R236.reuse, R202, R48 ;  /* 0x000000caec34723c */ /* 0x040fe20000081030 */
[----:B------:R-:W-:Y:S01]  /*910e0*/  STL.64 [R1+0x1450], R96 ;  /* 0x0014506001007387 */ /* 0x000fe20000100a00 */
[----:B------:R-:W-:Y:S06]  /*910f0*/  STL.64 [R1+0x1458], R98 ;  /* 0x0014586201007387 */ /* 0x000fec0000100a00 */
[C---:B----4-:R-:W-:Y:S01]  /*91100*/  HMMA.1688.F32.TF32 R48, R236.reuse, R198, R44 ;  /* 0x000000c6ec30723c */ /* 0x050fe2000008102c */
[----:B------:R-:W-:Y:S02]  /*91110*/  STL.64 [R1+0x1440], R92 ;  /* 0x0014405c01007387 */ /* 0x000fe40000100a00 */
[----:B------:R-:W-:Y:S05]  /*91120*/  STL.64 [R1+0x1448], R94 ;  /* 0x0014485e01007387 */ /* 0x000fea0000100a00 */
[C---:B------:R-:W-:Y:S01]  /*91130*/  HMMA.1688.F32.TF32 R44, R236.reuse, R194, R40 ;  /* 0x000000c2ec2c723c */ /* 0x040fe20000081028 */
[----:B------:R-:W-:Y:S01]  /*91140*/  STL.64 [R1+0x1430], R88 ;  /* 0x0014305801007387 */ /* 0x000fe20000100a00 */
[----:B------:R-:W-:Y:S02]  /*91150*/  STL.64 [R1+0x1438], R90 ;  /* 0x0014385a01007387 */ /* 0x000fe40000100a00 */
[----:B------:R-:W-:Y:S04]  /*91160*/  STL.64 [R1+0x1420], R84 ;  /* 0x0014205401007387 */ /* 0x000fe80000100a00 */
        /* <DEDUP_REMOVED lines=22> */
[----:B------:R-:W1:Y:S02]  /*912d0*/  LDL.LU R36, [R1+0x5e0] ;  /* 0x0005e00001247983 */ /* 0x000e640000300800 */
[----:B------:R3:W-:Y:S02]  /*912e0*/  STL.64 [R1+0xfd0], R40 ;  /* 0x000fd02801007387 */ /* 0x0007e40000100a00 */
[----:B------:R4:W-:Y:S01]  /*912f0*/  STL.64 [R1+0xfd8], R42 ;  /* 0x000fd82a01007387 */ /* 0x0009e20000100a00 */
[----:B------:R4:W-:Y:S01]  /*91300*/  STL.64 [R1+0x13f0], R32 ;  /* 0x0013f02001007387 */ /* 0x0009e20000100a00 */
[----:B------:R4:W-:Y:S02]  /*91310*/  STL.64 [R1+0x13f8], R34 ;  /* 0x0013f82201007387 */ /* 0x0009e40000100a00 */
[----:B------:R-:W1:Y:S02]  /*91320*/  LDL.LU R37, [R1+0x5e4] ;  /* 0x0005e40001257983 */ /* 0x000e640000300800 */
[----:B------:R-:W1:Y:S01]  /*91330*/  LDL.LU R38, [R1+0x5e8] ;  /* 0x0005e80001267983 */ /* 0x000e620000300800 */
[----:B------:R-:W1:Y:S01]  /*91340*/  LDL.LU R39, [R1+0x5ec] ;  /* 0x0005ec0001277983 */ /* 0x000e620000300800 */
[----:B--2---:R-:W-:-:S03]  /*91350*/  IMAD.MOV.U32 R251, RZ, RZ, R2 ;  /* 0x000000fffffb7224 */ /* 0x004fc600078e0002 */
[----:B------:R-:W-:Y:S04]  /*91360*/  LDS R232, [R252+0x12200] ;  /* 0x01220000fce87984 */ /* 0x000fe80000000800 */
[----:B------:R-:W-:Y:S04]  /*91370*/  LDS R234, [R252+0x13200] ;  /* 0x01320000fcea7984 */ /* 0x000fe80000000800 */
[----:B---3--:R-:W2:Y:S01]  /*91380*/  LDL.LU R40, [R1+0x5f0] ;  /* 0x0005f00001287983 */ /* 0x008ea20000300800 */
[----:B------:R-:W2:Y:S02]  /*91390*/  LDL.LU R41, [R1+0x5f4] ;  /* 0x0005f40001297983 */ /* 0x000ea40000300800 */
[----:B----4-:R-:W2:Y:S01]  /*913a0*/  LDL.LU R42, [R1+0x5f8] ;  /* 0x0005f800012a7983 */ /* 0x010ea20000300800 */
[----:B------:R-:W2:Y:S04]  /*913b0*/  LDL.LU R43, [R1+0x5fc] ;  /* 0x0005fc00012b7983 */ /* 0x000ea80000300800 */
        /* <DEDUP_REMOVED lines=84> */
[----:B------:R-:W-:Y:S04]  /*91900*/  LDS R233, [R3+0x12200] ;  /* 0x0122000003e97984 */ /* 0x000fe80000000800 */
[----:B------:R-:W-:Y:S01]  /*91910*/  LDS R235, [R3+0x13200] ;  /* 0x0132000003eb7984 */ /* 0x000fe20000000800 */
[C---:B-1----:R-:W-:Y:S08]  /*91920*/  HMMA.1688.F32.TF32 R36, R240.reuse, R22, R36 ;  /* 0x00000016f024723c */ /* 0x042ff00000081024 */
        /* <DEDUP_REMOVED lines=35> */
[----:B------:R-:W-:Y:S01]  /*91b60*/  STL.64 [R1+0x1398], R102 ;  /* 0x0013986601007387 */ /* 0x000fe20000100a00 */
[----:B------:R-:W-:Y:S02]  /*91b70*/  STL.64 [R1+0x710], R96 ;  /* 0x0007106001007387 */ /* 0x000fe40000100a00 */
[----:B------:R-:W-:Y:S03]  /*91b80*/  STL.64 [R1+0x718], R98 ;  /* 0x0007186201007387 */ /* 0x000fe60000100a00 */
        /* <DEDUP_REMOVED lines=10> */
[----:B------:R-:W-:Y:S01]  /*91c30*/  HMMA.1688.F32.TF32 R32, R240, R26, R32 ;  /* 0x0000001af020723c */ /* 0x000fe20000081020 */
        /* <DEDUP_REMOVED lines=19> */
[----:B------:R-:W2:Y:S02]  /*91d70*/  LDL.LU R248, [R1+0x2b0] ;  /* 0x0002b00001f87983 */ /* 0x000ea40000300800 */
[----:B------:R-:W-:Y:S02]  /*91d80*/  STL.64 [R1+0x1320], R36 ;  /* 0x0013202401007387 */ /* 0x000fe40000100a00 */
[----:B------:R-:W-:Y:S01]  /*91d90*/  STL.64 [R1+0x1328], R38 ;  /* 0x0013282601007387 */ /* 0x000fe20000100a00 */
[----:B------:R3:W-:Y:S01]  /*91da0*/  STL.64 [R1+0x980], R32 ;  /* 0x0009802001007387 */ /* 0x0007e20000100a00 */
[----:B------:R4:W-:Y:S02]  /*91db0*/  STL.64 [R1+0x988], R34 ;  /* 0x0009882201007387 */ /* 0x0009e40000100a00 */
[----:B------:R-:W2:Y:S02]  /*91dc0*/  LDL.LU R249, [R1+0x2b4] ;  /* 0x0002b40001f97983 */ /* 0x000ea40000300800 */
[----:B------:R-:W2:Y:S01]  /*91dd0*/  LDL.LU R250, [R1+0x2b8] ;  /* 0x0002b80001fa7983 */ /* 0x000ea20000300800 */
[----:B------:R-:W2:Y:S01]  /*91de0*/  LDL.LU R2, [R1+0x4be8] ;  /* 0x004be80001027983 */ /* 0x000ea20000300800 */
[----:B------:R-:W2:Y:S02]  /*91df0*/  LDL.LU R244, [R1+0x2c0] ;  /* 0x0002c00001f47983 */ /* 0x000ea40000300800 */
[----:B------:R-:W2:Y:S02]  /*91e00*/  LDL.LU R245, [R1+0x2c4] ;  /* 0x0002c40001f57983 */ /* 0x000ea40000300800 */
[----:B------:R-:W2:Y:S01]  /*91e10*/  LDL.LU R246, [R1+0x2c8] ;  /* 0x0002c80001f67983 */ /* 0x000ea20000300800 */
[----:B------:R-:W2:Y:S04]  /*91e20*/  LDL.LU R247, [R1+0x2cc] ;  /* 0x0002cc0001f77983 */ /* 0x000ea80000300800 */
[----:B------:R-:W-:Y:S04]  /*91e30*/  LDS R240, [R200+0x12200] ;  /* 0x01220000c8f07984 */ /* 0x000fe80000000800 */
        /* <DEDUP_REMOVED lines=100> */
[----:B------:R-:W-:Y:S04]  /*92480*/  LDS R242, [R200+0x13200] ;  /* 0x01320000c8f27984 */ /* 0x000fe80000000800 */
[----:B------:R-:W-:Y:S04]  /*92490*/  LDS R241, [R201+0x12200] ;  /* 0x01220000c9f17984 */ /* 0x000fe80000000800 */
[----:B------:R-:W1:Y:S02]  /*924a0*/  LDS R243, [R201+0x13200] ;  /* 0x01320000c9f37984 */ /* 0x000e640000000800 */
[C---:B-1----:R-:W-:Y:S08]  /*924b0*/  HMMA.1688.F32.TF32 R120, R236.reuse, R178, R120 ;  /* 0x000000b2ec78723c */ /* 0x042ff00000081078 */
        /* <DEDUP_REMOVED lines=10> */
[----:B------:R1:W-:Y:S03]  /*92560*/  STL.64 [R1+0xf48], R126 ;  /* 0x000f487e01007387 */ /* 0x0003e60000100a00 */
[----:B-1----:R-:W2:Y:S01]  /*92570*/  LDL.LU.64 R126, [R1+0x4be0] ;  /* 0x004be000017e7983 */ /* 0x002ea20000300a00 */
[----:B------:R-:W2:Y:S02]  /*92580*/  LDL.LU.64 R124, [R1+0x4bd8] ;  /* 0x004bd800017c7983 */ /* 0x000ea40000300a00 */
[----:B------:R-:W-:Y:S02]  /*92590*/  STL.64 [R1+0xf30], R120 ;  /* 0x000f307801007387 */ /* 0x000fe40000100a00 */
[----:B------:R1:W-:Y:S01]  /*925a0*/  STL.64 [R1+0xf38], R122 ;  /* 0x000f387a01007387 */ /* 0x0003e20000100a00 */
[C---:B---3--:R-:W-:Y:S01]  /*925b0*/  HMMA.1688.F32.TF32 R88, R236.reuse, R6, R88 ;  /* 0x00000006ec58723c */ /* 0x048fe20000081058 */
[----:B-1----:R-:W3:Y:S01]  /*925c0*/  LDL.LU.64 R122, [R1+0x4bd0] ;  /* 0x004bd000017a7983 */ /* 0x002ee20000300a00 */
[----:B------:R-:W3:Y:S02]  /*925d0*/  LDL.LU.64 R120, [R1+0x4bc8] ;  /* 0x004bc80001787983 */ /* 0x000ee40000300a00 */
[----:B------:R-:W-:Y:S02]  /*925e0*/  STL.64 [R1+0xf20], R116 ;  /* 0x000f207401007387 */ /* 0x000fe40000100a00 */
[----:B------:R1:W-:Y:S02]  /*925f0*/  STL.64 [R1+0xf28], R118 ;  /* 0x000f287601007387 */ /* 0x0003e40000100a00 */
[C---:B------:R-:W-:Y:S01]  /*92600*/  HMMA.1688.F32.TF32 R84, R236.reuse, R10, R84 ;  /* 0x0000000aec54723c */ /* 0x040fe20000081054 */
[----:B-1----:R-:W2:Y:S01]  /*92610*/  LDL.LU.64 R118, [R1+0x4bc0] ;  /* 0x004bc00001767983 */ /* 0x002ea20000300a00 */
[----:B------:R-:W2:Y:S02]  /*92620*/  LDL.LU.64 R116, [R1+0x4bb8] ;  /* 0x004bb80001747983 */ /* 0x000ea40000300a00 */
        /* <DEDUP_REMOVED lines=17> */
[----:B-1----:R-:W2:Y:S01]  /*92740*/  LDL.LU.64 R106, [R1+0x4b80] ;  /* 0x004b8000016a7983 */ /* 0x002ea20000300a00 */
[----:B------:R-:W2:Y:S02]  /*92750*/  LDL.LU.64 R104, [R1+0x4b78] ;  /* 0x004b780001687983 */ /* 0x000ea40000300a00 */
[----:B------:R-:W-:Y:S02]  /*92760*/  STL.64 [R1+0xee0], R100 ;  /* 0x000ee06401007387 */ /* 0x000fe40000100a00 */
[----:B------:R1:W-:Y:S01]  /*92770*/  STL.64 [R1+0xee8], R102 ;  /* 0x000ee86601007387 */ /* 0x0003e20000100a00 */
[----:B------:R-:W-:Y:S01]  /*92780*/  HMMA.1688.F32.TF32 R236, R236, R26, R68 ;  /* 0x0000001aecec723c */ /* 0x000fe20000081044 */
[----:B-1----:R-:W2:Y:S01]  /*92790*/  LDL.LU.64 R102, [R1+0x4b70] ;  /* 0x004b700001667983 */ /* 0x002ea20000300a00 */
[----:B------:R-:W2:Y:S02]  /*927a0*/  LDL.LU.64 R100, [R1+0x4b68] ;  /* 0x004b680001647983 */ /* 0x000ea40000300a00 */
[----:B------:R-:W-:Y:S02]  /*927b0*/  STL.64 [R1+0x1310], R96 ;  /* 0x0013106001007387 */ /* 0x000fe40000100a00 */
[----:B------:R1:W-:Y:S02]  /*927c0*/  STL.64 [R1+0x1318], R98 ;  /* 0x0013186201007387 */ /* 0x0003e40000100a00 */
        /* <DEDUP_REMOVED lines=29> */
[----:B------:R-:W2:Y:S02]  /*929a0*/  LDL.LU.64 R70, [R1+0x4af0] ;  /* 0x004af00001467983 */ /* 0x000ea40000300a00 */
[----:B------:R-:W2:Y:S01]  /*929b0*/  LDL.LU.64 R68, [R1+0x4ae8] ;  /* 0x004ae80001447983 */ /* 0x000ea20000300a00 */
[----:B------:R1:W-:Y:S01]  /*929c0*/  STL.64 [R1+0xed0], R236 ;  /* 0x000ed0ec01007387 */ /* 0x0003e20000100a00 */
[----:B------:R4:W-:Y:S01]  /*929d0*/  STL.64 [R1+0xed8], R238 ;  /* 0x000ed8ee01007387 */ /* 0x0009e20000100a00 */
[C---:B------:R-:W-:Y:S02]  /*929e0*/  HMMA.1688.F32.TF32 R52, R232.reuse, R206, R52 ;  /* 0x000000cee834723c */ /* 0x040fe40000081034 */
[----:B-1----:R-:W2:Y:S01]  /*929f0*/  LDL.LU R236, [R1+0x2d0] ;  /* 0x0002d00001ec7983 */ /* 0x002ea20000300800 */
[----:B------:R-:W2:Y:S02]  /*92a00*/  LDL.LU R237, [R1+0x2d4] ;  /* 0x0002d40001ed7983 */ /* 0x000ea40000300800 */
[----:B----4-:R-:W2:Y:S03]  /*92a10*/  LDL.LU R238, [R1+0x2d8] ;  /* 0x0002d80001ee7983 */ /* 0x010ea60000300800 */
[C---:B------:R-:W-:Y:S08]  /*92a20*/  HMMA.1688.F32.TF32 R48, R232.reuse, R202, R48 ;  /* 0x000000cae830723c */ /* 0x040ff00000081030 */
[C---:B------:R-:W-:Y:S01]  /*92a30*/  HMMA.1688.F32.TF32 R44, R232.reuse, R198, R44 ;  /* 0x000000c6e82c723c */ /* 0x040fe2000008102c */
[----:B------:R-:W-:Y:S01]  /*92a40*/  STL.64 [R1+0xec0], R64 ;  /* 0x000ec04001007387 */ /* 0x000fe20000100a00 */
[----:B------:R1:W-:Y:S06]  /*92a50*/  STL.64 [R1+0xec8], R66 ;  /* 0x000ec84201007387 */ /* 0x0003ec0000100a00 */
[C---:B------:R-:W-:Y:S08]  /*92a60*/  HMMA.1688.F32.TF32 R40, R232.reuse, R194, R40 ;  /* 0x000000c2e828723c */ /* 0x040ff00000081028 */
[----:B------:R-:W-:Y:S01]  /*92a70*/  HMMA.1688.F32.TF32 R36, R232, R190, R36 ;  /* 0x000000bee824723c */ /* 0x000fe20000081024 */
[----:B------:R-:W-:Y:S01]  /*92a80*/  IMAD.MOV.U32 R239, RZ, RZ, R2 ;  /* 0x000000ffffef7224 */ /* 0x000fe200078e0002 */
[----:B------:R-:W-:-:S06]  /*92a90*/  MOV R2, R59 ;  /* 0x0000003b00027202 */ /* 0x000fcc0000000f00 */
[C---:B------:R-:W-:Y:S01]  /*92aa0*/  HMMA.1688.F32.TF32 R32, R232.reuse, R186, R32 ;  /* 0x000000bae820723c */ /* 0x040fe20000081020 */
[----:B-1----:R-:W4:Y:S01]  /*92ab0*/  LDL.LU.64 R66, [R1+0x4ae0] ;  /* 0x004ae00001427983 */ /* 0x002f220000300a00 */
[----:B------:R-:W4:Y:S02]  /*92ac0*/  LDL.LU.64 R64, [R1+0x4ad8] ;  /* 0x004ad80001407983 */ /* 0x000f240000300a00 */
[----:B------:R-:W-:Y:S02]  /*92ad0*/  STL.64 [R1+0xeb0], R60 ;  /* 0x000eb03c01007387 */ /* 0x000fe40000100a00 */
[----:B------:R1:W-:Y:S02]  /*92ae0*/  STL.64 [R1+0xeb8], R62 ;  /* 0x000eb83e01007387 */ /* 0x0003e40000100a00 */
[----:B-1----:R-:W3:Y:S01]  /*92af0*/  LDL.LU.64 R62, [R1+0x4ad0] ;  /* 0x004ad000013e7983 */ /* 0x002ee20000300a00 */
[----:B------:R-:W3:Y:S02]  /*92b00*/  LDL.LU.64 R60, [R1+0x4ac8] ;  /* 0x004ac800013c7983 */ /* 0x000ee40000300a00 */
[----:B------:R-:W-:Y:S02]  /*92b10*/  STL.64 [R1+0xea0], R56 ;  /* 0x000ea03801007387 */ /* 0x000fe40000100a00 */
[----:B------:R1:W-:Y:S02]  /*92b20*/  STL [R1+0xea8], R58 ;  /* 0x000ea83a01007387 */ /* 0x0003e40000100800 */
[----:B-1----:R-:W3:Y:S01]  /*92b30*/  LDL.LU.64 R58, [R1+0x4ac0] ;  /* 0x004ac000013a7983 */ /* 0x002ee20000300a00 */
[----:B------:R-:W3:Y:S02]  /*92b40*/  LDL.LU.64 R56, [R1+0x4ab8] ;  /* 0x004ab80001387983 */ /* 0x000ee40000300a00 */
[----:B------:R-:W-:Y:S02]  /*92b50*/  STL.64 [R1+0xe90], R52 ;  /* 0x000e903401007387 */ /* 0x000fe40000100a00 */
[----:B------:R1:W-:Y:S02]  /*92b60*/  STL.64 [R1+0xe98], R54 ;  /* 0x000e983601007387 */ /* 0x0003e40000100a00 */
        /* <DEDUP_REMOVED lines=16> */
[----:B-1----:R-:W4:Y:S01]  /*92c70*/  LDL.LU.64 R38, [R1+0x4a70] ;  /* 0x004a700001267983 */ /* 0x002f220000300a00 */
[----:B------:R-:W4:Y:S02]  /*92c80*/  LDL.LU.64 R36, [R1+0x4a68] ;  /* 0x004a680001247983 */ /* 0x000f240000300a00 */
[----:B------:R-:W-:Y:S02]  /*92c90*/  STL.64 [R1+0xe40], R32 ;  /* 0x000e402001007387 */ /* 0x000fe40000100a00 */
[----:B------:R1:W-:Y:S02]  /*92ca0*/  STL.64 [R1+0xe48], R34 ;  /* 0x000e482201007387 */ /* 0x0003e40000100a00 */
[----:B-1----:R-:W4:Y:S01]  /*92cb0*/  LDL.LU.64 R34, [R1+0x4a60] ;  /* 0x004a600001227983 */ /* 0x002f220000300a00 */
[----:B------:R-:W4:Y:S01]  /*92cc0*/  LDL.LU.64 R32, [R1+0x4a58] ;  /* 0x004a580001207983 */ /* 0x000f220000300a00 */
[C---:B--2---:R-:W-:Y:S11]  /*92cd0*/  HMMA.1688.F32.TF32 R236, R232.reuse, R30, R236 ;  /* 0x0000001ee8ec723c */ /* 0x044ff600000810ec */
[----:B------:R-:W-:Y:S11]  /*92ce0*/  @!UPT UIADD3 URZ, URZ, URZ, URZ ;  /* 0x0000003f3f3ff290 */ /* 0x000ff6000fffe03f */
[----:B------:R-:W-:Y:S01]  /*92cf0*/  @!UPT UIADD3 URZ, URZ, URZ, URZ ;  /* 0x0000003f3f3ff290 */ /* 0x000fe2000fffe03f */
[----:B------:R-:W-:Y:S01]  /*92d00*/  STL.64 [R1+0xe30], R236 ;  /* 0x000e30ec01007387 */ /* 0x000fe20000100a00 */
[----:B------:R1:W-:Y:S02]  /*92d10*/  STL.64 [R1+0xe38], R238 ;  /* 0x000e38ee01007387 */ /* 0x0003e40000100a00 */
[C---:B-1----:R-:W-:Y:S08]  /*92d20*/  HMMA.1688.F32.TF32 R236, R232.reuse, R6, R244 ;  /* 0x00000006e8ec723c */ /* 0x042ff000000810f4 */
[C---:B------:R-:W-:Y:S11]  /*92d30*/  HMMA.1688.F32.TF32 R244, R232.reuse, R10, R248 ;  /* 0x0000000ae8f4723c */ /* 0x040ff600000810f8 */
[----:B------:R-:W-:Y:S04]  /*92d40*/  @!UPT UIADD3 URZ, URZ, URZ, URZ ;  /* 0x0000003f3f3ff290 */ /* 0x000fe8000fffe03f */
[----:B------:R-:W-:Y:S01]  /*92d50*/  STL.64 [R1+0xe20], R236 ;  /* 0x000e20ec01007387 */ /* 0x000fe20000100a00 */
[----:B------:R4:W-:Y:S07]  /*92d60*/  STL.64 [R1+0xe28], R238 ;  /* 0x000e28ee01007387 */ /* 0x0009ee0000100a00 */
[----:B------:R-:W-:Y:S02]  /*92d70*/  STL.64 [R1+0xe10], R244 ;  /* 0x000e10f401007387 */ /* 0x000fe40000100a00 */
[----:B------:R-:W-:Y:S01]  /*92d80*/  STL.64 [R1+0xe18], R246 ;  /* 0x000e18f601007387 */ /* 0x000fe20000100a00 */
[C---:B---3--:R-:W-:Y:S08]  /*92d90*/  HMMA.1688.F32.TF32 R40, R232.reuse, R22, R40 ;  /* 0x00000016e828723c */ /* 0x048ff00000081028 */
[C---:B----4-:R-:W-:Y:S08]  /*92da0*/  HMMA.1688.F32.TF32 R236, R232.reuse, R14, R32 ;  /* 0x0000000ee8ec723c */ /* 0x050ff00000081020 */
[C---:B------:R-:W-:Y:S08]  /*92db0*/  HMMA.1688.F32.TF32 R32, R232.reuse, R18, R36 ;  /* 0x00000012e820723c */ /* 0x040ff00000081024 */
[----:B------:R-:W-:Y:S07]  /*92dc0*/  HMMA.1688.F32.TF32 R36, R232, R26, R44 ;  /* 0x0000001ae824723c */ /* 0x000fee000008102c */
[----:B------:R-:W-:Y:S01]  /*92dd0*/  STL.64 [R1+0xe00], R236 ;  /* 0x000e00ec01007387 */ /* 0x000fe20000100a00 */
[----:B------:R-:W-:Y:S07]  /*92de0*/  STL.64 [R1+0xe08], R238 ;  /* 0x000e08ee01007387 */ /* 0x000fee0000100a00 */
[----:B------:R-:W-:Y:S02]  /*92df0*/  STL.64 [R1+0xdf0], R32 ;  /* 0x000df02001007387 */ /* 0x000fe40000100a00 */
[----:B------:R1:W-:Y:S01]  /*92e00*/  STL.64 [R1+0xdf8], R34 ;  /* 0x000df82201007387 */ /* 0x0003e20000100a00 */
[----:B------:R-:W-:Y:S01]  /*92e10*/  STL.64 [R1+0xde0], R40 ;  /* 0x000de02801007387 */ /* 0x000fe20000100a00 */
[----:B------:R2:W-:Y:S04]  /*92e20*/  STL.64 [R1+0xde8], R42 ;  /* 0x000de82a01007387 */ /* 0x0005e80000100a00 */
        /* <DEDUP_REMOVED lines=11> */
[C---:B------:R-:W-:Y:S08]  /*92ee0*/  HMMA.1688.F32.TF32 R44, R240.reuse, R194, R72 ;  /* 0x000000c2f02c723c */ /* 0x040ff00000081048 */
[C---:B------:R-:W-:Y:S01]  /*92ef0*/  HMMA.1688.F32.TF32 R48, R240.reuse, R6, R88 ;  /* 0x00000006f030723c */ /* 0x040fe20000081058 */
        /* <DEDUP_REMOVED lines=9> */
[----:B-1----:R-:W-:Y:S05]  /*92f90*/  HMMA.1688.F32.TF32 R36, R240, R198, R68 ;  /* 0x000000c6f024723c */ /* 0x002fea0000081044 */
[----:B------:R-:W-:Y:S01]  /*92fa0*/  STL.64 [R1+0xd10], R40 ;  /* 0x000d102801007387 */ /* 0x000fe20000100a00 */
[----:B------:R1:W-:Y:S02]  /*92fb0*/  STL.64 [R1+0xd18], R42 ;  /* 0x000d182a01007387 */ /* 0x0003e40000100a00 */
[----:B--2---:R-:W-:Y:S01]  /*92fc0*/  HMMA.1688.F32.TF32 R52, R32, R174, R180 ;  /* 0x000000ae2034723c */ /* 0x004fe200000810b4 */
[----:B------:R-:W-:Y:S04]  /*92fd0*/  LDS R68, [R252+0x12380] ;  /* 0x01238000fc447984 */ /* 0x000fe80000000800 */
[----:B------:R-:W-:Y:S04]  /*92fe0*/  LDS R70, [R252+0x13380] ;  /* 0x01338000fc467984 */ /* 0x000fe80000000800 */
[----:B------:R-:W-:Y:S04]  /*92ff0*/  LDS R69, [R3+0x12380] ;  /* 0x0123800003457984 */ /* 0x000fe80000000800 */
[----:B------:R-:W-:Y:S01]  /*93000*/  LDS R71, [R3+0x13380] ;  /* 0x0133800003477984 */ /* 0x000fe20000000800 */
[C---:B-1----:R-:W-:Y:S03]  /*93010*/  HMMA.1688.F32.TF32 R40, R240.reuse, R190, R76 ;  /* 0x000000bef028723c */ /* 0x042fe6000008104c */
[----:B------:R-:W-:Y:S01]  /*93020*/  STL.64 [R1+0xc20], R36 ;  /* 0x000c202401007387 */ /* 0x000fe20000100a00 */
[----:B------:R1:W-:Y:S04]  /*93030*/  STL.64 [R1+0xc28], R38 ;  /* 0x000c282601007387 */ /* 0x0003e80000100a00 */
[C---:B-1----:R-:W-:Y:S01]  /*93040*/  HMMA.1688.F32.TF32 R36, R240.reuse, R186, R80 ;  /* 0x000000baf024723c */ /* 0x042fe20000081050 */
[----:B------:R-:W-:Y:S01]  /*93050*/  STL.64 [R1+0xc00], R44 ;  /* 0x000c002c01007387 */ /* 0x000fe20000100a00 */
[----:B------:R-:W-:Y:S11]  /*93060*/  STL.64 [R1+0xc08], R46 ;  /* 0x000c082e01007387 */ /* 0x000ff60000100a00 */
[----:B------:R-:W-:Y:S02]  /*93070*/  @!UPT UIADD3 URZ, URZ, URZ, URZ ;  /* 0x0000003f3f3ff290 */ /* 0x000fe4000fffe03f */
[----:B------:R-:W-:Y:S02]  /*93080*/  STL.64 [R1+0xb30], R40 ;  /* 0x000b302801007387 */ /* 0x000fe40000100a00 */
[----:B------:R1:W-:Y:S01]  /*93090*/  STL.64 [R1+0xb38], R42 ;  /* 0x000b382a01007387 */ /* 0x0003e20000100a00 */
[----:B------:R-:W-:Y:S04]  /*930a0*/  LDS R44, [R200+0x12280] ;  /* 0x01228000c82c7984 */ /* 0x000fe80000000800 */
[----:B------:R-:W-:Y:S04]  /*930b0*/  LDS R46, [R200+0x13280] ;  /* 0x01328000c82e7984 */ /* 0x000fe80000000800 */
[----:B------:R-:W-:Y:S04]  /*930c0*/  LDS R45, [R201+0x12280] ;  /* 0x01228000c92d7984 */ /* 0x000fe80000000800 */
[----:B------:R-:W2:Y:S01]  /*930d0*/  LDS R47, [R201+0x13280] ;  /* 0x01328000c92f7984 */ /* 0x000ea20000000800 */
[C---:B-1----:R-:W-:Y:S03]  /*930e0*/  HMMA.1688.F32.TF32 R40, R240.reuse, R10, R92 ;  /* 0x0000000af028723c */ /* 0x042fe6000008105c */
[----:B------:R-:W-:Y:S01]  /*930f0*/  STL.64 [R1+0xb20], R36 ;  /* 0x000b202401007387 */ /* 0x000fe20000100a00 */
[----:B------:R1:W-:Y:S04]  /*93100*/  STL.64 [R1+0xb28], R38 ;  /* 0x000b282601007387 */ /* 0x0003e80000100a00 */
[C---:B-1----:R-:W-:Y:S11]  /*93110*/  HMMA.1688.F32.TF32 R36, R240.reuse, R30, R84 ;  /* 0x0000001ef024723c */ /* 0x042ff60000081054 */
[----:B------:R-:W-:Y:S11]  /*93120*/  @!UPT UIADD3 URZ, URZ, URZ, URZ ;  /* 0x0000003f3f3ff290 */ /* 0x000ff6000fffe03f */
[----:B------:R-:W-:Y:S01]  /*93130*/  @!UPT UIADD3 URZ, URZ, URZ, URZ ;  /* 0x0000003f3f3ff290 */ /* 0x000fe2000fffe03f */
[----:B------:R-:W-:Y:S01]  /*93140*/  STL.64 [R1+0xb10], R36 ;  /* 0x000b102401007387 */ /* 0x000fe20000100a00 */
[----:B------:R1:W-:Y:S02]  /*93150*/  STL.64 [R1+0xb18], R38 ;  /* 0x000b182601007387 */ /* 0x0003e40000100a00 */
[----:B------:R-:W-:Y:S02]  /*93160*/  STL.64 [R1+0xb00], R48 ;  /* 0x000b003001007387 */ /* 0x000fe40000100a00 */
[----:B------:R3:W-:Y:S01]  /*93170*/  STL.64 [R1+0xb08], R50 ;  /* 0x000b083201007387 */ /* 0x0007e20000100a00 */
[----:B------:R-:W-:Y:S01]  /*93180*/  STL.64 [R1+0xae0], R40 ;  /* 0x000ae02801007387 */ /* 0x000fe20000100a00 */
[----:B------:R4:W-:Y:S01]  /*93190*/  STL.64 [R1+0xae8], R42 ;  /* 0x000ae82a01007387 */ /* 0x0009e20000100a00 */
[C---:B-1----:R-:W-:Y:S08]  /*931a0*/  HMMA.1688.F32.TF32 R36, R240.reuse, R14, R96 ;  /* 0x0000000ef024723c */ /* 0x042ff00000081060 */
[C---:B---3--:R-:W-:Y:S08]  /*931b0*/  HMMA.1688.F32.TF32 R48, R240.reuse, R18, R100 ;  /* 0x00000012f030723c */ /* 0x048ff00000081064 */
[C---:B----4-:R-:W-:Y:S07]  /*931c0*/  HMMA.1688.F32.TF32 R40, R240.reuse, R22, R104 ;  /* 0x00000016f028723c */ /* 0x050fee0000081068 */
[----:B------:R-:W-:Y:S01]  /*931d0*/  STL.64 [R1+0xac0], R36 ;  /* 0x000ac02401007387 */ /* 0x000fe20000100a00 */
[----:B------:R1:W-:Y:S07]  /*931e0*/  STL.64 [R1+0xac8], R38 ;  /* 0x000ac82601007387 */ /* 0x0003ee0000100a00 */
[----:B------:R-:W-:Y:S02]  /*931f0*/  STL.64 [R1+0xab0], R48 ;  /* 0x000ab03001007387 */ /* 0x000fe40000100a00 */
[----:B------:R-:W-:Y:S06]  /*93200*/  STL.64 [R1+0xab8], R50 ;  /* 0x000ab83201007387 */ /* 0x000fec0000100a00 */
[----:B------:R-:W-:Y:S01]  /*93210*/  STL.64 [R1+0xaa0], R40 ;  /* 0x000aa02801007387 */ /* 0x000fe20000100a00 */
[----:B------:R3:W-:Y:S03]  /*93220*/  STL.64 [R1+0xaa8], R42 ;  /* 0x000aa82a01007387 */ /* 0x0007e60000100a00 */
[----:B------:R-:W-:Y:S04]  /*93230*/  LDS R48, [R252+0x12300] ;  /* 0x01230000fc307984 */ /* 0x000fe80000000800 */
[----:B------:R-:W-:Y:S04]  /*93240*/  LDS R50, [R252+0x13300] ;  /* 0x01330000fc327984 */ /* 0x000fe80000000800 */
[----:B------:R-:W-:Y:S04]  /*93250*/  LDS R49, [R3+0x12300] ;  /* 0x0123000003317984 */ /* 0x000fe80000000800 */
[----:B------:R-:W4:Y:S01]  /*93260*/  LDS R51, [R3+0x13300] ;  /* 0x0133000003337984 */ /* 0x000f220000000800 */
[----:B-1----:R-:W-:Y:S08]  /*93270*/  HMMA.1688.F32.TF32 R36, R240, R26, R108 ;  /* 0x0000001af024723c */ /* 0x002ff0000008106c */
[C---:B---3--:R-:W-:Y:S11]  /*93280*/  HMMA.1688.F32.TF32 R40, R32.reuse, R178, R112 ;  /* 0x000000b22028723c */ /* 0x048ff60000081070 */
[----:B------:R-:W-:Y:S04]  /*93290*/  @!UPT UIADD3 URZ, URZ, URZ, URZ ;  /* 0x0000003f3f3ff290 */ /* 0x000fe8000fffe03f */
[----:B------:R-:W-:Y:S01]  /*932a0*/  STL.64 [R1+0xa90], R36 ;  /* 0x000a902401007387 */ /* 0x000fe20000100a00 */
[----:B------:R1:W-:Y:S02]  /*932b0*/  STL.64 [R1+0xa98], R38 ;  /* 0x000a982601007387 */ /* 0x0003e40000100a00 */
[----:B------:R-:W-:Y:S02]  /*932c0*/  STL.64 [R1+0xa80], R52 ;  /* 0x000a803401007387 */ /* 0x000fe40000100a00 */
[----:B------:R-:W-:Y:S01]  /*932d0*/  STL.64 [R1+0xa88], R54 ;  /* 0x000a883601007387 */ /* 0x000fe20000100a00 */
[----:B------:R-:W3:Y:S02]  /*932e0*/  LDL.LU R244, [R1+0x730] ;  /* 0x0007300001f47983 */ /* 0x000ee40000300800 */
[----:B------:R-:W-:Y:S02]  /*932f0*/  STL.64 [R1+0xa70], R40 ;  /* 0x000a702801007387 */ /* 0x000fe40000100a00 */
[----:B------:R2:W-:Y:S01]  /*93300*/  STL.64 [R1+0xa78], R42 ;  /* 0x000a782a01007387 */ /* 0x0005e20000100a00 */
[C---:B-1----:R-:W-:Y:S08]  /*93310*/  HMMA.1688.F32.TF32 R36, R32.reuse, R210, R116 ;  /* 0x000000d22024723c */ /* 0x042ff00000081074 */
[C---:B--2---:R-:W-:Y:S08]  /*93320*/  HMMA.1688.F32.TF32 R40, R32.reuse, R206, R120 ;  /* 0x000000ce2028723c */ /* 0x044ff00000081078 */
[C---:B------:R-:W-:Y:S07]  /*93330*/  HMMA.1688.F32.TF32 R52, R32.reuse, R202, R124 ;  /* 0x000000ca2034723c */ /* 0x040fee000008107c */
[----:B------:R-:W-:Y:S01]  /*93340*/  STL.64 [R1+0xa60], R36 ;  /* 0x000a602401007387 */ /* 0x000fe20000100a00 */
[----:B------:R1:W-:Y:S02]  /*93350*/  STL.64 [R1+0xa68], R38 ;  /* 0x000a682601007387 */ /* 0x0003e40000100a00 */
[----:B------:R-:W3:Y:S02]  /*93360*/  LDL.LU R245, [R1+0x734] ;  /* 0x0007340001f57983 */ /* 0x000ee40000300800 */
[----:B------:R-:W3:Y:S01]  /*93370*/  LDL.LU R246, [R1+0x738] ;  /* 0x0007380001f67983 */ /* 0x000ee20000300800 */
[----:B------:R-:W3:Y:S02]  /*93380*/  LDL.LU R247, [R1+0x73c] ;  /* 0x00073c0001f77983 */ /* 0x000ee40000300800 */
[----:B------:R-:W-:Y:S02]  /*93390*/  STL.64 [R1+0xa50], R40 ;  /* 0x000a502801007387 */ /* 0x000fe40000100a00 */
[----:B------:R2:W-:Y:S01]  /*933a0*/  STL.64 [R1+0xa58], R42 ;  /* 0x000a582a01007387 */ /* 0x0005e20000100a00 */
[C---:B-1----:R-:W-:Y:S08]  /*933b0*/  HMMA.1688.F32.TF32 R36, R32.reuse, R198, R128 ;  /* 0x000000c62024723c */ /* 0x042ff00000081080 */
[C---:B--2---:R-:W-:Y:S01]  /*933c0*/  HMMA.1688.F32.TF32 R40, R32.reuse, R194, R132 ;  /* 0x000000c22028723c */ /* 0x044fe20000081084 */
[----:B------:R-:W-:Y:S01]  /*933d0*/  STL.64 [R1+0xa40], R52 ;  /* 0x000a403401007387 */ /* 0x000fe20000100a00 */
[----:B------:R1:W-:Y:S03]  /*933e0*/  STL.64 [R1+0xa48], R54 ;  /* 0x000a483601007387 */ /* 0x0003e60000100a00 */
[----:B------:R-:W-:Y:S04]  /*933f0*/  LDS R128, [R200+0x12380] ;  /* 0x01238000c8807984 */ /* 0x000fe80000000800 */
[----:B------:R-:W-:Y:S04]  /*93400*/  LDS R130, [R200+0x13380] ;  /* 0x01338000c8827984 */ /* 0x000fe80000000800 */
[----:B------:R-:W-:Y:S04]  /*93410*/  LDS R129, [R201+0x12380] ;  /* 0x01238000c9817984 */ /* 0x000fe80000000800 */
[----:B------:R-:W-:Y:S01]  /*93420*/  LDS R131, [R201+0x13380] ;  /* 0x01338000c9837984 */ /* 0x000fe20000000800 */
[C---:B-1----:R-:W-:Y:S03]  /*93430*/  HMMA.1688.F32.TF32 R52, R32.reuse, R190, R136 ;  /* 0x000000be2034723c */ /* 0x042fe60000081088 */
[----:B------:R-:W-:Y:S01]  /*93440*/  STL.64 [R1+0xa30], R36 ;  /* 0x000a302401007387 */ /* 0x000fe20000100a00 */
[----:B------:R1:W-:Y:S02]  /*93450*/  STL.64 [R1+0xa38], R38 ;  /* 0x000a382601007387 */ /* 0x0003e40000100a00 */
[----:B------:R-:W-:Y:S02]  /*93460*/  STL.64 [R1+0xa20], R40 ;  /* 0x000a202801007387 */ /* 0x000fe40000100a00 */
[----:B------:R2:W-:Y:S01]  /*93470*/  STL.64 [R1+0xa28], R42 ;  /* 0x000a282a01007387 */ /* 0x0005e20000100a00 */
[C---:B-1----:R-:W-:Y:S08]  /*93480*/  HMMA.1688.F32.TF32 R36, R32.reuse, R186, R140 ;  /* 0x000000ba2024723c */ /* 0x042ff0000008108c */
[C---:B--2---:R-:W-:Y:S06]  /*93490*/  HMMA.1688.F32.TF32 R40, R32.reuse, R30, R164 ;  /* 0x0000001e2028723c */ /* 0x044fec00000810a4 */
[----:B------:R-:W-:Y:S01]  /*934a0*/  STL.64 [R1+0xa00], R52 ;  /* 0x000a003401007387 */ /* 0x000fe20000100a00 */
[----:B------:R1:W-:Y:S02]  /*934b0*/  STL.64 [R1+0xa08], R54 ;  /* 0x000a083601007387 */ /* 0x0003e40000100a00 */
[C---:B-1----:R-:W-:Y:S01]  /*934c0*/  HMMA.1688.F32.TF32 R52, R32.reuse, R6, R168 ;  /* 0x000000062034723c */ /* 0x042fe200000810a8 */
[----:B------:R-:W-:Y:S04]  /*934d0*/  LDS R168, [R252+0x14000] ;  /* 0x01400000fca87984 */ /* 0x000fe80000000800 */
[----:B------:R-:W-:Y:S04]  /*934e0*/  LDS R170, [R252+0x15000] ;  /* 0x01500000fcaa7984 */ /* 0x000fe80000000800 */
[----:B------:R-:W-:Y:S04]  /*934f0*/  LDS R169, [R3+0x14000] ;  /* 0x0140000003a97984 */ /* 0x000fe80000000800 */
[----:B------:R-:W-:Y:S04]  /*93500*/  LDS R171, [R3+0x15000] ;  /* 0x0150000003ab7984 */ /* 0x000fe80000000800 */
[----:B------:R-:W-:Y:S01]  /*93510*/  STL.64 [R1+0x9f0], R36 ;  /* 0x0009f02401007387 */ /* 0x000fe20000100a00 */
[----:B------:R1:W-:Y:S02]  /*93520*/  STL.64 [R1+0x9f8], R38 ;  /* 0x0009f82601007387 */ /* 0x0003e40000100a00 */
[----:B------:R-:W-:Y:S02]  /*93530*/  STL.64 [R1+0x9d0], R40 ;  /* 0x0009d02801007387 */ /* 0x000fe40000100a00 */
[----:B------:R2:W-:Y:S01]  /*93540*/  STL.64 [R1+0x9d8], R42 ;  /* 0x0009d82a01007387 */ /* 0x0005e20000100a00 */
[C---:B-1----:R-:W-:Y:S08]  /*93550*/  HMMA.1688.F32.TF32 R36, R32.reuse, R10, R144 ;  /* 0x0000000a2024723c */ /* 0x042ff00000081090 */
[C---:B--2---:R-:W-:Y:S01]  /*93560*/  HMMA.1688.F32.TF32 R40, R32.reuse, R14, R148 ;  /* 0x0000000e2028723c */ /* 0x044fe20000081094 */
[----:B------:R-:W-:Y:S01]  /*93570*/  STL.64 [R1+0x9b0], R52 ;  /* 0x0009b03401007387 */ /* 0x000fe20000100a00 */
[----:B------:R1:W-:Y:S06]  /*93580*/  STL.64 [R1+0x9b8], R54 ;  /* 0x0009b83601007387 */ /* 0x0003ec0000100a00 */
[C---:B-1----:R-:W-:Y:S07]  /*93590*/  HMMA.1688.F32.TF32 R52, R32.reuse, R18, R152 ;  /* 0x000000122034723c */ /* 0x042fee0000081098 */
[----:B------:R-:W-:Y:S01]  /*935a0*/  STL.64 [R1+0x970], R36 ;  /* 0x0009702401007387 */ /* 0x000fe20000100a00 */
[----:B------:R1:W-:Y:S07]  /*935b0*/  STL.64 [R1+0x978], R38 ;  /* 0x0009782601007387 */ /* 0x0003ee0000100a00 */
[----:B------:R-:W-:Y:S02]  /*935c0*/  STL.64 [R1+0x960], R40 ;  /* 0x0009602801007387 */ /* 0x000fe40000100a00 */
[----:B------:R2:W-:Y:S01]  /*935d0*/  STL.64 [R1+0x968], R42 ;  /* 0x0009682a01007387 */ /* 0x0005e20000100a00 */
[C---:B-1----:R-:W-:Y:S08]  /*935e0*/  HMMA.1688.F32.TF32 R36, R32.reuse, R22, R156 ;  /* 0x000000162024723c */ /* 0x042ff0000008109c */
[----:B--2---:R-:W-:Y:S08]  /*935f0*/  HMMA.1688.F32.TF32 R40, R32, R26, R160 ;  /* 0x0000001a2028723c */ /* 0x004ff000000810a0 */
[C---:B------:R-:W-:Y:S01]  /*93600*/  HMMA.1688.F32.TF32 R32, R44.reuse, R174, R212 ;  /* 0x000000ae2c20723c */ /* 0x040fe200000810d4 */
[----:B------:R-:W-:Y:S01]  /*93610*/  STL.64 [R1+0x950], R52 ;  /* 0x0009503401007387 */ /* 0x000fe20000100a00 */
[----:B------:R-:W-:Y:S05]  /*93620*/  STL.64 [R1+0x958], R54 ;  /* 0x0009583601007387 */ /* 0x000fea0000100a00 */
        /* <DEDUP_REMOVED lines=8> */
[----:B------:R-:W-:Y:S07]  /*936b0*/  HMMA.1688.F32.TF32 R32, R44, R206, R224 ;  /* 0x000000ce2c20723c */ /* 0x000fee00000810e0 */
[----:B------:R1:W-:Y:S01]  /*936c0*/  STL.64 [R1+0x8e0], R36 ;  /* 0x0008e02401007387 */ /* 0x0003e20000100a00 */
[----:B------:R2:W-:Y:S07]  /*936d0*/  STL.64 [R1+0x8e8], R38 ;  /* 0x0008e82601007387 */ /* 0x0005ee0000100a00 */
[----:B------:R-:W-:Y:S02]  /*936e0*/  STL.64 [R1+0x440], R40 ;  /* 0x0004402801007387 */ /* 0x000fe40000100a00 */
[----:B------:R-:W-:Y:S02]  /*936f0*/  STL.64 [R1+0x448], R42 ;  /* 0x0004482a01007387 */ /* 0x000fe40000100a00 */
[----:B-1----:R-:W-:-:S02]  /*93700*/  IMAD.MOV.U32 R36, RZ, RZ, R229 ;  /* 0x000000ffff247224 */ /* 0x002fc400078e00e5 */
[----:B------:R-:W4:Y:S02]  /*93710*/  LDL.LU R229, [R1+0x4a54] ;  /* 0x004a540001e57983 */ /* 0x000f240000300800 */
[----:B------:R-:W-:Y:S02]  /*93720*/  STL.64 [R1+0x110], R32 ;  /* 0x0001102001007387 */ /* 0x000fe40000100a00 */
[----:B------:R3:W-:Y:S02]  /*93730*/  STL.64 [R1+0x118], R34 ;  /* 0x0001182201007387 */ /* 0x0007e40000100a00 */
[----:B------:R-:W-:Y:S01]  /*93740*/  IMAD.MOV.U32 R37, RZ, RZ, R230 ;  /* 0x000000ffff257224 */ /* 0x000fe200078e00e6 */
[----:B--2---:R-:W-:Y:S01]  /*93750*/  MOV R38, R231 ;  /* 0x000000e700267202 */ /* 0x004fe20000000f00 */
[----:B------:R-:W4:Y:S01]  /*93760*/  LDL.LU R230, [R1+0x4a50] ;  /* 0x004a500001e67983 */ /* 0x000f220000300800 */
[----:B------:R-:W4:Y:S02]  /*93770*/  LDL.LU R231, [R1+0x4a4c] ;  /* 0x004a4c0001e77983 */ /* 0x000f240000300800 */
[----:B------:R-:W2:Y:S02]  /*93780*/  LDL.LU R39, [R1+0x74c] ;  /* 0x00074c0001277983 */ /* 0x000ea40000300800 */
[----:B------:R-:W2:Y:S01]  /*93790*/  LDL.LU R248, [R1+0x750] ;  /* 0x0007500001f87983 */ /* 0x000ea20000300800 */
[----:B------:R-:W2:Y:S01]  /*937a0*/  LDL.LU R249, [R1+0x754] ;  /* 0x0007540001f97983 */ /* 0x000ea20000300800 */
[----:B------:R-:W2:Y:S02]  /*937b0*/  LDL.LU R250, [R1+0x758] ;  /* 0x0007580001fa7983 */ /* 0x000ea40000300800 */
[----:B------:R-:W2:Y:S01]  /*937c0*/  LDL.LU R251, [R1+0x75c] ;  /* 0x00075c0001fb7983 */ /* 0x000ea20000300800 */
[C---:B---3--:R-:W-:Y:S08]  /*937d0*/  HMMA.1688.F32.TF32 R32, R44.reuse, R198, R244 ;  /* 0x000000c62c20723c */ /* 0x048ff000000810f4 */
[C---:B----4-:R-:W-:Y:S11]  /*937e0*/  HMMA.1688.F32.TF32 R228, R44.reuse, R202, R228 ;  /* 0x000000ca2ce4723c */ /* 0x050ff600000810e4 */
[----:B------:R-:W-:Y:S11]  /*937f0*/  @!UPT UIADD3 URZ, URZ, URZ, URZ ;  /* 0x0000003f3f3ff290 */ /* 0x000ff6000fffe03f */
[----:B------:R-:W-:Y:S01]  /*93800*/  @!UPT UIADD3 URZ, URZ, URZ, URZ ;  /* 0x0000003f3f3ff290 */ /* 0x000fe2000fffe03f */
[----:B------:R-:W-:Y:S01]  /*93810*/  STL [R1+0x48e8], R228 ;  /* 0x0048e8e401007387 */ /* 0x000fe20000100800 */
[----:B------:R-:W-:Y:S02]  /*93820*/  STL [R1+0x48e4], R229 ;  /* 0x0048e4e501007387 */ /* 0x000fe40000100800 */
[----:B------:R-:W-:Y:S02]  /*93830*/  STL [R1+0x48e0], R230 ;  /* 0x0048e0e601007387 */ /* 0x000fe40000100800 */
[----:B------:R-:W-:Y:S01]  /*93840*/  STL [R1+0x48dc], R231 ;  /* 0x0048dce701007387 */ /* 0x000fe20000100800 */
        /* <DEDUP_REMOVED lines=16> */
[C---:B--2---:R-:W-:Y:S01]  /*93950*/  HMMA.1688.F32.TF32 R36, R44.reuse, R194, R36 ;  /* 0x000000c22c24723c */ /* 0x044fe20000081024 */
[----:B------:R-:W-:Y:S01]  /*93960*/  STL [R1+0x48ec], R32 ;  /* 0x0048ec2001007387 */ /* 0x000fe20000100800 */
[----:B------:R-:W-:Y:S02]  /*93970*/  STL [R1+0x48d8], R33 ;  /* 0x0048d82101007387 */ /* 0x000fe40000100800 */
[----:B------:R-:W-:Y:S02]  /*93980*/  STL [R1+0x48d4], R34 ;  /* 0x0048d42201007387 */ /* 0x000fe40000100800 */
[----:B------:R4:W-:Y:S02]  /*93990*/  STL [R1+0x48d0], R35 ;  /* 0x0048d02301007387 */ /* 0x0009e40000100800 */
[C---:B------:R-:W-:Y:S11]  /*939a0*/  HMMA.1688.F32.TF32 R40, R44.reuse, R190, R248 ;  /* 0x000000be2c28723c */ /* 0x040ff600000810f8 */
[----:B------:R-:W-:Y:S04]  /*939b0*/  @!UPT UIADD3 URZ, URZ, URZ, URZ ;  /* 0x0000003f3f3ff290 */ /* 0x000fe8000fffe03f */
[----:B------:R-:W-:Y:S01]  /*939c0*/  STL [R1+0x48fc], R36 ;  /* 0x0048fc2401007387 */ /* 0x000fe20000100800 */
[----:B------:R-:W-:Y:S02]  /*939d0*/  STL [R1+0x48f8], R37 ;  /* 0x0048f82501007387 */ /* 0x000fe40000100800 */
[----:B------:R-:W-:Y:S02]  /*939e0*/  STL [R1+0x48f4], R38 ;  /* 0x0048f42601007387 */ /* 0x000fe40000100800 */
[----:B------:R3:W-:Y:S01]  /*939f0*/  STL [R1+0x48f0], R39 ;  /* 0x0048f02701007387 */ /* 0x0007e20000100800 */
        /* <DEDUP_REMOVED lines=8> */
[----:B------:R-:W-:Y:S01]  /*93a80*/  STL [R1+0x490c], R40 ;  /* 0x00490c2801007387 */ /* 0x000fe20000100800 */
[----:B------:R-:W-:Y:S02]  /*93a90*/  STL [R1+0x4908], R41 ;  /* 0x0049082901007387 */ /* 0x000fe40000100800 */
[----:B------:R-:W-:Y:S02]  /*93aa0*/  STL [R1+0x4904], R42 ;  /* 0x0049042a01007387 */ /* 0x000fe40000100800 */
[----:B------:R1:W-:Y:S01]  /*93ab0*/  STL [R1+0x4900], R43 ;  /* 0x0049002b01007387 */ /* 0x0003e20000100800 */
[----:B------:R-:W2:Y:S01]  /*93ac0*/  LDL.LU R232, [R1+0x7d0] ;  /* 0x0007d00001e87983 */ /* 0x000ea20000300800 */
[C---:B----4-:R-:W-:Y:S08]  /*93ad0*/  HMMA.1688.F32.TF32 R32, R44.reuse, R186, R236 ;  /* 0x000000ba2c20723c */ /* 0x050ff000000810ec */
[C---:B---3--:R-:W-:Y:S08]  /*93ae0*/  HMMA.1688.F32.TF32 R36, R44.reuse, R6, R56 ;  /* 0x000000062c24723c */ /* 0x048ff00000081038 */
[C---:B-1----:R-:W-:Y:S07]  /*93af0*/  HMMA.1688.F32.TF32 R40, R44.reuse, R30, R60 ;  /* 0x0000001e2c28723c */ /* 0x042fee000008103c */
[----:B------:R-:W-:Y:S01]  /*93b00*/  STL.64 [R1+0x100], R32 ;  /* 0x0001002001007387 */ /* 0x000fe20000100a00 */
[----:B------:R1:W-:Y:S02]  /*93b10*/  STL.64 [R1+0x108], R34 ;  /* 0x0001082201007387 */ /* 0x0003e40000100a00 */
[----:B------:R-:W3:Y:S02]  /*93b20*/  LDL.LU R233, [R1+0x7d4] ;  /* 0x0007d40001e97983 */ /* 0x000ee40000300800 */
[----:B------:R-:W3:Y:S01]  /*93b30*/  LDL.LU R234, [R1+0x7d8] ;  /* 0x0007d80001ea7983 */ /* 0x000ee20000300800 */
[----:B------:R-:W3:Y:S01]  /*93b40*/  LDL.LU R235, [R1+0x7dc] ;  /* 0x0007dc0001eb7983 */ /* 0x000ee20000300800 */
[----:B------:R-:W4:Y:S02]  /*93b50*/  LDL.LU R236, [R1+0x7c0] ;  /* 0x0007c00001ec7983 */ /* 0x000f240000300800 */
[----:B------:R-:W4:Y:S02]  /*93b60*/  LDL.LU R237, [R1+0x7c4] ;  /* 0x0007c40001ed7983 */ /* 0x000f240000300800 */
[----:B------:R-:W4:Y:S01]  /*93b70*/  LDL.LU R238, [R1+0x7c8] ;  /* 0x0007c80001ee7983 */ /* 0x000f220000300800 */
[----:B------:R-:W4:Y:S01]  /*93b80*/  LDL.LU R239, [R1+0x7cc] ;  /* 0x0007cc0001ef7983 */ /* 0x000f220000300800 */
[----:B-1----:R-:W-:Y:S03]  /*93b90*/  HMMA.1688.F32.TF32 R32, R44, R10, R244 ;  /* 0x0000000a2c20723c */ /* 0x002fe600000810f4 */
[----:B------:R1:W-:Y:S01]  /*93ba0*/  STL.64 [R1+0xf0], R40 ;  /* 0x0000f02801007387 */ /* 0x0003e20000100a00 */
[----:B------:R1:W-:Y:S02]  /*93bb0*/  STL.64 [R1+0xf8], R42 ;  /* 0x0000f82a01007387 */ /* 0x0003e40000100a00 */
[----:B------:R-:W-:Y:S02]  /*93bc0*/  STL.64 [R1+0xe0], R36 ;  /* 0x0000e02401007387 */ /* 0x000fe40000100a00 */
[----:B------:R-:W-:Y:S01]  /*93bd0*/  STL.64 [R1+0xe8], R38 ;  /* 0x0000e82601007387 */ /* 0x000fe20000100a00 */
[----:B------:R-:W4:Y:S01]  /*93be0*/  LDL.LU R244, [R1+0x7e0] ;  /* 0x0007e00001f47983 */ /* 0x000f220000300800 */
[----:B------:R-:W4:Y:S02]  /*93bf0*/  LDL.LU R245, [R1+0x7e4] ;  /* 0x0007e40001f57983 */ /* 0x000f240000300800 */
[----:B------:R-:W4:Y:S02]  /*93c00*/  LDL.LU R246, [R1+0x7e8] ;  /* 0x0007e80001f67983 */ /* 0x000f240000300800 */
[----:B------:R-:W4:Y:S10]  /*93c10*/  LDL.LU R247, [R1+0x7ec] ;  /* 0x0007ec0001f77983 */ /* 0x000f340000300800 */
[----:B-1----:R-:W-:-:S02]  /*93c20*/  IMAD.MOV.U32 R40, RZ, RZ, R32 ;  /* 0x000000ffff287224 */ /* 0x002fc400078e0020 */
[----:B------:R-:W-:Y:S01]  /*93c30*/  IMAD.MOV.U32 R41, RZ, RZ, R33 ;  /* 0x000000ffff297224 */ /* 0x000fe200078e0021 */
[----:B------:R-:W-:Y:S01]  /*93c40*/  MOV R42, R34 ;  /* 0x00000022002a7202 */ /* 0x000fe20000000f00 */
[----:B------:R-:W-:Y:S02]  /*93c50*/  IMAD.MOV.U32 R43, RZ, RZ, R35 ;  /* 0x000000ffff2b7224 */ /* 0x000fe400078e0023 */
[C---:B--2---:R-:W-:Y:S03]  /*93c60*/  HMMA.1688.F32.TF32 R32, R44.reuse, R14, R248 ;  /* 0x0000000e2c20723c */ /* 0x044fe600000810f8 */
[----:B------:R-:W-:Y:S01]  /*93c70*/  STL [R1+0x491c], R43 ;  /* 0x00491c2b01007387 */ /* 0x000fe20000100800 */
[----:B------:R-:W-:Y:S02]  /*93c80*/  STL [R1+0x4918], R42 ;  /* 0x0049182a01007387 */ /* 0x000fe40000100800 */
[----:B------:R-:W-:Y:S02]  /*93c90*/  STL [R1+0x4914], R41 ;  /* 0x0049142901007387 */ /* 0x000fe40000100800 */
[----:B------:R-:W-:Y:S01]  /*93ca0*/  STL [R1+0x4910], R40 ;  /* 0x0049102801007387 */ /* 0x000fe20000100800 */
[----:B------:R-:W2:Y:S11]  /*93cb0*/  LDL.LU R248, [R1+0x7f0] ;  /* 0x0007f00001f87983 */ /* 0x000eb60000300800 */
[----:B------:R-:W-:Y:S03]  /*93cc0*/  @!UPT UIADD3 URZ, URZ, URZ, URZ ;  /* 0x0000003f3f3ff290 */ /* 0x000fe6000fffe03f */
[----:B------:R-:W-:Y:S01]  /*93cd0*/  STL.64 [R1+0xc0], R32 ;  /* 0x0000c02001007387 */ /* 0x000fe20000100a00 */
[----:B------:R1:W-:Y:S02]  /*93ce0*/  STL.64 [R1+0xc8], R34 ;  /* 0x0000c82201007387 */ /* 0x0003e40000100a00 */
[----:B------:R-:W2:Y:S02]  /*93cf0*/  LDL.LU R249, [R1+0x7f4] ;  /* 0x0007f40001f97983 */ /* 0x000ea40000300800 */
[----:B------:R-:W2:Y:S01]  /*93d00*/  LDL.LU R250, [R1+0x7f8] ;  /* 0x0007f80001fa7983 */ /* 0x000ea20000300800 */
[----:B------:R-:W2:Y:S01]  /*93d10*/  LDL.LU R251, [R1+0x7fc] ;  /* 0x0007fc0001fb7983 */ /* 0x000ea20000300800 */
[----:B-1----:R-:W-:Y:S03]  /*93d20*/  HMMA.1688.F32.TF32 R32, R44, R18, R52 ;  /* 0x000000122c20723c */ /* 0x002fe60000081034 */
[----:B------:R-:W-:Y:S04]  /*93d30*/  LDS R52, [R200+0x12300] ;  /* 0x01230000c8347984 */ /* 0x000fe80000000800 */
[----:B------:R-:W-:Y:S04]  /*93d40*/  LDS R54, [R200+0x13300] ;  /* 0x01330000c8367984 */ /* 0x000fe80000000800 */
[----:B------:R-:W-:Y:S04]  /*93d50*/  LDS R53, [R201+0x12300] ;  /* 0x01230000c9357984 */ /* 0x000fe80000000800 */
[----:B------:R-:W1:Y:S09]  /*93d60*/  LDS R55, [R201+0x13300] ;  /* 0x01330000c9377984 */ /* 0x000e720000000800 */
[----:B------:R-:W-:-:S02]  /*93d70*/  IMAD.MOV.U32 R40, RZ, RZ, R35 ;  /* 0x000000ffff287224 */ /* 0x000fc400078e0023 */
[----:B------:R-:W-:Y:S02]  /*93d80*/  IMAD.MOV.U32 R41, RZ, RZ, R34 ;  /* 0x000000ffff297224 */ /* 0x000fe400078e0022 */
[----:B------:R-:W-:Y:S01]  /*93d90*/  IMAD.MOV.U32 R43, RZ, RZ, R32 ;  /* 0x000000ffff2b7224 */ /* 0x000fe200078e0020 */
[----:B------:R-:W-:Y:S01]  /*93da0*/  MOV R42, R33 ;  /* 0x00000021002a7202 */ /* 0x000fe20000000f00 */
[----:B------:R-:W-:Y:S01]  /*93db0*/  STL [R1+0x492c], R40 ;  /* 0x00492c2801007387 */ /* 0x000fe20000100800 */
[----:B------:R-:W-:Y:S02]  /*93dc0*/  STL [R1+0x4928], R41 ;  /* 0x0049282901007387 */ /* 0x000fe40000100800 */
[----:B------:R-:W-:Y:S02]  /*93dd0*/  STL [R1+0x4924], R43 ;  /* 0x0049242b01007387 */ /* 0x000fe40000100800 */
[----:B------:R3:W-:Y:S02]  /*93de0*/  STL [R1+0x4920], R42 ;  /* 0x0049202a01007387 */ /* 0x0007e40000100800 */
[C---:B---3--:R-:W-:Y:S08]  /*93df0*/  HMMA.1688.F32.TF32 R40, R44.reuse, R22, R232 ;  /* 0x000000162c28723c */ /* 0x048ff000000810e8 */
[----:B----4-:R-:W-:Y:S11]  /*93e00*/  HMMA.1688.F32.TF32 R32, R44, R26, R236 ;  /* 0x0000001a2c20723c */ /* 0x010ff600000810ec */
[----:B------:R-:W-:Y:S04]  /*93e10*/  @!UPT UIADD3 URZ, URZ, URZ, URZ ;  /* 0x0000003f3f3ff290 */ /* 0x000fe8000fffe03f */
[----:B------:R-:W-:Y:S01]  /*93e20*/  STL.64 [R1+0xa0], R40 ;  /* 0x0000a02801007387 */ /* 0x000fe20000100a00 */
[----:B------:R3:W-:Y:S08]  /*93e30*/  STL.64 [R1+0xa8], R42 ;  /* 0x0000a82a01007387 */ /* 0x0007f00000100a00 */
[----:B------:R-:W-:Y:S01]  /*93e40*/  MOV R36, R32 ;  /* 0x0000002000247202 */ /* 0x000fe20000000f00 */
[----:B------:R-:W-:-:S02]  /*93e50*/  IMAD.MOV.U32 R37, RZ, RZ, R33 ;  /* 0x000000ffff257224 */ /* 0x000fc400078e0021 */
[----:B------:R-:W-:Y:S01]  /*93e60*/  IMAD.MOV.U32 R38, RZ, RZ, R34 ;  /* 0x000000ffff267224 */ /* 0x000fe200078e0022 */
[----:B------:R-:W-:Y:S01]  /*93e70*/  MOV R39, R35 ;  /* 0x0000002300277202 */ /* 0x000fe20000000f00 */
[----:B------:R-:W4:Y:S01]  /*93e80*/  LDL.LU R236, [R1+0x800] ;  /* 0x0008000001ec7983 */ /* 0x000f220000300800 */
[----:B------:R-:W-:Y:S01]  /*93e90*/  HMMA.1688.F32.TF32 R32, R48, R174, R244 ;  /* 0x000000ae3020723c */ /* 0x000fe200000810f4 */
[----:B------:R-:W4:Y:S02]  /*93ea0*/  LDL.LU R237, [R1+0x804] ;  /* 0x0008040001ed7983 */ /* 0x000f240000300800 */
[----:B------:R-:W4:Y:S01]  /*93eb0*/  LDL.LU R238, [R1+0x808] ;  /* 0x0008080001ee7983 */ /* 0x000f220000300800 */
[----:B------:R-:W4:Y:S01]  /*93ec0*/  LDL.LU R239, [R1+0x80c] ;  /* 0x00080c0001ef7983 */ /* 0x000f220000300800 */
[----:B------:R1:W-:Y:S02]  /*93ed0*/  STL [R1+0x493c], R39 ;  /* 0x00493c2701007387 */ /* 0x0003e40000100800 */
[----:B------:R1:W-:Y:S02]  /*93ee0*/  STL [R1+0x4938], R38 ;  /* 0x0049382601007387 */ /* 0x0003e40000100800 */
[----:B------:R1:W-:Y:S01]  /*93ef0*/  STL [R1+0x4934], R37 ;  /* 0x0049342501007387 */ /* 0x0003e20000100800 */
[----:B------:R1:W-:Y:S01]  /*93f00*/  STL [R1+0x4930], R36 ;  /* 0x0049302401007387 */ /* 0x0003e20000100800 */
[----:B------:R-:W4:Y:S02]  /*93f10*/  LDL.LU R244, [R1+0x810] ;  /* 0x0008100001f47983 */ /* 0x000f240000300800 */
[----:B------:R-:W4:Y:S02]  /*93f20*/  LDL.LU R245, [R1+0x814] ;  /* 0x0008140001f57983 */ /* 0x000f240000300800 */
[----:B------:R-:W4:Y:S01]  /*93f30*/  LDL.LU R246, [R1+0x818] ;  /* 0x0008180001f67983 */ /* 0x000f220000300800 */
[----:B------:R-:W4:Y:S08]  /*93f40*/  LDL.LU R247, [R1+0x81c] ;  /* 0x00081c0001f77983 */ /* 0x000f300000300800 */
[----:B---3--:R-:W-:Y:S01]  /*93f50*/  MOV R43, R34 ;  /* 0x00000022002b7202 */ /* 0x008fe20000000f00 */
[----:B------:R-:W-:-:S02]  /*93f60*/  IMAD.MOV.U32 R42, RZ, RZ, R35 ;  /* 0x000000ffff2a7224 */ /* 0x000fc400078e0023 */
[----:B------:R-:W-:Y:S02]  /*93f70*/  IMAD.MOV.U32 R40, RZ, RZ, R32 ;  /* 0x000000ffff287224 */ /* 0x000fe400078e0020 */
[----:B------:R-:W-:Y:S01]  /*93f80*/  IMAD.MOV.U32 R41, RZ, RZ, R33 ;  /* 0x000000ffff297224 */ /* 0x000fe200078e0021 */
[----:B------:R-:W-:Y:S04]  /*93f90*/  STL.64 [R1+0x4948], R42 ;  /* 0x0049482a01007387 */ /* 0x000fe80000100a00 */
        /* <DEDUP_REMOVED lines=8> */
[----:B------:R-:W3:Y:S01]  /*94020*/  LDL.LU R59, [R1+0x82c] ;  /* 0x00082c00013b7983 */ /* 0x000ee20000300800 */
[C---:B--2---:R-:W-:Y:S01]  /*94030*/  HMMA.1688.F32.TF32 R32, R48.reuse, R178, R248 ;  /* 0x000000b23020723c */ /* 0x044fe200000810f8 */
[----:B------:R-:W2:Y:S01]  /*94040*/  LDL.LU R248, [R1+0x840] ;  /* 0x0008400001f87983 */ /* 0x000ea20000300800 */
[----:B------:R-:W2:Y:S01]  /*94050*/  LDL.LU R249, [R1+0x844] ;  /* 0x0008440001f97983 */ /* 0x000ea20000300800 */
[----:B------:R-:W2:Y:S02]  /*94060*/  LDL.LU R250, [R1+0x848] ;  /* 0x0008480001fa7983 */ /* 0x000ea40000300800 */
[----:B------:R-:W2:Y:S11]  /*94070*/  LDL.LU R251, [R1+0x84c] ;  /* 0x00084c0001fb7983 */ /* 0x000eb60000300800 */
[----:B------:R-:W-:Y:S08]  /*94080*/  @!UPT UIADD3 URZ, URZ, URZ, URZ ;  /* 0x0000003f3f3ff290 */ /* 0x000ff0000fffe03f */
[----:B-1----:R-:W-:Y:S01]  /*94090*/  IMAD.MOV.U32 R39, RZ, RZ, R32 ;  /* 0x000000ffff277224 */ /* 0x002fe200078e0020 */
[----:B------:R-:W-:Y:S01]  /*940a0*/  MOV R38, R33 ;  /* 0x0000002100267202 */ /* 0x000fe20000000f00 */
[----:B------:R-:W-:Y:S02]  /*940b0*/  IMAD.MOV.U32 R37, RZ, RZ, R34 ;  /* 0x000000ffff257224 */ /* 0x000fe400078e0022 */
[----:B------:R-:W-:Y:S02]  /*940c0*/  IMAD.MOV.U32 R36, RZ, RZ, R35 ;  /* 0x000000ffff247224 */ /* 0x000fe400078e0023 */
[----:B------:R-:W-:Y:S03]  /*940d0*/  STL.64 [R1+0x4958], R38 ;  /* 0x0049582601007387 */ /* 0x000fe60000100a00 */
[----:B------:R1:W-:Y:S01]  /*940e0*/  STL.64 [R1+0x4950], R36 ;  /* 0x0049502401007387 */ /* 0x0003e20000100a00 */
[C---:B----4-:R-:W-:Y:S01]  /*940f0*/  HMMA.1688.F32.TF32 R40, R48.reuse, R210, R236 ;  /* 0x000000d23028723c */ /* 0x050fe200000810ec */
[----:B------:R-:W4:Y:S01]  /*94100*/  LDL.LU R236, [R1+0x850] ;  /* 0x0008500001ec7983 */ /* 0x000f220000300800 */
[----:B------:R-:W4:Y:S02]  /*94110*/  LDL.LU R237, [R1+0x854] ;  /* 0x0008540001ed7983 */ /* 0x000f240000300800 */
[----:B------:R-:W4:Y:S02]  /*94120*/  LDL.LU R238, [R1+0x858] ;  /* 0x0008580001ee7983 */ /* 0x000f240000300800 */
[----:B------:R-:W4:Y:S02]  /*94130*/  LDL.LU R239, [R1+0x85c] ;  /* 0x00085c0001ef7983 */ /* 0x000f240000300800 */
[----:B-1----:R-:W-:Y:S01]  /*94140*/  HMMA.1688.F32.TF32 R36, R48, R206, R244 ;  /* 0x000000ce3024723c */ /* 0x002fe200000810f4 */
[----:B------:R-:W4:Y:S01]  /*94150*/  LDL.LU R244, [R1+0x860] ;  /* 0x0008600001f47983 */ /* 0x000f220000300800 */
[----:B------:R-:W4:Y:S02]  /*94160*/  LDL.LU R245, [R1+0x864] ;  /* 0x0008640001f57983 */ /* 0x000f240000300800 */
[----:B------:R-:W4:Y:S02]  /*94170*/  LDL.LU R246, [R1+0x868] ;  /* 0x0008680001f67983 */ /* 0x000f240000300800 */
[----:B------:R-:W4:Y:S10]  /*94180*/  LDL.LU R247, [R1+0x86c] ;  /* 0x00086c0001f77983 */ /* 0x000f340000300800 */
[----:B------:R-:W-:Y:S01]  /*94190*/  MOV R32, R40 ;  /* 0x0000002800207202 */ /* 0x000fe20000000f00 */
[----:B------:R-:W-:-:S02]  /*941a0*/  IMAD.MOV.U32 R228, RZ, RZ, R41 ;  /* 0x000000ffffe47224 */ /* 0x000fc400078e0029 */
[----:B------:R-:W-:Y:S01]  /*941b0*/  IMAD.MOV.U32 R229, RZ, RZ, R42 ;  /* 0x000000ffffe57224 */ /* 0x000fe200078e002a */
[----:B------:R-:W-:-:S04]  /*941c0*/  MOV R230, R43 ;  /* 0x0000002b00e67202 */ /* 0x000fc80000000f00 */
[----:B------:R-:W-:Y:S01]  /*941d0*/  MOV R34, R38 ;  /* 0x0000002600227202 */ /* 0x000fe20000000f00 */
[----:B------:R-:W-:Y:S02]  /*941e0*/  IMAD.MOV.U32 R35, RZ, RZ, R39 ;  /* 0x000000ffff237224 */ /* 0x000fe400078e0027 */
[----:B------:R-:W-:Y:S01]  /*941f0*/  IMAD.MOV.U32 R33, RZ, RZ, R37 ;  /* 0x000000ffff217224 */ /* 0x000fe200078e0025 */
[C---:B---3--:R-:W-:Y:S01]  /*94200*/  HMMA.1688.F32.TF32 R40, R48.reuse, R202, R56 ;  /* 0x000000ca3028723c */ /* 0x048fe20000081038 */
[----:B------:R-:W-:Y:S01]  /*94210*/  IMAD.MOV.U32 R231, RZ, RZ, R36 ;  /* 0x000000ffffe77224 */ /* 0x000fe200078e0024 */
[----:B------:R-:W-:Y:S06]  /*94220*/  STL.64 [R1+0x4978], R34 ;  /* 0x0049782201007387 */ /* 0x000fec0000100a00 */
[C---:B------:R-:W-:Y:S01]  /*94230*/  HMMA.1688.F32.TF32 R36, R48.reuse, R198, R232 ;  /* 0x000000c63024723c */ /* 0x040fe200000810e8 */
[----:B------:R2:W-:Y:S07]  /*94240*/  STL.64 [R1+0x4970], R32 ;  /* 0x0049702001007387 */ /* 0x0005ee0000100a00 */
[C---:B--2---:R-:W-:Y:S01]  /*94250*/  HMMA.1688.F32.TF32 R32, R48.reuse, R194, R248 ;  /* 0x000000c23020723c */ /* 0x044fe200000810f8 */
[----:B------:R-:W-:Y:S01]  /*94260*/  STL.64 [R1+0x4968], R230 ;  /* 0x004968e601007387 */ /* 0x000fe20000100a00 */
[----:B------:R-:W-:Y:S05]  /*94270*/  STL.64 [R1+0x4960], R228 ;  /* 0x004960e401007387 */ /* 0x000fea0000100a00 */
[----:B------:R-:W-:Y:S01]  /*94280*/  STL.64 [R1+0x40], R40 ;  /* 0x0000402801007387 */ /* 0x000fe20000100a00 */
[----:B------:R-:W-:Y:S02]  /*94290*/  STL.64 [R1+0x48], R42 ;  /* 0x0000482a01007387 */ /* 0x000fe40000100a00 */
[----:B------:R-:W2:Y:S05]  /*942a0*/  LDL.LU R248, [R1+0x870] ;  /* 0x0008700001f87983 */ /* 0x000eaa0000300800 */
[----:B------:R-:W-:Y:S04]  /*942b0*/  STL.64 [R1+0x30], R36 ;  /* 0x0000302401007387 */ /* 0x000fe80000100a00 */
[----:B------:R-:W-:Y:S04]  /*942c0*/  STL.64 [R1+0x38], R38 ;  /* 0x0000382601007387 */ /* 0x000fe80000100a00 */
[----:B------:R-:W-:Y:S01]  /*942d0*/  STL.64 [R1+0x20], R32 ;  /* 0x0000202001007387 */ /* 0x000fe20000100a00 */
[----:B------:R1:W-:Y:S02]  /*942e0*/  STL.64 [R1+0x28], R34 ;  /* 0x0000282201007387 */ /* 0x0003e40000100a00 */
[----:B------:R-:W2:Y:S02]  /*942f0*/  LDL.LU R249, [R1+0x874] ;  /* 0x0008740001f97983 */ /* 0x000ea40000300800 */
[----:B------:R-:W2:Y:S01]  /*94300*/  LDL.LU R250, [R1+0x878] ;  /* 0x0008780001fa7983 */ /* 0x000ea20000300800 */
[----:B------:R-:W2:Y:S01]  /*94310*/  LDL.LU R251, [R1+0x87c] ;  /* 0x00087c0001fb7983 */ /* 0x000ea20000300800 */
        /* <DEDUP_REMOVED lines=16> */
[C---:B----4-:R-:W-:Y:S08]  /*94420*/  HMMA.1688.F32.TF32 R44, R48.reuse, R190, R236 ;  /* 0x000000be302c723c */ /* 0x050ff000000810ec */
[C---:B-1----:R-:W-:Y:S11]  /*94430*/  HMMA.1688.F32.TF32 R32, R48.reuse, R186, R244 ;  /* 0x000000ba3020723c */ /* 0x042ff600000810f4 */
[----:B------:R-:W-:Y:S04]  /*94440*/  @!UPT UIADD3 URZ, URZ, URZ, URZ ;  /* 0x0000003f3f3ff290 */ /* 0x000fe8000fffe03f */
[----:B------:R-:W-:Y:S01]  /*94450*/  STL.64 [R1+0x4858], R46 ;  /* 0x0048582e01007387 */ /* 0x000fe20000100a00 */
[----:B------:R-:W-:Y:S02]  /*94460*/  STL.64 [R1+0x4850], R44 ;  /* 0x0048502c01007387 */ /* 0x000fe40000100a00 */
[----:B------:R-:W4:Y:S05]  /*94470*/  LDL.LU R236, [R1+0x8d0] ;  /* 0x0008d00001ec7983 */ /* 0x000f2a0000300800 */
[----:B------:R-:W-:Y:S01]  /*94480*/  STL.64 [R1+0x430], R32 ;  /* 0x0004302001007387 */ /* 0x000fe20000100a00 */
[----:B------:R2:W-:Y:S02]  /*94490*/  STL.64 [R1+0x438], R34 ;  /* 0x0004382201007387 */ /* 0x0005e40000100a00 */
[----:B------:R-:W4:Y:S02]  /*944a0*/  LDL.LU R237, [R1+0x8d4] ;  /* 0x0008d40001ed7983 */ /* 0x000f240000300800 */
[----:B------:R-:W4:Y:S01]  /*944b0*/  LDL.LU R238, [R1+0x8d8] ;  /* 0x0008d80001ee7983 */ /* 0x000f220000300800 */
[----:B------:R-:W4:Y:S01]  /*944c0*/  LDL.LU R239, [R1+0x8dc] ;  /* 0x0008dc0001ef7983 */ /* 0x000f220000300800 */
[----:B------:R-:W4:Y:S02]  /*944d0*/  LDL.LU R244, [R1+0x8c0] ;  /* 0x0008c00001f47983 */ /* 0x000f240000300800 */
[----:B------:R-:W4:Y:S02]  /*944e0*/  LDL.LU R245, [R1+0x8c4] ;  /* 0x0008c40001f57983 */ /* 0x000f240000300800 */
[----:B------:R-:W4:Y:S01]  /*944f0*/  LDL.LU R246, [R1+0x8c8] ;  /* 0x0008c80001f67983 */ /* 0x000f220000300800 */
[----:B------:R-:W4:Y:S01]  /*94500*/  LDL.LU R247, [R1+0x8cc] ;  /* 0x0008cc0001f77983 */ /* 0x000f220000300800 */
[C---:B--2---:R-:W-:Y:S03]  /*94510*/  HMMA.1688.F32.TF32 R32, R48.reuse, R30, R248 ;  /* 0x0000001e3020723c */ /* 0x044fe600000810f8 */
[----:B------:R-:W2:Y:S11]  /*94520*/  LDL.LU R248, [R1+0x8f0] ;  /* 0x0008f00001f87983 */ /* 0x000eb60000300800 */
[----:B------:R-:W-:Y:S09]  /*94530*/  @!UPT UIADD3 URZ, URZ, URZ, URZ ;  /* 0x0000003f3f3ff290 */ /* 0x000ff2000fffe03f */
[----:B------:R-:W-:Y:S01]  /*94540*/  STL.64 [R1+0x420], R32 ;  /* 0x0004202001007387 */ /* 0x000fe20000100a00 */
[----:B------:R1:W-:Y:S02]  /*94550*/  STL.64 [R1+0x428], R34 ;  /* 0x0004282201007387 */ /* 0x0003e40000100a00 */
[----:B------:R-:W2:Y:S02]  /*94560*/  LDL.LU R249, [R1+0x8f4] ;  /* 0x0008f40001f97983 */ /* 0x000ea40000300800 */
[----:B------:R-:W2:Y:S01]  /*94570*/  LDL.LU R250, [R1+0x8f8] ;  /* 0x0008f80001fa7983 */ /* 0x000ea20000300800 */
[----:B------:R-:W2:Y:S01]  /*94580*/  LDL.LU R251, [R1+0x8fc] ;  /* 0x0008fc0001fb7983 */ /* 0x000ea20000300800 */
[C---:B---3--:R-:W-:Y:S08]  /*94590*/  HMMA.1688.F32.TF32 R36, R48.reuse, R6, R64 ;  /* 0x000000063024723c */ /* 0x048ff00000081040 */
[----:B-1----:R-:W-:Y:S11]  /*945a0*/  HMMA.1688.F32.TF32 R32, R48, R10, R60 ;  /* 0x0000000a3020723c */ /* 0x002ff6000008103c */
[----:B------:R-:W-:Y:S04]  /*945b0*/  @!UPT UIADD3 URZ, URZ, URZ, URZ ;  /* 0x0000003f3f3ff290 */ /* 0x000fe8000fffe03f */
[----:B------:R-:W-:Y:S01]  /*945c0*/  STL.64 [R1+0x410], R36 ;  /* 0x0004102401007387 */ /* 0x000fe20000100a00 */
[----:B------:R1:W-:Y:S08]  /*945d0*/  STL.64 [R1+0x418], R38 ;  /* 0x0004182601007387 */ /* 0x0003f00000100a00 */
[----:B------:R-:W-:Y:S01]  /*945e0*/  IMAD.MOV.U32 R47, RZ, RZ, R32 ;  /* 0x000000ffff2f7224 */ /* 0x000fe200078e0020 */
[----:B------:R-:W-:Y:S01]  /*945f0*/  MOV R46, R33 ;  /* 0x00000021002e7202 */ /* 0x000fe20000000f00 */
[----:B------:R-:W-:-:S02]  /*94600*/  IMAD.MOV.U32 R45, RZ, RZ, R34 ;  /* 0x000000ffff2d7224 */ /* 0x000fc400078e0022 */
[----:B------:R-:W-:Y:S01]  /*94610*/  IMAD.MOV.U32 R44, RZ, RZ, R35 ;  /* 0x000000ffff2c7224 */ /* 0x000fe200078e0023 */
[C---:B-1----:R-:W-:Y:S08]  /*94620*/  HMMA.1688.F32.TF32 R36, R48.reuse, R14, R56 ;  /* 0x0000000e3024723c */ /* 0x042ff00000081038 */
[----:B------:R-:W-:Y:S01]  /*94630*/  HMMA.1688.F32.TF32 R32, R48, R18, R232 ;  /* 0x000000123020723c */ /* 0x000fe200000810e8 */
[----:B------:R1:W-:Y:S01]  /*94640*/  STL [R1+0x488c], R44 ;  /* 0x00488c2c01007387 */ /* 0x0003e20000100800 */
[----:B------:R3:W-:Y:S02]  /*94650*/  STL [R1+0x4888], R46 ;  /* 0x0048882e01007387 */ /* 0x0007e40000100800 */
[----:B------:R1:W-:Y:S02]  /*94660*/  STL [R1+0x4884], R47 ;  /* 0x0048842f01007387 */ /* 0x0003e40000100800 */
[----:B------:R1:W-:Y:S09]  /*94670*/  STL [R1+0x4880], R45 ;  /* 0x0048802d01007387 */ /* 0x0003f20000100800 */
[----:B------:R-:W-:Y:S01]  /*94680*/  STL.64 [R1+0x380], R36 ;  /* 0x0003802401007387 */ /* 0x000fe20000100a00 */
[----:B------:R4:W-:Y:S08]  /*94690*/  STL.64 [R1+0x388], R38 ;  /* 0x0003882601007387 */ /* 0x0009f00000100a00 */
[----:B-1----:R-:W-:Y:S01]  /*946a0*/  MOV R44, R32 ;  /* 0x00000020002c7202 */ /* 0x002fe20000000f00 */
[----:B---3--:R-:W-:-:S02]  /*946b0*/  IMAD.MOV.U32 R46, RZ, RZ, R33 ;  /* 0x000000ffff2e7224 */ /* 0x008fc400078e0021 */
[----:B------:R-:W-:Y:S01]  /*946c0*/  IMAD.MOV.U32 R47, RZ, RZ, R34 ;  /* 0x000000ffff2f7224 */ /* 0x000fe200078e0022 */
[----:B------:R-:W-:Y:S01]  /*946d0*/  MOV R45, R35 ;  /* 0x00000023002d7202 */ /* 0x000fe20000000f00 */
[----:B------:R-:W-:Y:S01]  /*946e0*/  STL [R1+0x489c], R44 ;  /* 0x00489c2c01007387 */ /* 0x000fe20000100800 */
[----:B------:R-:W-:Y:S02]  /*946f0*/  STL [R1+0x4898], R46 ;  /* 0x0048982e01007387 */ /* 0x000fe40000100800 */
[----:B------:R1:W-:Y:S02]  /*94700*/  STL [R1+0x4894], R47 ;  /* 0x0048942f01007387 */ /* 0x0003e40000100800 */
[----:B------:R3:W-:Y:S01]  /*94710*/  STL [R1+0x4890], R45 ;  /* 0x0048902d01007387 */ /* 0x0007e20000100800 */
[C---:B----4-:R-:W-:Y:S08]  /*94720*/  HMMA.1688.F32.TF32 R36, R48.reuse, R22, R236 ;  /* 0x000000163024723c */ /* 0x050ff000000810ec */
[----:B------:R-:W-:Y:S11]  /*94730*/  HMMA.1688.F32.TF32 R32, R48, R26, R244 ;  /* 0x0000001a3020723c */ /* 0x000ff600000810f4 */
[----:B------:R-:W-:Y:S04]  /*94740*/  @!UPT UIADD3 URZ, URZ, URZ, URZ ;  /* 0x0000003f3f3ff290 */ /* 0x000fe8000fffe03f */
[----:B------:R-:W-:Y:S01]  /*94750*/  STL.64 [R1+0x360], R36 ;  /* 0x0003602401007387 */ /* 0x000fe20000100a00 */
[----:B------:R-:W-:Y:S08]  /*94760*/  STL.64 [R1+0x368], R38 ;  /* 0x0003682601007387 */ /* 0x000ff00000100a00 */
[----:B-1----:R-:W-:Y:S02]  /*94770*/  IMAD.MOV.U32 R47, RZ, RZ, R32 ;  /* 0x000000ffff2f7224 */ /* 0x002fe400078e0020 */
[----:B------:R2:W-:Y:S02]  /*94780*/  STL.64 [R1+0x198], R34 ;  /* 0x0001982201007387 */ /* 0x0005e40000100a00 */
[----:B---3--:R-:W-:Y:S01]  /*94790*/  IMAD.MOV.U32 R45, RZ, RZ, R33 ;  /* 0x000000ffff2d7224 */ /* 0x008fe200078e0021 */
[----:B------:R-:W-:Y:S04]  /*947a0*/  STL [R1+0x48a4], R47 ;  /* 0x0048a42f01007387 */ /* 0x000fe80000100800 */
[----:B------:R-:W-:Y:S02]  /*947b0*/  STL [R1+0x48a0], R45 ;  /* 0x0048a02d01007387 */ /* 0x000fe40000100800 */
[----:B------:R-:W3:Y:S02]  /*947c0*/  LDL.LU R200, [R1+0x4a48] ;  /* 0x004a480001c87983 */ /* 0x000ee40000300800 */
        /* <DEDUP_REMOVED lines=21> */
[----:B------:R-:W2:Y:S02]  /*94920*/  LDL.LU R84, [R1+0x940] ;  /* 0x0009400001547983 */ /* 0x000ea40000300800 */
        /* <DEDUP_REMOVED lines=31> */
[C---:B-1----:R-:W-:Y:S08]  /*94b20*/  HMMA.1688.F32.TF32 R32, R52.reuse, R178, R88 ;  /* 0x000000b23420723c */ /* 0x042ff00000081058 */
[C---:B--2---:R-:W-:Y:S11]  /*94b30*/  HMMA.1688.F32.TF32 R36, R52.reuse, R210, R84 ;  /* 0x000000d23424723c */ /* 0x044ff60000081054 */
[----:B------:R-:W-:Y:S04]  /*94b40*/  @!UPT UIADD3 URZ, URZ, URZ, URZ ;  /* 0x0000003f3f3ff290 */ /* 0x000fe8000fffe03f */
[----:B------:R3:W-:Y:S01]  /*94b50*/  STL.64 [R1+0x170], R32 ;  /* 0x0001702001007387 */ /* 0x0007e20000100a00 */
[----:B------:R-:W-:Y:S01]  /*94b60*/  MOV R44, R34 ;  /* 0x00000022002c7202 */ /* 0x000fe20000000f00 */
[----:B------:R-:W-:Y:S02]  /*94b70*/  IMAD.MOV.U32 R46, RZ, RZ, R35 ;  /* 0x000000ffff2e7224 */ /* 0x000fe400078e0023 */
[C---:B---3--:R-:W-:Y:S02]  /*94b80*/  HMMA.1688.F32.TF32 R32, R52.reuse, R206, R80 ;  /* 0x000000ce3420723c */ /* 0x048fe40000081050 */
[----:B------:R1:W-:Y:S01]  /*94b90*/  STL [R1+0x48ac], R44 ;  /* 0x0048ac2c01007387 */ /* 0x0003e20000100800 */
[----:B------:R2:W-:Y:S02]  /*94ba0*/  STL [R1+0x48a8], R46 ;  /* 0x0048a82e01007387 */ /* 0x0005e40000100800 */
[----:B------:R-:W-:Y:S02]  /*94bb0*/  STL.64 [R1+0x160], R36 ;  /* 0x0001602401007387 */ /* 0x000fe40000100a00 */
[----:B------:R3:W-:Y:S11]  /*94bc0*/  STL.64 [R1+0x168], R38 ;  /* 0x0001682601007387 */ /* 0x0007f60000100a00 */
[----:B------:R-:W-:Y:S06]  /*94bd0*/  @!UPT UIADD3 URZ, URZ, URZ, URZ ;  /* 0x0000003f3f3ff290 */ /* 0x000fec000fffe03f */
[----:B-1----:R-:W-:Y:S01]  /*94be0*/  IMAD.MOV.U32 R44, RZ, RZ, R32 ;  /* 0x000000ffff2c7224 */ /* 0x002fe200078e0020 */
[----:B--2---:R-:W-:Y:S01]  /*94bf0*/  MOV R46, R33 ;  /* 0x00000021002e7202 */ /* 0x004fe20000000f00 */
[----:B------:R-:W-:Y:S02]  /*94c00*/  IMAD.MOV.U32 R47, RZ, RZ, R34 ;  /* 0x000000ffff2f7224 */ /* 0x000fe400078e0022 */
[----:B------:R-:W-:Y:S02]  /*94c10*/  IMAD.MOV.U32 R45, RZ, RZ, R35 ;  /* 0x000000ffff2d7224 */ /* 0x000fe400078e0023 */
[C---:B------:R-:W-:Y:S08]  /*94c20*/  HMMA.1688.F32.TF32 R32, R52.reuse, R198, R72 ;  /* 0x000000c63420723c */ /* 0x040ff00000081048 */
[C---:B---3--:R-:W-:Y:S01]  /*94c30*/  HMMA.1688.F32.TF32 R36, R52.reuse, R202, R76 ;  /* 0x000000ca3424723c */ /* 0x048fe2000008104c */
[----:B------:R1:W-:Y:S01]  /*94c40*/  STL [R1+0x48bc], R45 ;  /* 0x0048bc2d01007387 */ /* 0x0003e20000100800 */
[----:B------:R2:W-:Y:S02]  /*94c50*/  STL [R1+0x48b8], R47 ;  /* 0x0048b82f01007387 */ /* 0x0005e40000100800 */
[----:B------:R3:W-:Y:S02]  /*94c60*/  STL [R1+0x48b4], R44 ;  /* 0x0048b42c01007387 */ /* 0x0007e40000100800 */
[----:B------:R1:W-:Y:S02]  /*94c70*/  STL [R1+0x48b0], R46 ;  /* 0x0048b02e01007387 */ /* 0x0003e40000100800 */
[----:B------:R-:W-:Y:S08]  /*94c80*/  HMMA.1688.F32.TF32 R48, R52, R190, R60 ;  /* 0x000000be3430723c */ /* 0x000ff0000008103c */
[----:B-1----:R-:W-:Y:S01]  /*94c90*/  MOV R45, R32 ;  /* 0x00000020002d7202 */ /* 0x002fe20000000f00 */
[----:B--2---:R-:W-:-:S02]  /*94ca0*/  IMAD.MOV.U32 R47, RZ, RZ, R33 ;  /* 0x000000ffff2f7224 */ /* 0x004fc400078e0021 */
[----:B---3--:R-:W-:Y:S01]  /*94cb0*/  IMAD.MOV.U32 R44, RZ, RZ, R34 ;  /* 0x000000ffff2c7224 */ /* 0x008fe200078e0022 */
[----:B------:R-:W-:Y:S02]  /*94cc0*/  MOV R46, R35 ;  /* 0x00000023002e7202 */ /* 0x000fe40000000f00 */
[C---:B------:R-:W-:Y:S01]  /*94cd0*/  HMMA.1688.F32.TF32 R32, R52.reuse, R194, R64 ;  /* 0x000000c23420723c */ /* 0x040fe20000081040 */
[----:B------:R-:W-:Y:S01]  /*94ce0*/  STL.64 [R1+0x140], R36 ;  /* 0x0001402401007387 */ /* 0x000fe20000100a00 */
[----:B------:R1:W-:Y:S02]  /*94cf0*/  STL.64 [R1+0x148], R38 ;  /* 0x0001482601007387 */ /* 0x0003e40000100a00 */
[----:B------:R-:W-:Y:S02]  /*94d00*/  STL.64 [R1+0x48c8], R46 ;  /* 0x0048c82e01007387 */ /* 0x000fe40000100a00 */
[----:B------:R-:W-:Y:S03]  /*94d10*/  STL.64 [R1+0x48c0], R44 ;  /* 0x0048c02c01007387 */ /* 0x000fe60000100a00 */
[----:B------:R-:W-:Y:S01]  /*94d20*/  STL.64 [R1+0x4818], R50 ;  /* 0x0048183201007387 */ /* 0x000fe20000100a00 */
[C---:B-1----:R-:W-:Y:S11]  /*94d30*/  HMMA.1688.F32.TF32 R36, R52.reuse, R186, R56 ;  /* 0x000000ba3424723c */ /* 0x042ff60000081038 */
[----:B------:R-:W-:Y:S02]  /*94d40*/  @!UPT UIADD3 URZ, URZ, URZ, URZ ;  /* 0x0000003f3f3ff290 */ /* 0x000fe4000fffe03f */
[----:B------:R-:W-:Y:S01]  /*94d50*/  STL.64 [R1+0x120], R32 ;  /* 0x0001202001007387 */ /* 0x000fe20000100a00 */
[----:B------:R1:W-:Y:S02]  /*94d60*/  STL.64 [R1+0x128], R34 ;  /* 0x0001282201007387 */ /* 0x0003e40000100a00 */
[C---:B-1----:R-:W-:Y:S01]  /*94d70*/  HMMA.1688.F32.TF32 R32, R52.reuse, R30, R232 ;  /* 0x0000001e3420723c */ /* 0x042fe200000810e8 */
[----:B------:R-:W-:Y:S07]  /*94d80*/  STL.64 [R1+0x4810], R48 ;  /* 0x0048103001007387 */ /* 0x000fee0000100a00 */
[C---:B------:R-:W-:Y:S01]  /*94d90*/  HMMA.1688.F32.TF32 R40, R52.reuse, R6, R236 ;  /* 0x000000063428723c */ /* 0x040fe200000810ec */
[----:B------:R-:W-:Y:S02]  /*94da0*/  STL.64 [R1+0x350], R36 ;  /* 0x0003502401007387 */ /* 0x000fe40000100a00 */
[----:B------:R1:W-:Y:S05]  /*94db0*/  STL.64 [R1+0x358], R38 ;  /* 0x0003582601007387 */ /* 0x0003ea0000100a00 */
[C---:B-1----:R-:W-:Y:S07]  /*94dc0*/  HMMA.1688.F32.TF32 R36, R52.reuse, R10, R244 ;  /* 0x0000000a3424723c */ /* 0x042fee00000810f4 */
[----:B------:R-:W-:Y:S01]  /*94dd0*/  STL.64 [R1+0x340], R32 ;  /* 0x0003402001007387 */ /* 0x000fe20000100a00 */
[----:B------:R1:W-:Y:S02]  /*94de0*/  STL.64 [R1+0x348], R34 ;  /* 0x0003482201007387 */ /* 0x0003e40000100a00 */
[C---:B-1----:R-:W-:Y:S05]  /*94df0*/  HMMA.1688.F32.TF32 R32, R52.reuse, R14, R248 ;  /* 0x0000000e3420723c */ /* 0x042fea00000810f8 */
[----:B------:R-:W-:Y:S01]  /*94e00*/  STL.64 [R1+0x330], R40 ;  /* 0x0003302801007387 */ /* 0x000fe20000100a00 */
[----:B------:R-:W-:Y:S02]  /*94e10*/  STL.64 [R1+0x338], R42 ;  /* 0x0003382a01007387 */ /* 0x000fe40000100a00 */
[----:B------:R-:W2:Y:S05]  /*94e20*/  LDL.LU R244, [R1+0xd60] ;  /* 0x000d600001f47983 */ /* 0x000eaa0000300800 */
[----:B------:R-:W-:Y:S01]  /*94e30*/  STL.64 [R1+0x320], R36 ;  /* 0x0003202401007387 */ /* 0x000fe20000100a00 */
[----:B------:R-:W-:Y:S09]  /*94e40*/  STL.64 [R1+0x328], R38 ;  /* 0x0003282601007387 */ /* 0x000ff20000100a00 */
        /* <DEDUP_REMOVED lines=70> */
[C---:B--2---:R-:W-:Y:S08]  /*952b0*/  HMMA.1688.F32.TF32 R36, R52.reuse, R18, R108 ;  /* 0x000000123424723c */ /* 0x044ff0000008106c */
[----:B------:R-:W-:Y:S11]  /*952c0*/  HMMA.1688.F32.TF32 R40, R52, R26, R100 ;  /* 0x0000001a3428723c */ /* 0x000ff60000081064 */
[----:B------:R-:W-:Y:S04]  /*952d0*/  @!UPT UIADD3 URZ, URZ, URZ, URZ ;  /* 0x0000003f3f3ff290 */ /* 0x000fe8000fffe03f */
        /* <DEDUP_REMOVED lines=8> */
[C---:B------:R-:W-:Y:S08]  /*95360*/  HMMA.1688.F32.TF32 R52, R68.reuse, R198, R76 ;  /* 0x000000c64434723c */ /* 0x040ff0000008104c */
[C---:B-1----:R-:W-:Y:S01]  /*95370*/  HMMA.1688.F32.TF32 R40, R68.reuse, R210, R88 ;  /* 0x000000d24428723c */ /* 0x042fe20000081058 */
[----:B------:R-:W-:Y:S01]  /*95380*/  STL.64 [R1+0x250], R36 ;  /* 0x0002502401007387 */ /* 0x000fe20000100a00 */
[----:B------:R3:W-:Y:S05]  /*95390*/  STL.64 [R1+0x258], R38 ;  /* 0x0002582601007387 */ /* 0x0007ea0000100a00 */
[----:B------:R-:W-:Y:S02]  /*953a0*/  STL.64 [R1+0x240], R32 ;  /* 0x0002402001007387 */ /* 0x000fe40000100a00 */
[----:B------:R1:W-:Y:S01]  /*953b0*/  STL.64 [R1+0x248], R34 ;  /* 0x0002482201007387 */ /* 0x0003e20000100a00 */
[C---:B---3--:R-:W-:Y:S08]  /*953c0*/  HMMA.1688.F32.TF32 R36, R68.reuse, R206, R84 ;  /* 0x000000ce4424723c */ /* 0x048ff00000081054 */
[C---:B-1----:R-:W-:Y:S08]  /*953d0*/  HMMA.1688.F32.TF32 R32, R68.reuse, R202, R80 ;  /* 0x000000ca4420723c */ /* 0x042ff00000081050 */
[C---:B------:R-:W-:Y:S08]  /*953e0*/  HMMA.1688.F32.TF32 R56, R68.reuse, R194, R56 ;  /* 0x000000c24438723c */ /* 0x040ff00000081038 */
[C---:B------:R-:W-:Y:S08]  /*953f0*/  HMMA.1688.F32.TF32 R60, R68.reuse, R190, R60 ;  /* 0x000000be443c723c */ /* 0x040ff0000008103c */
[C---:B------:R-:W-:Y:S01]  /*95400*/  HMMA.1688.F32.TF32 R64, R68.reuse, R186, R64 ;  /* 0x000000ba4440723c */ /* 0x040fe20000081040 */
[----:B------:R-:W-:Y:S01]  /*95410*/  STL.64 [R1+0x230], R40 ;  /* 0x0002302801007387 */ /* 0x000fe20000100a00 */
[----:B------:R1:W-:Y:S06]  /*95420*/  STL.64 [R1+0x238], R42 ;  /* 0x0002382a01007387 */ /* 0x0003ec0000100a00 */
[C---:B-1----:R-:W-:Y:S01]  /*95430*/  HMMA.1688.F32.TF32 R40, R68.reuse, R30, R72 ;  /* 0x0000001e4428723c */ /* 0x042fe20000081048 */
[----:B------:R-:W-:Y:S01]  /*95440*/  STL.64 [R1+0x220], R36 ;  /* 0x0002202401007387 */ /* 0x000fe20000100a00 */
[----:B------:R1:W-:Y:S02]  /*95450*/  STL.64 [R1+0x228], R38 ;  /* 0x0002282601007387 */ /* 0x0003e40000100a00 */
[----:B------:R-:W-:Y:S02]  /*95460*/  STL.64 [R1+0x4770], R54 ;  /* 0x0047703601007387 */ /* 0x000fe40000100a00 */
[----:B------:R-:W-:Y:S01]  /*95470*/  STL.64 [R1+0x210], R32 ;  /* 0x0002102001007387 */ /* 0x000fe20000100a00 */
[----:B------:R2:W-:Y:S01]  /*95480*/  STL.64 [R1+0x218], R34 ;  /* 0x0002182201007387 */ /* 0x0005e20000100a00 */
[C---:B-1----:R-:W-:Y:S08]  /*95490*/  HMMA.1688.F32.TF32 R36, R68.reuse, R6, R232 ;  /* 0x000000064424723c */ /* 0x042ff000000810e8 */
[C---:B--2---:R-:W-:Y:S01]  /*954a0*/  HMMA.1688.F32.TF32 R32, R68.reuse, R10, R236 ;  /* 0x0000000a4420723c */ /* 0x044fe200000810ec */
[----:B------:R-:W-:Y:S01]  /*954b0*/  STL.64 [R1+0x4768], R52 ;  /* 0x0047683401007387 */ /* 0x000fe20000100a00 */
[----:B------:R-:W-:Y:S02]  /*954c0*/  STL.64 [R1+0x4780], R58 ;  /* 0x0047803a01007387 */ /* 0x000fe40000100a00 */
[----:B------:R-:W-:Y:S02]  /*954d0*/  STL.64 [R1+0x4778], R56 ;  /* 0x0047783801007387 */ /* 0x000fe40000100a00 */
[----:B------:R1:W-:Y:S01]  /*954e0*/  STL [R1+0x47ac], R60 ;  /* 0x0047ac3c01007387 */ /* 0x0003e20000100800 */
[----:B------:R2:W-:Y:S01]  /*954f0*/  STL [R1+0x47a8], R61 ;  /* 0x0047a83d01007387 */ /* 0x0005e20000100800 */
[----:B------:R-:W-:Y:S02]  /*95500*/  STL [R1+0x4764], R62 ;  /* 0x0047643e01007387 */ /* 0x000fe40000100800 */
[----:B------:R-:W-:Y:S02]  /*95510*/  STL [R1+0x4760], R63 ;  /* 0x0047603f01007387 */ /* 0x000fe40000100800 */
[----:B------:R-:W-:Y:S01]  /*95520*/  STL [R1+0x475c], R64 ;  /* 0x00475c4001007387 */ /* 0x000fe20000100800 */
[----:B------:R-:W-:Y:S01]  /*95530*/  STL [R1+0x4758], R65 ;  /* 0x0047584101007387 */ /* 0x000fe20000100800 */
[----:B------:R-:W-:Y:S02]  /*95540*/  STL [R1+0x4754], R66 ;  /* 0x0047544201007387 */ /* 0x000fe40000100800 */
[----:B------:R-:W-:Y:S02]  /*95550*/  STL [R1+0x4750], R67 ;  /* 0x0047504301007387 */ /* 0x000fe40000100800 */
[----:B------:R-:W-:Y:S01]  /*95560*/  STL.64 [R1+0x3f0], R40 ;  /* 0x0003f02801007387 */ /* 0x000fe20000100a00 */
[----:B------:R-:W-:Y:S04]  /*95570*/  STL.64 [R1+0x3f8], R42 ;  /* 0x0003f82a01007387 */ /* 0x000fe80000100a00 */
[----:B------:R-:W-:Y:S01]  /*95580*/  STL.64 [R1+0x3e0], R36 ;  /* 0x0003e02401007387 */ /* 0x000fe20000100a00 */
[----:B------:R3:W-:Y:S02]  /*95590*/  STL.64 [R1+0x3e8], R38 ;  /* 0x0003e82601007387 */ /* 0x0007e40000100a00 */
[----:B-1----:R-:W-:Y:S01]  /*955a0*/  IMAD.MOV.U32 R60, RZ, RZ, R34 ;  /* 0x000000ffff3c7224 */ /* 0x002fe200078e0022 */
[----:B------:R1:W-:Y:S01]  /*955b0*/  STL.64 [R1+0x3d0], R32 ;  /* 0x0003d02001007387 */ /* 0x0003e20000100a00 */
[----:B--2---:R-:W-:Y:S01]  /*955c0*/  IMAD.MOV.U32 R61, RZ, RZ, R35 ;  /* 0x000000ffff3d7224 */ /* 0x004fe200078e0023 */
[C---:B---3--:R-:W-:Y:S08]  /*955d0*/  HMMA.1688.F32.TF32 R36, R68.reuse, R14, R244 ;  /* 0x0000000e4424723c */ /* 0x048ff000000810f4 */
[----:B-1----:R-:W-:Y:S07]  /*955e0*/  HMMA.1688.F32.TF32 R32, R68, R18, R248 ;  /* 0x000000124420723c */ /* 0x002fee00000810f8 */
[----:B------:R-:W-:Y:S01]  /*955f0*/  MOV R248, R204 ;  /* 0x000000cc00f87202 */ /* 0x000fe20000000f00 */
[----:B------:R-:W-:-:S02]  /*95600*/  IMAD.MOV.U32 R249, RZ, RZ, R205 ;  /* 0x000000fffff97224 */ /* 0x000fc400078e00cd */
[----:B------:R-:W-:Y:S01]  /*95610*/  IMAD.MOV.U32 R250, RZ, RZ, R208 ;  /* 0x000000fffffa7224 */ /* 0x000fe200078e00d0 */
[----:B------:R-:W-:-:S04]  /*95620*/  MOV R251, R209 ;  /* 0x000000d100fb7202 */ /* 0x000fc80000000f00 */
[----:B------:R-:W-:Y:S01]  /*95630*/  STL.64 [R1+0x3c0], R36 ;  /* 0x0003c02401007387 */ /* 0x000fe20000100a00 */
[----:B------:R-:W-:Y:S02]  /*95640*/  STL.64 [R1+0x3c8], R38 ;  /* 0x0003c82601007387 */ /* 0x000fe40000100a00 */
[----:B------:R-:W2:Y:S05]  /*95650*/  LDL.LU R204, [R1+0x4a40] ;  /* 0x004a400001cc7983 */ /* 0x000eaa0000300800 */
[----:B------:R-:W-:Y:S04]  /*95660*/  STL.64 [R1+0x3b0], R32 ;  /* 0x0003b02001007387 */ /* 0x000fe80000100a00 */
[----:B------:R1:W-:Y:S01]  /*95670*/  STL.64 [R1+0x3b8], R34 ;  /* 0x0003b82201007387 */ /* 0x0003e20000100a00 */
[----:B------:R-:W3:Y:S02]  /*95680*/  LDL.LU R205, [R1+0x4a3c] ;  /* 0x004a3c0001cd7983 */ /* 0x000ee40000300800 */
        /* <DEDUP_REMOVED lines=28> */
[----:B------:R-:W-:-:S02]  /*95850*/  IMAD.MOV.U32 R246, RZ, RZ, R173 ;  /* 0x000000fffff67224 */ /* 0x000fc400078e00ad */
[----:B------:R-:W-:Y:S02]  /*95860*/  IMAD.MOV.U32 R247, RZ, RZ, R172 ;  /* 0x000000fffff77224 */ /* 0x000fe400078e00ac */
[----:B------:R-:W-:Y:S01]  /*95870*/  IMAD.MOV.U32 R244, RZ, RZ, R177 ;  /* 0x000000fffff47224 */ /* 0x000fe200078e00b1 */
[----:B------:R-:W-:Y:S01]  /*95880*/  MOV R245, R176 ;  /* 0x000000b000f57202 */ /* 0x000fe20000000f00 */
[----:B----4-:R-:W-:Y:S01]  /*95890*/  IMAD.MOV.U32 R234, RZ, RZ, R201 ;  /* 0x000000ffffea7224 */ /* 0x010fe200078e00c9 */
[----:B------:R-:W-:Y:S01]  /*958a0*/  MOV R235, R200 ;  /* 0x000000c800eb7202 */ /* 0x000fe20000000f00 */
[----:B------:R-:W-:Y:S02]  /*958b0*/  IMAD.MOV.U32 R236, RZ, RZ, R197 ;  /* 0x000000ffffec7224 */ /* 0x000fe400078e00c5 */
[----:B------:R-:W-:Y:S01]  /*958c0*/  IMAD.MOV.U32 R237, RZ, RZ, R196 ;  /* 0x000000ffffed7224 */ /* 0x000fe200078e00c4 */
[----:B------:R-:W-:Y:S01]  /*958d0*/  MOV R238, R193 ;  /* 0x000000c100ee7202 */ /* 0x000fe20000000f00 */
[----:B------:R-:W-:-:S07]  /*958e0*/  IMAD.MOV.U32 R239, RZ, RZ, R192 ;  /* 0x000000ffffef7224 */ /* 0x000fce00078e00c0 */
[----:B------:R-:W-:Y:S08]  /*958f0*/  HMMA.1688.F32.TF32 R192, R128, R194, R236 ;  /* 0x000000c280c0723c */ /* 0x000ff000000810ec */
[----:B-1----:R-:W-:Y:S08]  /*95900*/  HMMA.1688.F32.TF32 R32, R68, R22, R96 ;  /* 0x000000164420723c */ /* 0x002ff00000081060 */
[----:B--2---:R-:W-:Y:S01]  /*95910*/  HMMA.1688.F32.TF32 R172, R128, R174, R88 ;  /* 0x000000ae80ac723c */ /* 0x004fe20000081058 */
[----:B------:R-:W-:-:S02]  /*95920*/  IMAD.MOV.U32 R74, RZ, RZ, R209 ;  /* 0x000000ffff4a7224 */ /* 0x000fc400078e00d1 */
[----:B------:R-:W-:Y:S01]  /*95930*/  IMAD.MOV.U32 R75, RZ, RZ, R208 ;  /* 0x000000ffff4b7224 */ /* 0x000fe200078e00d0 */
[----:B---3--:R-:W-:Y:S01]  /*95940*/  MOV R232, R205 ;  /* 0x000000cd00e87202 */ /* 0x008fe20000000f00 */
[----:B------:R-:W-:-:S03]  /*95950*/  IMAD.MOV.U32 R233, RZ, RZ, R204 ;  /* 0x000000ffffe97224 */ /* 0x000fc600078e00cc */
[C---:B------:R-:W-:Y:S08]  /*95960*/  HMMA.1688.F32.TF32 R204, R128.reuse, R206, R76 ;  /* 0x000000ce80cc723c */ /* 0x040ff0000008104c */
[C---:B------:R-:W-:Y:S08]  /*95970*/  HMMA.1688.F32.TF32 R176, R128.reuse, R178, R84 ;  /* 0x000000b280b0723c */ /* 0x040ff00000081054 */
[C---:B------:R-:W-:Y:S08]  /*95980*/  HMMA.1688.F32.TF32 R196, R128.reuse, R198, R232 ;  /* 0x000000c680c4723c */ /* 0x040ff000000810e8 */
[----:B------:R-:W-:Y:S01]  /*95990*/  HMMA.1688.F32.TF32 R208, R128, R210, R80 ;  /* 0x000000d280d0723c */ /* 0x000fe20000081050 */
[----:B------:R-:W-:Y:S01]  /*959a0*/  MOV R64, R32 ;  /* 0x0000002000407202 */ /* 0x000fe20000000f00 */
[----:B------:R-:W-:-:S02]  /*959b0*/  IMAD.MOV.U32 R65, RZ, RZ, R33 ;  /* 0x000000ffff417224 */ /* 0x000fc400078e0021 */
[----:B------:R-:W-:Y:S01]  /*959c0*/  IMAD.MOV.U32 R66, RZ, RZ, R34 ;  /* 0x000000ffff427224 */ /* 0x000fe200078e0022 */
[----:B------:R-:W-:-:S03]  /*959d0*/  MOV R67, R35 ;  /* 0x0000002300437202 */ /* 0x000fc60000000f00 */
[----:B------:R-:W-:Y:S08]  /*959e0*/  HMMA.1688.F32.TF32 R32, R68, R26, R92 ;  /* 0x0000001a4420723c */ /* 0x000ff0000008105c */
[C---:B------:R-:W-:Y:S08]  /*959f0*/  HMMA.1688.F32.TF32 R200, R128.reuse, R202, R72 ;  /* 0x000000ca80c8723c */ /* 0x040ff00000081048 */
[C---:B------:R-:W-:Y:S01]  /*95a00*/  HMMA.1688.F32.TF32 R76, R128.reuse, R190, R244 ;  /* 0x000000be804c723c */ /* 0x040fe200000810f4 */
[----:B------:R-:W-:Y:S01]  /*95a10*/  STL.64 [R1+0x4790], R66 ;  /* 0x0047904201007387 */ /* 0x000fe20000100a00 */
[----:B------:R-:W-:Y:S03]  /*95a20*/  STL.64 [R1+0x4788], R64 ;  /* 0x0047884001007387 */ /* 0x000fe60000100a00 */
[----:B------:R-:W-:Y:S03]  /*95a30*/  STL.64 [R1+0x4728], R174 ;  /* 0x004728ae01007387 */ /* 0x000fe60000100a00 */
        /* <DEDUP_REMOVED lines=14> */
[----:B------:R-:W2:Y:S02]  /*95b20*/  LDL R55, [R1+0xad0] ;  /* 0x000ad00001377983 */ /* 0x000ea40000100800 */
[----:B------:R-:W-:Y:S02]  /*95b30*/  STL.64 [R1+0x47d8], R194 ;  /* 0x0047d8c201007387 */ /* 0x000fe40000100a00 */
[----:B------:R-:W-:Y:S01]  /*95b40*/  STL.64 [R1+0x47d0], R192 ;  /* 0x0047d0c001007387 */ /* 0x000fe20000100a00 */
[----:B------:R-:W-:Y:S01]  /*95b50*/  STL.64 [R1+0x47e8], R78 ;  /* 0x0047e84e01007387 */ /* 0x000fe20000100a00 */
[----:B------:R-:W-:Y:S02]  /*95b60*/  STL.64 [R1+0x47e0], R76 ;  /* 0x0047e04c01007387 */ /* 0x000fe40000100a00 */
[----:B------:R-:W3:Y:S02]  /*95b70*/  LDL.LU R248, [R1+0xb60] ;  /* 0x000b600001f87983 */ /* 0x000ee40000300800 */
[----:B------:R-:W-:-:S02]  /*95b80*/  IMAD.MOV.U32 R249, RZ, RZ, R0 ;  /* 0x000000fffff97224 */ /* 0x000fc400078e0000 */
[----:B------:R-:W4:Y:S01]  /*95b90*/  LDL.LU R0, [R1+0x4a30] ;  /* 0x004a300001007983 */ /* 0x000f220000300800 */
[----:B------:R-:W3:Y:S02]  /*95ba0*/  LDL.LU R250, [R1+0xb68] ;  /* 0x000b680001fa7983 */ /* 0x000ee40000300800 */
[----:B------:R-:W3:Y:S02]  /*95bb0*/  LDL.LU R251, [R1+0xb6c] ;  /* 0x000b6c0001fb7983 */ /* 0x000ee40000300800 */
[----:B------:R-:W-:Y:S01]  /*95bc0*/  STL.64 [R1+0x47f8], R86 ;  /* 0x0047f85601007387 */ /* 0x000fe20000100a00 */
[----:B------:R-:W-:Y:S04]  /*95bd0*/  STL.64 [R1+0x47f0], R84 ;  /* 0x0047f05401007387 */ /* 0x000fe80000100a00 */
[----:B--2---:R-:W-:Y:S04]  /*95be0*/  LDS R120, [R55+0x14000] ;  /* 0x0140000037787984 */ /* 0x004fe80000000800 */
[----:B------:R-:W-:Y:S04]  /*95bf0*/  LDS R122, [R55+0x15000] ;  /* 0x01500000377a7984 */ /* 0x000fe80000000800 */
[----:B----4-:R-:W1:Y:S04]  /*95c00*/  LDSM.16.M88.4 R172, [R0+0x40100] ;  /* 0x0401000000ac783b */ /* 0x010e680000000200 */
[----:B------:R-:W2:Y:S04]  /*95c10*/  LDSM.16.M88.4 R76, [R0+0x42100] ;  /* 0x04210000004c783b */ /* 0x000ea80000000200 */
[----:B------:R-:W4:Y:S04]  /*95c20*/  LDSM.16.M88.4 R56, [R0+0x44100] ;  /* 0x044100000038783b */ /* 0x000f280000000200 */
[----:B------:R-:W2:Y:S04]  /*95c30*/  LDSM.16.M88.4 R68, [R0+0x46100] ;  /* 0x046100000044783b */ /* 0x000ea80000000200 */
[----:B------:R-:W2:Y:S04]  /*95c40*/  LDSM.16.M88.4 R44, [R0+0x48100] ;  /* 0x04810000002c783b */ /* 0x000ea80000000200 */
[----:B------:R-:W2:Y:S04]  /*95c50*/  LDSM.16.M88.4 R36, [R0+0x4a100] ;  /* 0x04a100000024783b */ /* 0x000ea80000000200 */
[----:B------:R-:W2:Y:S04]  /*95c60*/  LDSM.16.M88.4 R164, [R0+0x4e100] ;  /* 0x04e1000000a4783b */ /* 0x000ea80000000200 */
[----:B------:R-:W2:Y:S04]  /*95c70*/  LDSM.16.M88.4 R40, [R0+0x4c100] ;  /* 0x04c100000028783b */ /* 0x000ea80000000200 */
[----:B------:R-:W2:Y:S01]  /*95c80*/  LDSM.16.M88.4 R160, [R0+0x50100] ;  /* 0x0501000000a0783b */ /* 0x000ea20000000200 */
[----:B---3--:R-:W-:Y:S03]  /*95c90*/  HMMA.1688.F32.TF32 R92, R128, R30, R248 ;  /* 0x0000001e805c723c */ /* 0x008fe600000810f8 */
[----:B------:R-:W2:Y:S04]  /*95ca0*/  LDSM.16.M88.4 R156, [R0+0x52100] ;  /* 0x05210000009c783b */ /* 0x000ea80000000200 */
[----:B------:R-:W2:Y:S04]  /*95cb0*/  LDSM.16.M88.4 R152, [R0+0x54100] ;  /* 0x054100000098783b */ /* 0x000ea80000000200 */
[----:B------:R-:W-:Y:S04]  /*95cc0*/  LDSM.16.M88.4 R148, [R0+0x56100] ;  /* 0x056100000094783b */ /* 0x000fe80000000200 */
[----:B------:R-:W2:Y:S04]  /*95cd0*/  LDSM.16.M88.4 R136, [R0+0x5c100] ;  /* 0x05c100000088783b */ /* 0x000ea80000000200 */
[----:B------:R-:W-:Y:S04]  /*95ce0*/  LDSM.16.M88.4 R144, [R0+0x58100] ;  /* 0x058100000090783b */ /* 0x000fe80000000200 */
[----:B------:R-:W-:Y:S04]  /*95cf0*/  LDSM.16.M88.4 R140, [R0+0x5a100] ;  /* 0x05a10000008c783b */ /* 0x000fe80000000200 */
[----:B------:R-:W-:Y:S01]  /*95d00*/  LDSM.16.M88.4 R132, [R0+0x5e100] ;  /* 0x05e100000084783b */ /* 0x000fe20000000200 */
[----:B-1----:R-:W-:Y:S01]  /*95d10*/  IMAD.MOV.U32 R62, RZ, RZ, R174 ;  /* 0x000000ffff3e7224 */ /* 0x002fe200078e00ae */
[----:B------:R-:W-:-:S05]  /*95d20*/  MOV R63, R175 ;  /* 0x000000af003f7202 */ /* 0x000fca0000000f00 */
[----:B------:R-:W-:Y:S01]  /*95d30*/  STL.64 [R1+0x4808], R62 ;  /* 0x0048083e01007387 */ /* 0x000fe20000100a00 */
[----:B------:R-:W-:Y:S02]  /*95d40*/  STL.64 [R1+0x4800], R60 ;  /* 0x0048003c01007387 */ /* 0x000fe40000100a00 */
[----:B------:R1:W-:Y:S02]  /*95d50*/  STL.64 [R1+0x208], R174 ;  /* 0x000208ae01007387 */ /* 0x0003e40000100a00 */
[----:B-1----:R-:W3:Y:S01]  /*95d60*/  LDL R175, [R1+0xad4] ;  /* 0x000ad40001af7983 */ /* 0x002ee20000100800 */
[----:B--2---:R-:W-:Y:S02]  /*95d70*/  STL.64 [R1+0x1f8], R78 ;  /* 0x0001f84e01007387 */ /* 0x004fe40000100a00 */
[----:B----4-:R-:W-:Y:S02]  /*95d80*/  STL.64 [R1+0x1e8], R58 ;  /* 0x0001e83a01007387 */ /* 0x010fe40000100a00 */
[----:B------:R-:W-:Y:S01]  /*95d90*/  STL.64 [R1+0x1d0], R68 ;  /* 0x0001d04401007387 */ /* 0x000fe20000100a00 */
[----:B------:R-:W-:Y:S01]  /*95da0*/  STL.64 [R1+0x1d8], R70 ;  /* 0x0001d84601007387 */ /* 0x000fe20000100a00 */
[----:B------:R-:W-:Y:S02]  /*95db0*/  STL.64 [R1+0x1c8], R46 ;  /* 0x0001c82e01007387 */ /* 0x000fe40000100a00 */
[----:B------:R-:W-:Y:S02]  /*95dc0*/  STL.64 [R1+0x1b8], R38 ;  /* 0x0001b82601007387 */ /* 0x000fe40000100a00 */
[----:B------:R-:W-:Y:S01]  /*95dd0*/  STL [R1+0x4704], R166 ;  /* 0x004704a601007387 */ /* 0x000fe20000100800 */
[----:B------:R-:W-:Y:S01]  /*95de0*/  STL.64 [R1+0x1a8], R42 ;  /* 0x0001a82a01007387 */ /* 0x000fe20000100a00 */
[----:B------:R-:W-:Y:S02]  /*95df0*/  STL [R1+0x4700], R167 ;  /* 0x004700a701007387 */ /* 0x000fe40000100800 */
[----:B------:R-:W-:Y:S02]  /*95e00*/  STL [R1+0x470c], R162 ;  /* 0x00470ca201007387 */ /* 0x000fe40000100800 */
[----:B------:R-:W-:Y:S01]  /*95e10*/  STL [R1+0x4708], R163 ;  /* 0x004708a301007387 */ /* 0x000fe20000100800 */
[----:B------:R-:W2:Y:S01]  /*95e20*/  LDL.LU R248, [R1+0x1270] ;  /* 0x0012700001f87983 */ /* 0x000ea20000300800 */
[----:B------:R-:W2:Y:S02]  /*95e30*/  LDL.LU R249, [R1+0x1274] ;  /* 0x0012740001f97983 */ /* 0x000ea40000300800 */
[----:B------:R-:W2:Y:S02]  /*95e40*/  LDL.LU R250, [R1+0x1278] ;  /* 0x0012780001fa7983 */ /* 0x000ea40000300800 */
        /* <DEDUP_REMOVED lines=33> */
[----:B------:R-:W-:Y:S01]  /*96060*/  STL.64 [R1+0x4828], R94 ;  /* 0x0048285e01007387 */ /* 0x000fe20000100a00 */
[----:B------:R-:W-:Y:S02]  /*96070*/  STL.64 [R1+0x4820], R92 ;  /* 0x0048205c01007387 */ /* 0x000fe40000100a00 */
[----:B------:R-:W-:Y:S02]  /*96080*/  STL [R1+0x4714], R158 ;  /* 0x0047149e01007387 */ /* 0x000fe40000100800 */
[----:B------:R-:W-:Y:S01]  /*96090*/  STL [R1+0x4710], R159 ;  /* 0x0047109f01007387 */ /* 0x000fe20000100800 */
[----:B------:R-:W-:Y:S01]  /*960a0*/  STL [R1+0x471c], R154 ;  /* 0x00471c9a01007387 */ /* 0x000fe20000100800 */
[----:B------:R-:W-:Y:S02]  /*960b0*/  STL [R1+0x4718], R155 ;  /* 0x0047189b01007387 */ /* 0x000fe40000100800 */
[----:B------:R-:W-:Y:S01]  /*960c0*/  STL [R1+0x4654], R0 ;  /* 0x0046540001007387 */ /* 0x000fe20000100800 */
[----:B---3--:R-:W-:Y:S04]  /*960d0*/  LDS R121, [R175+0x14000] ;  /* 0x01400000af797984 */ /* 0x008fe80000000800 */
[----:B------:R-:W1:Y:S01]  /*960e0*/  LDS R123, [R175+0x15000] ;  /* 0x01500000af7b7984 */ /* 0x000e620000000800 */
[----:B----4-:R-:W-:Y:S08]  /*960f0*/  HMMA.1688.F32.TF32 R224, R168, R76, R244 ;  /* 0x0000004ca8e0723c */ /* 0x010ff000000810f4 */
[C---:B--2---:R-:W-:Y:S08]  /*96100*/  HMMA.1688.F32.TF32 R108, R128.reuse, R10, R96 ;  /* 0x0000000a806c723c */ /* 0x044ff00000081060 */
[C---:B------:R-:W-:Y:S08]  /*96110*/  HMMA.1688.F32.TF32 R100, R128.reuse, R6, R100 ;  /* 0x000000068064723c */ /* 0x040ff00000081064 */
        /* <DEDUP_REMOVED lines=10> */
[----:B------:R-:W-:Y:S03]  /*961c0*/  STL.64 [R1+0x4860], R112 ;  /* 0x0048607001007387 */ /* 0x000fe60000100a00 */
[----:B------:R-:W-:Y:S01]  /*961d0*/  STL.64 [R1+0x4878], R118 ;  /* 0x0048787601007387 */ /* 0x000fe20000100a00 */
[----:B------:R-:W-:Y:S02]  /*961e0*/  STL.64 [R1+0x4870], R116 ;  /* 0x0048707401007387 */ /* 0x000fe40000100a00 */
[----:B------:R-:W-:Y:S02]  /*961f0*/  STL.64 [R1+0x4988], R126 ;  /* 0x0049887e01007387 */ /* 0x000fe40000100a00 */
[----:B------:R-:W-:Y:S01]  /*96200*/  STL.64 [R1+0x4980], R124 ;  /* 0x0049807c01007387 */ /* 0x000fe20000100a00 */
[----:B------:R-:W-:Y:S01]  /*96210*/  STL.64 [R1+0x4998], R130 ;  /* 0x0049988201007387 */ /* 0x000fe20000100a00 */
[----:B------:R-:W-:Y:S05]  /*96220*/  STL.64 [R1+0x4990], R128 ;  /* 0x0049908001007387 */ /* 0x000fea0000100a00 */
[----:B------:R-:W-:Y:S02]  /*96230*/  STL.64 [R1+0x49a8], R234 ;  /* 0x0049a8ea01007387 */ /* 0x000fe40000100a00 */
[----:B------:R-:W-:Y:S01]  /*96240*/  STL.64 [R1+0x49a0], R232 ;  /* 0x0049a0e801007387 */ /* 0x000fe20000100a00 */
[----:B------:R-:W-:Y:S01]  /*96250*/  STL.64 [R1+0x49b8], R226 ;  /* 0x0049b8e201007387 */ /* 0x000fe20000100a00 */
[----:B------:R-:W-:Y:S01]  /*96260*/  HMMA.1688.F32.TF32 R220, R168, R56, R248 ;  /* 0x00000038a8dc723c */ /* 0x000fe200000810f8 */
[----:B------:R-:W-:Y:S06]  /*96270*/  STL.64 [R1+0x49b0], R224 ;  /* 0x0049b0e001007387 */ /* 0x000fec0000100a00 */
[----:B------:R-:W-:Y:S01]  /*96280*/  IMAD.MOV.U32 R248, RZ, RZ, R28 ;  /* 0x000000fffff87224 */ /* 0x000fe200078e001c */
[----:B------:R-:W-:Y:S01]  /*96290*/  MOV R249, R29 ;  /* 0x0000001d00f97202 */ /* 0x000fe20000000f00 */
[----:B------:R-:W2:Y:S01]  /*962a0*/  LDL.LU R28, [R1+0x4a2c] ;  /* 0x004a2c00011c7983 */ /* 0x000ea20000300800 */
[----:B------:R-:W3:Y:S02]  /*962b0*/  LDL.LU R29, [R1+0x4a28] ;  /* 0x004a2800011d7983 */ /* 0x000ee40000300800 */
[----:B------:R-:W-:-:S02]  /*962c0*/  IMAD.MOV.U32 R250, RZ, RZ, R184 ;  /* 0x000000fffffa7224 */ /* 0x000fc400078e00b8 */
[----:B------:R-:W-:Y:S01]  /*962d0*/  IMAD.MOV.U32 R251, RZ, RZ, R185 ;  /* 0x000000fffffb7224 */ /* 0x000fe200078e00b9 */
[----:B------:R-:W4:Y:S01]  /*962e0*/  LDL.LU R184, [R1+0x4a24] ;  /* 0x004a240001b87983 */ /* 0x000f220000300800 */
[----:B------:R-:W2:Y:S02]  /*962f0*/  LDL.LU R185, [R1+0x4a20] ;  /* 0x004a200001b97983 */ /* 0x000ea40000300800 */
[----:B------:R-:W2:Y:S02]  /*96300*/  LDL.LU R244, [R1+0x1200] ;  /* 0x0012000001f47983 */ /* 0x000ea40000300800 */
[----:B------:R-:W2:Y:S01]  /*96310*/  LDL.LU R245, [R1+0x1204] ;  /* 0x0012040001f57983 */ /* 0x000ea20000300800 */
[----:B------:R-:W-:Y:S01]  /*96320*/  MOV R246, R189 ;  /* 0x000000bd00f67202 */ /* 0x000fe20000000f00 */
[----:B------:R-:W-:Y:S01]  /*96330*/  IMAD.MOV.U32 R247, RZ, RZ, R188 ;  /* 0x000000fffff77224 */ /* 0x000fe200078e00bc */
        /* <DEDUP_REMOVED lines=38> */
[----:B------:R-:W3:Y:S04]  /*965a0*/  LDL R90, [R1+0x1228] ;  /* 0x00122800015a7983 */ /* 0x000ee80000100800 */
[----:B------:R-:W3:Y:S01]  /*965b0*/  LDL R91, [R1+0x122c] ;  /* 0x00122c00015b7983 */ /* 0x000ee20000100800 */
        /* <DEDUP_REMOVED lines=9> */
[----:B------:R-:W3:Y:S01]  /*96650*/  LDL.LU R49, [R1+0x15f4] ;  /* 0x0015f40001317983 */ /* 0x000ee20000300800 */
[----:B------:R-:W-:Y:S01]  /*96660*/  MOV R236, R185 ;  /* 0x000000b900ec7202 */ /* 0x000fe20000000f00 */
[----:B----4-:R-:W-:-:S02]  /*96670*/  IMAD.MOV.U32 R237, RZ, RZ, R184 ;  /* 0x000000ffffed7224 */ /* 0x010fc400078e00b8 */
[----:B------:R-:W-:Y:S01]  /*96680*/  IMAD.MOV.U32 R238, RZ, RZ, R29 ;  /* 0x000000ffffee7224 */ /* 0x000fe200078e001d */
[----:B------:R-:W-:Y:S02]  /*96690*/  MOV R239, R28 ;  /* 0x0000001c00ef7202 */ /* 0x000fe40000000f00 */
[----:B------:R-:W-:Y:S08]  /*966a0*/  HMMA.1688.F32.TF32 R28, R168, R136, R32 ;  /* 0x00000088a81c723c */ /* 0x000ff00000081020 */
[----:B-1----:R-:W-:Y:S01]  /*966b0*/  HMMA.1688.F32.TF32 R32, R120, R76, R248 ;  /* 0x0000004c7820723c */ /* 0x002fe200000810f8 */
[----:B------:R-:W-:Y:S01]  /*966c0*/  STL.64 [R1+0x49c8], R222 ;  /* 0x0049c8de01007387 */ /* 0x000fe20000100a00 */
[----:B------:R-:W-:Y:S11]  /*966d0*/  STL.64 [R1+0x49c0], R220 ;  /* 0x0049c0dc01007387 */ /* 0x000ff60000100a00 */
[----:B------:R-:W-:Y:S11]  /*966e0*/  @!UPT UIADD3 URZ, URZ, URZ, URZ ;  /* 0x0000003f3f3ff290 */ /* 0x000ff6000fffe03f */
[----:B------:R-:W-:Y:S02]  /*966f0*/  IMAD.MOV.U32 R154, RZ, RZ, R32 ;  /* 0x000000ffff9a7224 */ /* 0x000fe400078e0020 */
[----:B------:R-:W-:Y:S01]  /*96700*/  IMAD.MOV.U32 R155, RZ, RZ, R33 ;  /* 0x000000ffff9b7224 */ /* 0x000fe200078e0021 */
[----:B------:R-:W-:Y:S01]  /*96710*/  MOV R158, R34 ;  /* 0x00000022009e7202 */ /* 0x000fe20000000f00 */
[----:B------:R-:W-:Y:S02]  /*96720*/  IMAD.MOV.U32 R159, RZ, RZ, R35 ;  /* 0x000000ffff9f7224 */ /* 0x000fe400078e0023 */
[----:B--2---:R-:W-:Y:S02]  /*96730*/  IMAD.MOV.U32 R51, RZ, RZ, R188 ;  /* 0x000000ffff337224 */ /* 0x004fe400078e00bc */
[----:B---3--:R-:W-:Y:S01]  /*96740*/  IMAD.MOV.U32 R50, RZ, RZ, R189 ;  /* 0x000000ffff327224 */ /* 0x008fe200078e00bd */
[C---:B------:R-:W-:Y:S08]  /*96750*/  HMMA.1688.F32.TF32 R72, R168.reuse, R156, R72 ;  /* 0x0000009ca848723c */ /* 0x040ff00000081048 */
[C---:B------:R-:W-:Y:S08]  /*96760*/  HMMA.1688.F32.TF32 R216, R168.reuse, R68, R212 ;  /* 0x00000044a8d8723c */ /* 0x040ff000000810d4 */
[C---:B------:R-:W-:Y:S08]  /*96770*/  HMMA.1688.F32.TF32 R212, R168.reuse, R44, R240 ;  /* 0x0000002ca8d4723c */ /* 0x040ff000000810f0 */
[C---:B------:R-:W-:Y:S08]  /*96780*/  HMMA.1688.F32.TF32 R104, R168.reuse, R36, R104 ;  /* 0x00000024a868723c */ /* 0x040ff00000081068 */
[C---:B------:R-:W-:Y:S08]  /*96790*/  HMMA.1688.F32.TF32 R96, R168.reuse, R40, R96 ;  /* 0x00000028a860723c */ /* 0x040ff00000081060 */
[----:B------:R-:W-:Y:S08]  /*967a0*/  HMMA.1688.F32.TF32 R184, R168, R148, R48 ;  /* 0x00000094a8b8723c */ /* 0x000ff00000081030 */
        /* <DEDUP_REMOVED lines=10> */
[----:B------:R1:W-:Y:S01]  /*96850*/  STL.64 [R1+0x46f0], R72 ;  /* 0x0046f04801007387 */ /* 0x0003e20000100a00 */
        /* <DEDUP_REMOVED lines=9> */
[----:B-1----:R-:W2:Y:S01]  /*968f0*/  LDL.LU.64 R72, [R1+0x1d0] ;  /* 0x0001d00001487983 */ /* 0x002ea20000300a00 */
[----:B------:R-:W3:Y:S02]  /*96900*/  LDL.64 R74, [R1+0x1d8] ;  /* 0x0001d800014a7983 */ /* 0x000ee40000100a00 */
[----:B------:R1:W-:Y:S02]  /*96910*/  STL.64 [R1+0x2f0], R48 ;  /* 0x0002f03001007387 */ /* 0x0003e40000100a00 */
[----:B------:R4:W-:Y:S01]  /*96920*/  STL.64 [R1+0x2f8], R50 ;  /* 0x0002f83201007387 */ /* 0x0009e20000100a00 */
        /* <DEDUP_REMOVED lines=10> */
[----:B------:R-:W2:Y:S02]  /*969d0*/  LDL R34, [R1+0x11e8] ;  /* 0x0011e80001227983 */ /* 0x000ea40000100800 */
[----:B------:R-:W2:Y:S01]  /*969e0*/  LDL R35, [R1+0x11ec] ;  /* 0x0011ec0001237983 */ /* 0x000ea20000100800 */
        /* <DEDUP_REMOVED lines=10> */
[----:B------:R-:W3:Y:S02]  /*96a90*/  LDL R206, [R1+0x11c8] ;  /* 0x0011c80001ce7983 */ /* 0x000ee40000100800 */
[----:B------:R-:W3:Y:S01]  /*96aa0*/  LDL R207, [R1+0x11cc] ;  /* 0x0011cc0001cf7983 */ /* 0x000ee20000100800 */
        /* <DEDUP_REMOVED lines=18> */
[----:B----4-:R-:W4:Y:S02]  /*96bd0*/  LDL.LU R50, [R1+0x1578] ;  /* 0x0015780001327983 */ /* 0x010f240000300800 */
[----:B------:R-:W4:Y:S01]  /*96be0*/  LDL.LU R51, [R1+0x157c] ;  /* 0x00157c0001337983 */ /* 0x000f220000300800 */
[----:B------:R-:W1:Y:S01]  /*96bf0*/  LDS R243, [R3+0x15080] ;  /* 0x0150800003f37984 */ /* 0x000e620000000800 */
[C---:B--2---:R-:W-:Y:S11]  /*96c00*/  HMMA.1688.F32.TF32 R32, R120.reuse, R56, R32 ;  /* 0x000000387820723c */ /* 0x044ff60000081020 */
[----:B------:R-:W-:Y:S11]  /*96c10*/  @!UPT UIADD3 URZ, URZ, URZ, URZ ;  /* 0x0000003f3f3ff290 */ /* 0x000ff6000fffe03f */
[----:B------:R-:W-:Y:S02]  /*96c20*/  @!UPT UIADD3 URZ, URZ, URZ, URZ ;  /* 0x0000003f3f3ff290 */ /* 0x000fe4000fffe03f */
[----:B------:R-:W-:Y:S01]  /*96c30*/  IMAD.MOV.U32 R162, RZ, RZ, R32 ;  /* 0x000000ffffa27224 */ /* 0x000fe200078e0020 */
[----:B------:R-:W-:Y:S01]  /*96c40*/  MOV R163, R33 ;  /* 0x0000002100a37202 */ /* 0x000fe20000000f00 */
[----:B------:R-:W2:Y:S01]  /*96c50*/  LDL.LU R32, [R1+0x1560] ;  /* 0x0015600001207983 */ /* 0x000ea20000300800 */
[----:B------:R-:W-:Y:S02]  /*96c60*/  IMAD.MOV.U32 R166, RZ, RZ, R34 ;  /* 0x000000ffffa67224 */ /* 0x000fe400078e0022 */
[----:B------:R-:W2:Y:S02]  /*96c70*/  LDL.LU R33, [R1+0x1564] ;  /* 0x0015640001217983 */ /* 0x000ea40000300800 */
[----:B------:R-:W-:Y:S01]  /*96c80*/  IMAD.MOV.U32 R167, RZ, RZ, R35 ;  /* 0x000000ffffa77224 */ /* 0x000fe200078e0023 */
[----:B------:R-:W2:Y:S01]  /*96c90*/  LDL.LU R34, [R1+0x1568] ;  /* 0x0015680001227983 */ /* 0x000ea20000300800 */
[----:B------:R-:W2:Y:S01]  /*96ca0*/  LDL.LU R35, [R1+0x156c] ;  /* 0x00156c0001237983 */ /* 0x000ea20000300800 */
[C---:B---3--:R-:W-:Y:S08]  /*96cb0*/  HMMA.1688.F32.TF32 R84, R120.reuse, R72, R200 ;  /* 0x000000487854723c */ /* 0x048ff000000810c8 */
[C---:B------:R-:W-:Y:S08]  /*96cc0*/  HMMA.1688.F32.TF32 R60, R120.reuse, R44, R204 ;  /* 0x0000002c783c723c */ /* 0x040ff000000810cc */
[C---:B------:R-:W-:Y:S08]  /*96cd0*/  HMMA.1688.F32.TF32 R92, R120.reuse, R36, R208 ;  /* 0x00000024785c723c */ /* 0x040ff000000810d0 */
[C---:B------:R-:W-:Y:S01]  /*96ce0*/  HMMA.1688.F32.TF32 R248, R120.reuse, R152, R248 ;  /* 0x0000009878f8723c */ /* 0x040fe200000810f8 */
[----:B------:R-:W-:Y:S01]  /*96cf0*/  STL.64 [R1+0x2c0], R84 ;  /* 0x0002c05401007387 */ /* 0x000fe20000100a00 */
[----:B------:R3:W-:Y:S05]  /*96d00*/  STL.64 [R1+0x2c8], R86 ;  /* 0x0002c85601007387 */ /* 0x0007ea0000100a00 */
[----:B------:R-:W-:Y:S02]  /*96d10*/  STL.64 [R1+0x2b0], R60 ;  /* 0x0002b03c01007387 */ /* 0x000fe40000100a00 */
[----:B------:R1:W-:Y:S01]  /*96d20*/  STL.64 [R1+0x2b8], R62 ;  /* 0x0002b83e01007387 */ /* 0x0003e20000100a00 */
[C---:B---3--:R-:W-:Y:S08]  /*96d30*/  HMMA.1688.F32.TF32 R84, R120.reuse, R40, R228 ;  /* 0x000000287854723c */ /* 0x048ff000000810e4 */
[----:B-1----:R-:W-:Y:S01]  /*96d40*/  HMMA.1688.F32.TF32 R60, R120, R164, R236 ;  /* 0x000000a4783c723c */ /* 0x002fe200000810ec */
[----:B------:R-:W-:Y:S01]  /*96d50*/  STL.64 [R1+0x2a0], R92 ;  /* 0x0002a05c01007387 */ /* 0x000fe20000100a00 */
[----:B------:R-:W-:Y:S01]  /*96d60*/  MOV R228, R9 ;  /* 0x0000000900e47202 */ /* 0x000fe20000000f00 */
[----:B------:R-:W-:-:S02]  /*96d70*/  IMAD.MOV.U32 R229, RZ, RZ, R8 ;  /* 0x000000ffffe57224 */ /* 0x000fc400078e0008 */
[----:B------:R-:W-:-:S03]  /*96d80*/  IMAD.MOV.U32 R230, RZ, RZ, R5 ;  /* 0x000000ffffe67224 */ /* 0x000fc600078e0005 */
[----:B------:R-:W-:Y:S01]  /*96d90*/  HMMA.1688.F32.TF32 R8, R120, R160, R176 ;  /* 0x000000a07808723c */ /* 0x000fe200000810b0 */
[----:B------:R-:W-:-:S07]  /*96da0*/  MOV R231, R4 ;  /* 0x0000000400e77202 */ /* 0x000fce0000000f00 */
[C---:B------:R-:W-:Y:S01]  /*96db0*/  HMMA.1688.F32.TF32 R4, R120.reuse, R156, R64 ;  /* 0x0000009c7804723c */ /* 0x040fe20000081040 */
[----:B------:R-:W-:Y:S07]  /*96dc0*/  STL.64 [R1+0x2a8], R94 ;  /* 0x0002a85e01007387 */ /* 0x000fee0000100a00 */
[C---:B------:R-:W-:Y:S01]  /*96dd0*/  HMMA.1688.F32.TF32 R244, R120.reuse, R148, R244 ;  /* 0x0000009478f4723c */ /* 0x040fe200000810f4 */
        /* <DEDUP_REMOVED lines=10> */
[----:B------:R-:W-:Y:S02]  /*96e80*/  STL [R1+0x468c], R248 ;  /* 0x00468cf801007387 */ /* 0x000fe40000100800 */
[----:B------:R-:W-:Y:S01]  /*96e90*/  STL.64 [R1], R4 ;  /* 0x0000000401007387 */ /* 0x000fe20000100a00 */
[----:B------:R4:W-:Y:S02]  /*96ea0*/  STL.64 [R1+0x8], R6 ;  /* 0x0000080601007387 */ /* 0x0009e40000100a00 */
[C---:B----4-:R-:W-:Y:S02]  /*96eb0*/  HMMA.1688.F32.TF32 R4, R120.reuse, R144, R48 ;  /* 0x000000907804723c */ /* 0x050fe40000081030 */
[----:B------:R-:W-:Y:S01]  /*96ec0*/  STL [R1+0x4688], R249 ;  /* 0x004688f901007387 */ /* 0x000fe20000100800 */
[----:B------:R-:W-:Y:S02]  /*96ed0*/  STL [R1+0x4684], R250 ;  /* 0x004684fa01007387 */ /* 0x000fe40000100800 */
[----:B------:R-:W-:Y:S02]  /*96ee0*/  STL [R1+0x4680], R251 ;  /* 0x004680fb01007387 */ /* 0x000fe40000100800 */
[----:B------:R-:W-:Y:S01]  /*96ef0*/  STL [R1+0x469c], R244 ;  /* 0x00469cf401007387 */ /* 0x000fe20000100800 */
[----:B------:R-:W-:Y:S01]  /*96f00*/  STL [R1+0x4698], R245 ;  /* 0x004698f501007387 */ /* 0x000fe20000100800 */
[----:B------:R-:W-:Y:S02]  /*96f10*/  STL [R1+0x4694], R246 ;  /* 0x004694f601007387 */ /* 0x000fe40000100800 */
[----:B------:R-:W-:Y:S11]  /*96f20*/  STL [R1+0x4690], R247 ;  /* 0x004690f701007387 */ /* 0x000ff60000100800 */
[----:B------:R-:W-:Y:S01]  /*96f30*/  @!UPT UIADD3 URZ, URZ, URZ, URZ ;  /* 0x0000003f3f3ff290 */ /* 0x000fe2000fffe03f */
[----:B------:R-:W-:Y:S01]  /*96f40*/  STL [R1+0x46ac], R4 ;  /* 0x0046ac0401007387 */ /* 0x000fe20000100800 */
[----:B------:R-:W-:Y:S02]  /*96f50*/  STL [R1+0x46a8], R5 ;  /* 0x0046a80501007387 */ /* 0x000fe40000100800 */
[----:B------:R-:W-:Y:S02]  /*96f60*/  STL [R1+0x46a4], R6 ;  /* 0x0046a40601007387 */ /* 0x000fe40000100800 */
[----:B------:R-:W-:Y:S01]  /*96f70*/  STL [R1+0x46a0], R7 ;  /* 0x0046a00701007387 */ /* 0x000fe20000100800 */
[----:B--2---:R-:W-:Y:S01]  /*96f80*/  HMMA.1688.F32.TF32 R8, R120, R140, R32 ;  /* 0x0000008c7808723c */ /* 0x004fe20000081020 */
[----:B------:R-:W2:Y:S01]  /*96f90*/  LDL.LU R32, [R1+0x1180] ;  /* 0x0011800001207983 */ /* 0x000ea20000300800 */
[----:B------:R-:W2:Y:S05]  /*96fa0*/  LDL.LU R33, [R1+0x1184] ;  /* 0x0011840001217983 */ /* 0x000eaa0000300800 */
[----:B------:R-:W-:-:S02]  /*96fb0*/  IMAD.MOV.U32 R34, RZ, RZ, R13 ;  /* 0x000000ffff227224 */ /* 0x000fc400078e000d */
[----:B------:R-:W-:Y:S02]  /*96fc0*/  IMAD.MOV.U32 R35, RZ, RZ, R12 ;  /* 0x000000ffff237224 */ /* 0x000fe400078e000c */
[----:B------:R-:W-:Y:S11]  /*96fd0*/  HMMA.1688.F32.TF32 R12, R120, R136, R228 ;  /* 0x00000088780c723c */ /* 0x000ff600000810e4 */
        /* <DEDUP_REMOVED lines=27> */
[----:B------:R-:W-:Y:S02]  /*97190*/  STL [R1+0x46cc], R12 ;  /* 0x0046cc0c01007387 */ /* 0x000fe40000100800 */
[----:B------:R-:W-:Y:S01]  /*971a0*/  STL [R1+0x46c8], R13 ;  /* 0x0046c80d01007387 */ /* 0x000fe20000100800 */
[----:B------:R-:W-:Y:S01]  /*971b0*/  STL [R1+0x46c4], R14 ;  /* 0x0046c40e01007387 */ /* 0x000fe20000100800 */
[----:B------:R3:W-:Y:S02]  /*971c0*/  STL [R1+0x46c0], R15 ;  /* 0x0046c00f01007387 */ /* 0x0007e40000100800 */
[----:B------:R-:W3:Y:S02]  /*971d0*/  LDL.LU R228, [R1+0x1110] ;  /* 0x0011100001e47983 */ /* 0x000ee40000300800 */
[----:B------:R-:W3:Y:S01]  /*971e0*/  LDL.LU R229, [R1+0x1114] ;  /* 0x0011140001e57983 */ /* 0x000ee20000300800 */
[----:B------:R-:W3:Y:S01]  /*971f0*/  LDL.LU R230, [R1+0x1118] ;  /* 0x0011180001e67983 */ /* 0x000ee20000300800 */
[----:B------:R-:W3:Y:S01]  /*97200*/  LDL.LU R231, [R1+0x111c] ;  /* 0x00111c0001e77983 */ /* 0x000ee20000300800 */
[----:B------:R-:W-:Y:S01]  /*97210*/  MOV R50, R17 ;  /* 0x0000001100327202 */ /* 0x000fe20000000f00 */
[----:B------:R-:W-:-:S02]  /*97220*/  IMAD.MOV.U32 R51, RZ, RZ, R16 ;  /* 0x000000ffff337224 */ /* 0x000fc400078e0010 */
[----:B--2---:R-:W-:Y:S01]  /*97230*/  HMMA.1688.F32.TF32 R16, R120, R132, R32 ;  /* 0x000000847810723c */ /* 0x004fe20000081020 */
[----:B------:R-:W-:Y:S04]  /*97240*/  LDS R120, [R252+0x14100] ;  /* 0x01410000fc787984 */ /* 0x000fe80000000800 */
[----:B------:R-:W-:Y:S04]  /*97250*/  LDS R122, [R252+0x15100] ;  /* 0x01510000fc7a7984 */ /* 0x000fe80000000800 */
[----:B------:R-:W-:Y:S04]  /*97260*/  LDS R121, [R3+0x14100] ;  /* 0x0141000003797984 */ /* 0x000fe80000000800 */
[----:B------:R-:W2:Y:S01]  /*97270*/  LDS R123, [R3+0x15100] ;  /* 0x01510000037b7984 */ /* 0x000ea20000000800 */
[----:B------:R-:W-:-:S02]  /*97280*/  IMAD.MOV.U32 R34, RZ, RZ, R21 ;  /* 0x000000ffff227224 */ /* 0x000fc400078e0015 */
[----:B------:R-:W-:Y:S02]  /*97290*/  IMAD.MOV.U32 R35, RZ, RZ, R20 ;  /* 0x000000ffff237224 */ /* 0x000fe400078e0014 */
[C---:B----4-:R-:W-:Y:S08]  /*972a0*/  HMMA.1688.F32.TF32 R20, R240.reuse, R172, R200 ;  /* 0x000000acf014723c */ /* 0x050ff000000810c8 */
[C---:B---3--:R-:W-:Y:S08]  /*972b0*/  HMMA.1688.F32.TF32 R12, R240.reuse, R56, R208 ;  /* 0x00000038f00c723c */ /* 0x048ff000000810d0 */
[----:B------:R-:W-:Y:S01]  /*972c0*/  HMMA.1688.F32.TF32 R4, R240, R72, R176 ;  /* 0x00000048f004723c */ /* 0x000fe200000810b0 */
[----:B------:R-:W-:Y:S01]  /*972d0*/  STL [R1+0x46dc], R16 ;  /* 0x0046dc1001007387 */ /* 0x000fe20000100800 */
[----:B------:R-:W-:Y:S02]  /*972e0*/  STL [R1+0x46d8], R17 ;  /* 0x0046d81101007387 */ /* 0x000fe40000100800 */
[----:B------:R-:W-:Y:S02]  /*972f0*/  STL [R1+0x46d4], R18 ;  /* 0x0046d41201007387 */ /* 0x000fe40000100800 */
[----:B------:R-:W-:Y:S01]  /*97300*/  STL [R1+0x46d0], R19 ;  /* 0x0046d01301007387 */ /* 0x000fe20000100800 */
[----:B------:R-:W-:Y:S01]  /*97310*/  STL [R1+0x46ec], R20 ;  /* 0x0046ec1401007387 */ /* 0x000fe20000100800 */
[----:B------:R-:W-:Y:S02]  /*97320*/  STL [R1+0x46e8], R21 ;  /* 0x0046e81501007387 */ /* 0x000fe40000100800 */
[----:B------:R-:W-:Y:S02]  /*97330*/  STL [R1+0x46e4], R22 ;  /* 0x0046e41601007387 */ /* 0x000fe40000100800 */
[----:B------:R3:W-:Y:S03]  /*97340*/  STL [R1+0x46e0], R23 ;  /* 0x0046e01701007387 */ /* 0x0007e60000100800 */
[----:B------:R4:W-:Y:S01]  /*97350*/  STL.64 [R1+0x450], R12 ;  /* 0x0004500c01007387 */ /* 0x0009e20000100a00 */
[----:B------:R1:W-:Y:S08]  /*97360*/  STL.64 [R1+0x458], R14 ;  /* 0x0004580e01007387 */ /* 0x0003f00000100a00 */
[----:B------:R-:W-:Y:S01]  /*97370*/  MOV R8, R4 ;  /* 0x0000000400087202 */ /* 0x000fe20000000f00 */
[----:B------:R-:W-:-:S02]  /*97380*/  IMAD.MOV.U32 R9, RZ, RZ, R5 ;  /* 0x000000ffff097224 */ /* 0x000fc400078e0005 */
[----:B------:R-:W-:Y:S01]  /*97390*/  IMAD.MOV.U32 R10, RZ, RZ, R6 ;  /* 0x000000ffff0a7224 */ /* 0x000fe200078e0006 */
[----:B------:R-:W-:Y:S01]  /*973a0*/  MOV R11, R7 ;  /* 0x00000007000b7202 */ /* 0x000fe20000000f00 */
[C---:B---3--:R-:W-:Y:S01]  /*973b0*/  HMMA.1688.F32.TF32 R20, R240.reuse, R40, R228 ;  /* 0x00000028f014723c */ /* 0x048fe200000810e4 */
[----:B------:R-:W3:Y:S01]  /*973c0*/  LDL.LU R228, [R1+0x1070] ;  /* 0x0010700001e47983 */ /* 0x000ee20000300800 */
[----:B------:R-:W3:Y:S02]  /*973d0*/  LDL.LU R229, [R1+0x1074] ;  /* 0x0010740001e57983 */ /* 0x000ee40000300800 */
[----:B------:R-:W3:Y:S04]  /*973e0*/  LDL.LU R230, [R1+0x1078] ;  /* 0x0010780001e67983 */ /* 0x000ee80000300800 */
[----:B------:R-:W-:Y:S01]  /*973f0*/  HMMA.1688.F32.TF32 R4, R240, R44, R64 ;  /* 0x0000002cf004723c */ /* 0x000fe20000081040 */
        /* <DEDUP_REMOVED lines=53> */
[----:B------:R-:W-:Y:S01]  /*97750*/  IMAD.MOV.U32 R32, RZ, RZ, R25 ;  /* 0x000000ffff207224 */ /* 0x000fe200078e0019 */
[----:B------:R-:W-:-:S02]  /*97760*/  MOV R33, R24 ;  /* 0x0000001800217202 */ /* 0x000fc40000000f00 */
[C---:B------:R-:W-:Y:S01]  /*97770*/  HMMA.1688.F32.TF32 R24, R240.reuse, R76, R204 ;  /* 0x0000004cf018723c */ /* 0x040fe200000810cc */
[----:B------:R-:W3:Y:S01]  /*97780*/  LDL.LU R204, [R1+0x10c0] ;  /* 0x0010c00001cc7983 */ /* 0x000ee20000300800 */
[----:B------:R-:W3:Y:S02]  /*97790*/  LDL.LU R205, [R1+0x10c4] ;  /* 0x0010c40001cd7983 */ /* 0x000ee40000300800 */
[----:B------:R-:W3:Y:S02]  /*977a0*/  LDL.LU R206, [R1+0x10c8] ;  /* 0x0010c80001ce7983 */ /* 0x000ee40000300800 */
[----:B------:R-:W3:Y:S02]  /*977b0*/  LDL.LU R207, [R1+0x10cc] ;  /* 0x0010cc0001cf7983 */ /* 0x000ee40000300800 */
[C---:B------:R-:W-:Y:S08]  /*977c0*/  HMMA.1688.F32.TF32 R16, R240.reuse, R36, R48 ;  /* 0x00000024f010723c */ /* 0x040ff00000081030 */
[----:B------:R-:W-:Y:S01]  /*977d0*/  HMMA.1688.F32.TF32 R32, R240, R164, R32 ;  /* 0x000000a4f020723c */ /* 0x000fe20000081020 */
[----:B------:R-:W3:Y:S01]  /*977e0*/  LDL.LU R48, [R1+0x1080] ;  /* 0x0010800001307983 */ /* 0x000ee20000300800 */
[----:B----4-:R-:W-:-:S02]  /*977f0*/  IMAD.MOV.U32 R12, RZ, RZ, R4 ;  /* 0x000000ffff0c7224 */ /* 0x010fc400078e0004 */
[----:B------:R-:W4:Y:S02]  /*97800*/  LDL.LU R49, [R1+0x1084] ;  /* 0x0010840001317983 */ /* 0x000f240000300800 */
[----:B------:R-:W-:Y:S01]  /*97810*/  IMAD.MOV.U32 R13, RZ, RZ, R5 ;  /* 0x000000ffff0d7224 */ /* 0x000fe200078e0005 */
[----:B------:R-:W4:Y:S01]  /*97820*/  LDL.LU R50, [R1+0x1088] ;  /* 0x0010880001327983 */ /* 0x000f220000300800 */
[----:B-1----:R-:W-:Y:S01]  /*97830*/  MOV R14, R6 ;  /* 0x00000006000e7202 */ /* 0x002fe20000000f00 */
[----:B------:R-:W4:Y:S02]  /*97840*/  LDL.LU R51, [R1+0x108c] ;  /* 0x00108c0001337983 */ /* 0x000f240000300800 */
[----:B------:R-:W-:-:S05]  /*97850*/  IMAD.MOV.U32 R15, RZ, RZ, R7 ;  /* 0x000000ffff0f7224 */ /* 0x000fca00078e0007 */
[----:B------:R-:W-:Y:S01]  /*97860*/  IMAD.MOV.U32 R4, RZ, RZ, R16 ;  /* 0x000000ffff047224 */ /* 0x000fe200078e0010 */
[----:B------:R-:W-:Y:S02]  /*97870*/  MOV R5, R17 ;  /* 0x0000001100057202 */ /* 0x000fe40000000f00 */
[----:B------:R-:W-:Y:S01]  /*97880*/  MOV R16, R20 ;  /* 0x0000001400107202 */ /* 0x000fe20000000f00 */
[----:B------:R-:W-:Y:S02]  /*97890*/  IMAD.MOV.U32 R6, RZ, RZ, R18 ;  /* 0x000000ffff067224 */ /* 0x000fe400078e0012 */
[----:B------:R-:W-:Y:S02]  /*978a0*/  IMAD.MOV.U32 R17, RZ, RZ, R21 ;  /* 0x000000ffff117224 */ /* 0x000fe400078e0015 */
[----:B------:R-:W-:Y:S02]  /*978b0*/  IMAD.MOV.U32 R20, RZ, RZ, R32 ;  /* 0x000000ffff147224 */ /* 0x000fe400078e0020 */
[----:B------:R-:W-:-:S02]  /*978c0*/  IMAD.MOV.U32 R7, RZ, RZ, R19 ;  /* 0x000000ffff077224 */ /* 0x000fc400078e0013 */
[----:B------:R-:W-:Y:S02]  /*978d0*/  IMAD.MOV.U32 R18, RZ, RZ, R22 ;  /* 0x000000ffff127224 */ /* 0x000fe400078e0016 */
[----:B------:R-:W-:Y:S01]  /*978e0*/  IMAD.MOV.U32 R21, RZ, RZ, R33 ;  /* 0x000000ffff157224 */ /* 0x000fe200078e0021 */
[----:B------:R-:W4:Y:S01]  /*978f0*/  LDL.LU R32, [R1+0x14d0] ;  /* 0x0014d00001207983 */ /* 0x000f220000300800 */
[----:B------:R-:W-:Y:S02]  /*97900*/  MOV R19, R23 ;  /* 0x0000001700137202 */ /* 0x000fe40000000f00 */
[----:B------:R-:W-:Y:S01]  /*97910*/  MOV R22, R34 ;  /* 0x0000002200167202 */ /* 0x000fe20000000f00 */
[----:B------:R-:W4:Y:S02]  /*97920*/  LDL.LU R33, [R1+0x14d4] ;  /* 0x0014d40001217983 */ /* 0x000f240000300800 */
[----:B------:R-:W-:Y:S01]  /*97930*/  IMAD.MOV.U32 R23, RZ, RZ, R35 ;  /* 0x000000ffff177224 */ /* 0x000fe200078e0023 */
[----:B------:R-:W4:Y:S01]  /*97940*/  LDL.LU R34, [R1+0x14d8] ;  /* 0x0014d80001227983 */ /* 0x000f220000300800 */
        /* <DEDUP_REMOVED lines=8> */
[C---:B---3--:R-:W-:Y:S08]  /*979d0*/  HMMA.1688.F32.TF32 R96, R240.reuse, R156, R112 ;  /* 0x0000009cf060723c */ /* 0x048ff00000081070 */
[C---:B------:R-:W-:Y:S08]  /*979e0*/  HMMA.1688.F32.TF32 R104, R240.reuse, R152, R108 ;  /* 0x00000098f068723c */ /* 0x040ff0000008106c */
[C---:B------:R-:W-:Y:S08]  /*979f0*/  HMMA.1688.F32.TF32 R92, R240.reuse, R144, R92 ;  /* 0x00000090f05c723c */ /* 0x040ff0000008105c */
[----:B------:R-:W-:Y:S01]  /*97a00*/  HMMA.1688.F32.TF32 R60, R240, R140, R60 ;  /* 0x0000008cf03c723c */ /* 0x000fe2000008103c */
[----:B------:R-:W-:Y:S01]  /*97a10*/  MOV R248, R96 ;  /* 0x0000006000f87202 */ /* 0x000fe20000000f00 */
[----:B------:R-:W-:-:S02]  /*97a20*/  IMAD.MOV.U32 R249, RZ, RZ, R97 ;  /* 0x000000fffff97224 */ /* 0x000fc400078e0061 */
[----:B------:R-:W-:Y:S01]  /*97a30*/  IMAD.MOV.U32 R250, RZ, RZ, R98 ;  /* 0x000000fffffa7224 */ /* 0x000fe200078e0062 */
[----:B------:R-:W-:-:S03]  /*97a40*/  MOV R251, R99 ;  /* 0x0000006300fb7202 */ /* 0x000fc60000000f00 */
[C---:B------:R-:W-:Y:S01]  /*97a50*/  HMMA.1688.F32.TF32 R96, R240.reuse, R148, R100 ;  /* 0x00000094f060723c */ /* 0x040fe20000081064 */
[----:B------:R-:W-:Y:S01]  /*97a60*/  STL.64 [R1+0x4d0], R104 ;  /* 0x0004d06801007387 */ /* 0x000fe20000100a00 */
[----:B------:R-:W-:Y:S06]  /*97a70*/  STL.64 [R1+0x4d8], R106 ;  /* 0x0004d86a01007387 */ /* 0x000fec0000100a00 */
[C---:B------:R-:W-:Y:S11]  /*97a80*/  HMMA.1688.F32.TF32 R84, R240.reuse, R136, R84 ;  /* 0x00000088f054723c */ /* 0x040ff60000081054 */
[----:B------:R-:W-:Y:S04]  /*97a90*/  @!UPT UIADD3 URZ, URZ, URZ, URZ ;  /* 0x0000003f3f3ff290 */ /* 0x000fe8000fffe03f */
[----:B------:R-:W-:Y:S01]  /*97aa0*/  STL.64 [R1+0x4e0], R96 ;  /* 0x0004e06001007387 */ /* 0x000fe20000100a00 */
[----:B------:R-:W-:Y:S02]  /*97ab0*/  STL.64 [R1+0x4e8], R98 ;  /* 0x0004e86201007387 */ /* 0x000fe40000100a00 */
[----:B------:R-:W-:Y:S02]  /*97ac0*/  STL.64 [R1+0x4f0], R92 ;  /* 0x0004f05c01007387 */ /* 0x000fe40000100a00 */
[----:B------:R1:W-:Y:S01]  /*97ad0*/  STL.64 [R1+0x4f8], R94 ;  /* 0x0004f85e01007387 */ /* 0x0003e20000100a00 */
[----:B------:R-:W-:Y:S01]  /*97ae0*/  STL.64 [R1+0x500], R60 ;  /* 0x0005003c01007387 */ /* 0x000fe20000100a00 */
[----:B------:R2:W-:Y:S01]  /*97af0*/  STL.64 [R1+0x508], R62 ;  /* 0x0005083e01007387 */ /* 0x0005e20000100a00 */
[----:B-1----:R-:W-:Y:S08]  /*97b00*/  HMMA.1688.F32.TF32 R92, R240, R132, R192 ;  /* 0x00000084f05c723c */ /* 0x002ff000000810c0 */
[C---:B--2---:R-:W-:Y:S01]  /*97b10*/  HMMA.1688.F32.TF32 R60, R236.reuse, R172, R196 ;  /* 0x000000acec3c723c */ /* 0x044fe200000810c4 */
[----:B------:R-:W-:Y:S01]  /*97b20*/  STL.64 [R1+0x540], R84 ;  /* 0x0005405401007387 */ /* 0x000fe20000100a00 */
[----:B------:R1:W-:Y:S06]  /*97b30*/  STL.64 [R1+0x548], R86 ;  /* 0x0005485601007387 */ /* 0x0003ec0000100a00 */
[C---:B------:R-:W-:Y:S08]  /*97b40*/  HMMA.1688.F32.TF32 R64, R236.reuse, R36, R64 ;  /* 0x00000024ec40723c */ /* 0x040ff00000081040 */
[C---:B----4-:R-:W-:Y:S01]  /*97b50*/  HMMA.1688.F32.TF32 R32, R236.reuse, R160, R32 ;  /* 0x000000a0ec20723c */ /* 0x050fe20000081020 */
[----:B------:R-:W-:Y:S04]  /*97b60*/  LDS R240, [R55+0x14100] ;  /* 0x0141000037f07984 */ /* 0x000fe80000000800 */
[----:B------:R-:W-:Y:S04]  /*97b70*/  LDS R242, [R55+0x15100] ;  /* 0x0151000037f27984 */ /* 0x000fe80000000800 */
[----:B------:R-:W-:Y:S04]  /*97b80*/  LDS R241, [R175+0x14100] ;  /* 0x01410000aff17984 */ /* 0x000fe80000000800 */
[----:B------:R-:W2:Y:S01]  /*97b90*/  LDS R243, [R175+0x15100] ;  /* 0x01510000aff37984 */ /* 0x000ea20000000800 */
[C---:B-1----:R-:W-:Y:S03]  /*97ba0*/  HMMA.1688.F32.TF32 R84, R236.reuse, R76, R200 ;  /* 0x0000004cec54723c */ /* 0x042fe600000810c8 */
[----:B------:R-:W-:Y:S01]  /*97bb0*/  STL.64 [R1+0x530], R92 ;  /* 0x0005305c01007387 */ /* 0x000fe20000100a00 */
[----:B------:R1:W-:Y:S02]  /*97bc0*/  STL.64 [R1+0x538], R94 ;  /* 0x0005385e01007387 */ /* 0x0003e40000100a00 */
[----:B------:R-:W-:Y:S02]  /*97bd0*/  STL.64 [R1+0x5c0], R60 ;  /* 0x0005c03c01007387 */ /* 0x000fe40000100a00 */
[----:B------:R3:W-:Y:S01]  /*97be0*/  STL.64 [R1+0x5c8], R62 ;  /* 0x0005c83e01007387 */ /* 0x0007e20000100a00 */
[C---:B-1----:R-:W-:Y:S08]  /*97bf0*/  HMMA.1688.F32.TF32 R92, R236.reuse, R56, R204 ;  /* 0x00000038ec5c723c */ /* 0x042ff000000810cc */
[C---:B---3--:R-:W-:Y:S06]  /*97c00*/  HMMA.1688.F32.TF32 R60, R236.reuse, R72, R208 ;  /* 0x00000048ec3c723c */ /* 0x048fec00000810d0 */
[----:B------:R-:W-:Y:S01]  /*97c10*/  STL.64 [R1+0x5b0], R84 ;  /* 0x0005b05401007387 */ /* 0x000fe20000100a00 */
[----:B------:R1:W-:Y:S02]  /*97c20*/  STL.64 [R1+0x5b8], R86 ;  /* 0x0005b85601007387 */ /* 0x0003e40000100a00 */
[C---:B-1----:R-:W-:Y:S06]  /*97c30*/  HMMA.1688.F32.TF32 R84, R236.reuse, R44, R176 ;  /* 0x0000002cec54723c */ /* 0x042fec00000810b0 */
[----:B------:R-:W-:Y:S01]  /*97c40*/  STL.64 [R1+0x5a0], R92 ;  /* 0x0005a05c01007387 */ /* 0x000fe20000100a00 */
[----:B------:R-:W-:Y:S07]  /*97c50*/  STL.64 [R1+0x5a8], R94 ;  /* 0x0005a85e01007387 */ /* 0x000fee0000100a00 */
[----:B------:R-:W-:Y:S02]  /*97c60*/  STL.64 [R1+0x590], R60 ;  /* 0x0005903c01007387 */ /* 0x000fe40000100a00 */
[----:B------:R1:W-:Y:S02]  /*97c70*/  STL.64 [R1+0x598], R62 ;  /* 0x0005983e01007387 */ /* 0x0003e40000100a00 */
[C---:B-1----:R-:W-:Y:S08]  /*97c80*/  HMMA.1688.F32.TF32 R60, R236.reuse, R40, R48 ;  /* 0x00000028ec3c723c */ /* 0x042ff00000081030 */
[C---:B------:R-:W-:Y:S01]  /*97c90*/  HMMA.1688.F32.TF32 R48, R236.reuse, R164, R228 ;  /* 0x000000a4ec30723c */ /* 0x040fe200000810e4 */
[----:B------:R-:W-:Y:S01]  /*97ca0*/  STL.64 [R1+0x580], R84 ;  /* 0x0005805401007387 */ /* 0x000fe20000100a00 */
[----:B------:R-:W-:Y:S02]  /*97cb0*/  STL.64 [R1+0x588], R86 ;  /* 0x0005885601007387 */ /* 0x000fe40000100a00 */
[----:B------:R-:W-:Y:S02]  /*97cc0*/  STL.64 [R1+0x570], R64 ;  /* 0x0005704001007387 */ /* 0x000fe40000100a00 */
[----:B------:R-:W-:Y:S09]  /*97cd0*/  STL.64 [R1+0x578], R66 ;  /* 0x0005784201007387 */ /* 0x000ff20000100a00 */
[----:B------:R-:W-:Y:S01]  /*97ce0*/  STL.64 [R1+0x560], R60 ;  /* 0x0005603c01007387 */ /* 0x000fe20000100a00 */
[----:B------:R-:W-:Y:S07]  /*97cf0*/  STL.64 [R1+0x568], R62 ;  /* 0x0005683e01007387 */ /* 0x000fee0000100a00 */
[----:B------:R1:W-:Y:S02]  /*97d00*/  STL.64 [R1+0x550], R48 ;  /* 0x0005503001007387 */ /* 0x0003e40000100a00 */
[----:B------:R3:W-:Y:S01]  /*97d10*/  STL.64 [R1+0x558], R50 ;  /* 0x0005583201007387 */ /* 0x0007e20000100a00 */
[----:B------:R-:W4:Y:S01]  /*97d20*/  LDL.LU R228, [R1+0x1030] ;  /* 0x0010300001e47983 */ /* 0x000f220000300800 */
[----:B------:R2:W-:Y:S02]  /*97d30*/  STL.64 [R1+0x640], R32 ;  /* 0x0006402001007387 */ /* 0x0005e40000100a00 */
[----:B------:R2:W-:Y:S02]  /*97d40*/  STL.64 [R1+0x648], R34 ;  /* 0x0006482201007387 */ /* 0x0005e40000100a00 */
[----:B------:R-:W4:Y:S01]  /*97d50*/  LDL.LU R229, [R1+0x1034] ;  /* 0x0010340001e57983 */ /* 0x000f220000300800 */
[----:B------:R-:W4:Y:S01]  /*97d60*/  LDL.LU R230, [R1+0x1038] ;  /* 0x0010380001e67983 */ /* 0x000f220000300800 */
[----:B------:R-:W4:Y:S03]  /*97d70*/  LDL.LU R231, [R1+0x103c] ;  /* 0x00103c0001e77983 */ /* 0x000f260000300800 */
[----:B-1----:R-:W4:Y:S01]  /*97d80*/  LDL.LU R48, [R1+0x1040] ;  /* 0x0010400001307983 */ /* 0x002f220000300800 */
[----:B------:R-:W4:Y:S02]  /*97d90*/  LDL.LU R49, [R1+0x1044] ;  /* 0x0010440001317983 */ /* 0x000f240000300800 */
[----:B---3--:R-:W4:Y:S02]  /*97da0*/  LDL.LU R50, [R1+0x1048] ;  /* 0x0010480001327983 */ /* 0x008f240000300800 */
        /* <DEDUP_REMOVED lines=93> */
[----:B--2---:R-:W2:Y:S01]  /*98380*/  LDL.LU R32, [R1+0x1020] ;  /* 0x0010200001207983 */ /* 0x004ea20000300800 */
[----:B------:R-:W2:Y:S02]  /*98390*/  LDL.LU R33, [R1+0x1024] ;  /* 0x0010240001217983 */ /* 0x000ea40000300800 */
[----:B------:R-:W2:Y:S02]  /*983a0*/  LDL.LU R34, [R1+0x1028] ;  /* 0x0010280001227983 */ /* 0x000ea40000300800 */
[----:B------:R-:W2:Y:S01]  /*983b0*/  LDL.LU R35, [R1+0x102c] ;  /* 0x00102c0001237983 */ /* 0x000ea20000300800 */
[C---:B---3--:R-:W-:Y:S08]  /*983c0*/  HMMA.1688.F32.TF32 R96, R236.reuse, R156, R96 ;  /* 0x0000009cec60723c */ /* 0x048ff00000081060 */
[C---:B----4-:R-:W-:Y:S11]  /*983d0*/  HMMA.1688.F32.TF32 R104, R236.reuse, R152, R104 ;  /* 0x00000098ec68723c */ /* 0x050ff60000081068 */
[----:B------:R-:W-:Y:S04]  /*983e0*/  @!UPT UIADD3 URZ, URZ, URZ, URZ ;  /* 0x0000003f3f3ff290 */ /* 0x000fe8000fffe03f */
[----:B------:R-:W-:Y:S01]  /*983f0*/  STL.64 [R1+0x630], R96 ;  /* 0x0006306001007387 */ /* 0x000fe20000100a00 */
[----:B------:R1:W-:Y:S03]  /*98400*/  STL.64 [R1+0x638], R98 ;  /* 0x0006386201007387 */ /* 0x0003e60000100a00 */
[----:B-1----:R-:W3:Y:S01]  /*98410*/  LDL.LU.64 R98, [R1+0x4a08] ;  /* 0x004a080001627983 */ /* 0x002ee20000300a00 */
[----:B------:R-:W3:Y:S03]  /*98420*/  LDL.LU.64 R96, [R1+0x4a00] ;  /* 0x004a000001607983 */ /* 0x000ee60000300a00 */
[----:B------:R-:W-:Y:S01]  /*98430*/  STL.64 [R1+0x620], R104 ;  /* 0x0006206801007387 */ /* 0x000fe20000100a00 */
[----:B------:R1:W-:Y:S02]  /*98440*/  STL.64 [R1+0x628], R106 ;  /* 0x0006286a01007387 */ /* 0x0003e40000100a00 */
[C---:B-1----:R-:W-:Y:S08]  /*98450*/  HMMA.1688.F32.TF32 R104, R236.reuse, R148, R212 ;  /* 0x00000094ec68723c */ /* 0x042ff000000810d4 */
[C---:B------:R-:W-:Y:S08]  /*98460*/  HMMA.1688.F32.TF32 R212, R236.reuse, R144, R216 ;  /* 0x00000090ecd4723c */ /* 0x040ff000000810d8 */
[C---:B------:R-:W-:Y:S07]  /*98470*/  HMMA.1688.F32.TF32 R216, R236.reuse, R140, R220 ;  /* 0x0000008cecd8723c */ /* 0x040fee00000810dc */
[----:B------:R-:W-:Y:S01]  /*98480*/  STL.64 [R1+0x610], R104 ;  /* 0x0006106801007387 */ /* 0x000fe20000100a00 */
[----:B------:R1:W-:Y:S02]  /*98490*/  STL.64 [R1+0x618], R106 ;  /* 0x0006186a01007387 */ /* 0x0003e40000100a00 */
[----:B-1----:R-:W-:Y:S05]  /*984a0*/  HMMA.1688.F32.TF32 R104, R236, R136, R224 ;  /* 0x00000088ec68723c */ /* 0x002fea00000810e0 */
[----:B------:R-:W-:Y:S01]  /*984b0*/  STL.64 [R1+0x600], R212 ;  /* 0x000600d401007387 */ /* 0x000fe20000100a00 */
[----:B------:R1:W-:Y:S07]  /*984c0*/  STL.64 [R1+0x608], R214 ;  /* 0x000608d601007387 */ /* 0x0003ee0000100a00 */
[----:B------:R-:W-:Y:S02]  /*984d0*/  STL.64 [R1+0x5f0], R216 ;  /* 0x0005f0d801007387 */ /* 0x000fe40000100a00 */
[----:B------:R-:W-:Y:S01]  /*984e0*/  STL.64 [R1+0x5f8], R218 ;  /* 0x0005f8da01007387 */ /* 0x000fe20000100a00 */
[----:B------:R-:W-:Y:S08]  /*984f0*/  HMMA.1688.F32.TF32 R128, R120, R172, R128 ;  /* 0x000000ac7880723c */ /* 0x000ff00000081080 */
[----:B-1----:R-:W-:Y:S08]  /*98500*/  HMMA.1688.F32.TF32 R212, R236, R132, R232 ;  /* 0x00000084ecd4723c */ /* 0x002ff000000810e8 */
[C---:B------:R-:W-:Y:S08]  /*98510*/  HMMA.1688.F32.TF32 R116, R120.reuse, R56, R116 ;  /* 0x000000387874723c */ /* 0x040ff00000081074 */
[C---:B------:R-:W-:Y:S08]  /*98520*/  HMMA.1688.F32.TF32 R112, R120.reuse, R72, R112 ;  /* 0x000000487870723c */ /* 0x040ff00000081070 */
[C---:B------:R-:W-:Y:S08]  /*98530*/  HMMA.1688.F32.TF32 R100, R120.reuse, R36, R100 ;  /* 0x000000247864723c */ /* 0x040ff00000081064 */
[C---:B------:R-:W-:Y:S08]  /*98540*/  HMMA.1688.F32.TF32 R92, R120.reuse, R40, R92 ;  /* 0x00000028785c723c */ /* 0x040ff0000008105c */
[C---:B------:R-:W-:Y:S08]  /*98550*/  HMMA.1688.F32.TF32 R60, R120.reuse, R164, R60 ;  /* 0x000000a4783c723c */ /* 0x040ff0000008103c */
[----:B------:R-:W-:Y:S08]  /*98560*/  HMMA.1688.F32.TF32 R64, R120, R132, R64 ;  /* 0x000000847840723c */ /* 0x000ff00000081040 */
[C---:B------:R-:W-:Y:S08]  /*98570*/  HMMA.1688.F32.TF32 R48, R240.reuse, R172, R48 ;  /* 0x000000acf030723c */ /* 0x040ff00000081030 */
[----:B--2---:R-:W-:Y:S01]  /*98580*/  HMMA.1688.F32.TF32 R32, R240, R56, R32 ;  /* 0x00000038f020723c */ /* 0x004fe20000081020 */
[----:B------:R-:W-:Y:S01]  /*98590*/  STL.64 [R1+0x5e0], R104 ;  /* 0x0005e06801007387 */ /* 0x000fe20000100a00 */
[----:B------:R1:W-:Y:S03]  /*985a0*/  STL.64 [R1+0x5e8], R106 ;  /* 0x0005e86a01007387 */ /* 0x0003e60000100a00 */
[----:B------:R-:W-:Y:S04]  /*985b0*/  LDS R236, [R252+0x14180] ;  /* 0x01418000fcec7984 */ /* 0x000fe80000000800 */
[----:B------:R-:W-:Y:S04]  /*985c0*/  LDS R238, [R252+0x15180] ;  /* 0x01518000fcee7984 */ /* 0x000fe80000000800 */
[----:B------:R-:W-:Y:S04]  /*985d0*/  LDS R237, [R3+0x14180] ;  /* 0x0141800003ed7984 */ /* 0x000fe80000000800 */
[----:B------:R-:W2:Y:S01]  /*985e0*/  LDS R239, [R3+0x15180] ;  /* 0x0151800003ef7984 */ /* 0x000ea20000000800 */
[C---:B-1----:R-:W-:Y:S03]  /*985f0*/  HMMA.1688.F32.TF32 R104, R120.reuse, R76, R124 ;  /* 0x0000004c7868723c */ /* 0x042fe6000008107c */
[----:B------:R-:W-:Y:S01]  /*98600*/  STL.64 [R1+0x520], R212 ;  /* 0x000520d401007387 */ /* 0x000fe20000100a00 */
[----:B------:R-:W-:Y:S02]  /*98610*/  STL.64 [R1+0x528], R214 ;  /* 0x000528d601007387 */ /* 0x000fe40000100a00 */
[----:B------:R-:W-:Y:S02]  /*98620*/  STL.64 [R1+0x510], R128 ;  /* 0x0005108001007387 */ /* 0x000fe40000100a00 */
[----:B------:R-:W-:Y:S11]  /*98630*/  STL.64 [R1+0x518], R130 ;  /* 0x0005188201007387 */ /* 0x000ff60000100a00 */
[----:B------:R-:W-:Y:S04]  /*98640*/  @!UPT UIADD3 URZ, URZ, URZ, URZ ;  /* 0x0000003f3f3ff290 */ /* 0x000fe8000fffe03f */
[----:B------:R-:W-:Y:S01]  /*98650*/  STL.64 [R1+0x5d0], R104 ;  /* 0x0005d06801007387 */ /* 0x000fe20000100a00 */
[----:B------:R1:W-:Y:S02]  /*98660*/  STL.64 [R1+0x5d8], R106 ;  /* 0x0005d86a01007387 */ /* 0x0003e40000100a00 */
[C---:B-1----:R-:W-:Y:S01]  /*98670*/  HMMA.1688.F32.TF32 R104, R120.reuse, R44, R108 ;  /* 0x0000002c7868723c */ /* 0x042fe2000008106c */
[----:B------:R-:W-:Y:S01]  /*98680*/  STL.64 [R1+0x650], R116 ;  /* 0x0006507401007387 */ /* 0x000fe20000100a00 */
[----:B------:R-:W-:Y:S02]  /*98690*/  STL.64 [R1+0x658], R118 ;  /* 0x0006587601007387 */ /* 0x000fe40000100a00 */
[----:B------:R-:W-:Y:S02]  /*986a0*/  STL.64 [R1+0x660], R112 ;  /* 0x0006607001007387 */ /* 0x000fe40000100a00 */
[----:B------:R-:W-:Y:S11]  /*986b0*/  STL.64 [R1+0x668], R114 ;  /* 0x0006687201007387 */ /* 0x000ff60000100a00 */
[----:B------:R-:W-:Y:S06]  /*986c0*/  @!UPT UIADD3 URZ, URZ, URZ, URZ ;  /* 0x0000003f3f3ff290 */ /* 0x000fec000fffe03f */
        /* <DEDUP_REMOVED lines=8> */
[C---:B-1----:R-:W-:Y:S08]  /*98750*/  HMMA.1688.F32.TF32 R60, R120.reuse, R160, R84 ;  /* 0x000000a0783c723c */ /* 0x042ff00000081054 */
[C---:B------:R-:W-:Y:S08]  /*98760*/  HMMA.1688.F32.TF32 R92, R120.reuse, R156, R192 ;  /* 0x0000009c785c723c */ /* 0x040ff000000810c0 */
[C---:B------:R-:W-:Y:S07]  /*98770*/  HMMA.1688.F32.TF32 R84, R120.reuse, R152, R196 ;  /* 0x000000987854723c */ /* 0x040fee00000810c4 */
[----:B------:R-:W-:Y:S01]  /*98780*/  STL.64 [R1+0x6b0], R60 ;  /* 0x0006b03c01007387 */ /* 0x000fe20000100a00 */
[----:B------:R1:W-:Y:S02]  /*98790*/  STL.64 [R1+0x6b8], R62 ;  /* 0x0006b83e01007387 */ /* 0x0003e40000100a00 */
[C---:B-1----:R-:W-:Y:S05]  /*987a0*/  HMMA.1688.F32.TF32 R60, R120.reuse, R148, R200 ;  /* 0x00000094783c723c */ /* 0x042fea00000810c8 */
[----:B------:R-:W-:Y:S01]  /*987b0*/  STL.64 [R1+0x6c0], R92 ;  /* 0x0006c05c01007387 */ /* 0x000fe20000100a00 */
[----:B------:R1:W-:Y:S07]  /*987c0*/  STL.64 [R1+0x6c8], R94 ;  /* 0x0006c85e01007387 */ /* 0x0003ee0000100a00 */
        /* <DEDUP_REMOVED lines=8> */
[----:B------:R-:W-:Y:S07]  /*98850*/  STL.64 [R1+0x6f8], R94 ;  /* 0x0006f85e01007387 */ /* 0x000fee0000100a00 */
[----:B------:R-:W-:Y:S02]  /*98860*/  STL.64 [R1+0x700], R84 ;  /* 0x0007005401007387 */ /* 0x000fe40000100a00 */
[----:B------:R-:W-:Y:S06]  /*98870*/  STL.64 [R1+0x708], R86 ;  /* 0x0007085601007387 */ /* 0x000fec0000100a00 */
[----:B------:R-:W-:Y:S01]  /*98880*/  STL.64 [R1+0x730], R60 ;  /* 0x0007303c01007387 */ /* 0x000fe20000100a00 */
[----:B------:R1:W-:Y:S02]  /*98890*/  STL.64 [R1+0x738], R62 ;  /* 0x0007383e01007387 */ /* 0x0003e40000100a00 */
[C---:B-1----:R-:W-:Y:S01]  /*988a0*/  HMMA.1688.F32.TF32 R60, R240.reuse, R76, R228 ;  /* 0x0000004cf03c723c */ /* 0x042fe200000810e4 */
[----:B------:R-:W-:Y:S01]  /*988b0*/  STL.64 [R1+0x720], R64 ;  /* 0x0007204001007387 */ /* 0x000fe20000100a00 */
[----:B------:R-:W-:Y:S02]  /*988c0*/  STL.64 [R1+0x728], R66 ;  /* 0x0007284201007387 */ /* 0x000fe40000100a00 */
[----:B------:R1:W-:Y:S02]  /*988d0*/  STL.64 [R1+0x830], R48 ;  /* 0x0008303001007387 */ /* 0x0003e40000100a00 */
[----:B------:R4:W-:Y:S01]  /*988e0*/  STL.64 [R1+0x838], R50 ;  /* 0x0008383201007387 */ /* 0x0009e20000100a00 */
[----:B-1----:R-:W2:Y:S11]  /*988f0*/  LDL.LU R48, [R1+0xf50] ;  /* 0x000f500001307983 */ /* 0x002eb60000300800 */
[----:B------:R-:W-:Y:S05]  /*98900*/  @!UPT UIADD3 URZ, URZ, URZ, URZ ;  /* 0x0000003f3f3ff290 */ /* 0x000fea000fffe03f */
[----:B------:R1:W-:Y:S01]  /*98910*/  STL.64 [R1+0x820], R60 ;  /* 0x0008203c01007387 */ /* 0x0003e20000100a00 */
[----:B------:R1:W-:Y:S02]  /*98920*/  STL.64 [R1+0x828], R62 ;  /* 0x0008283e01007387 */ /* 0x0003e40000100a00 */
[----:B------:R1:W-:Y:S02]  /*98930*/  STL.64 [R1+0x810], R32 ;  /* 0x0008102001007387 */ /* 0x0003e40000100a00 */
[----:B------:R1:W-:Y:S01]  /*98940*/  STL.64 [R1+0x818], R34 ;  /* 0x0008182201007387 */ /* 0x0003e20000100a00 */
[----:B------:R-:W2:Y:S01]  /*98950*/  LDL.LU R49, [R1+0xf54] ;  /* 0x000f540001317983 */ /* 0x000ea20000300800 */
[----:B----4-:R-:W2:Y:S02]  /*98960*/  LDL.LU R50, [R1+0xf58] ;  /* 0x000f580001327983 */ /* 0x010ea40000300800 */
[----:B------:R-:W2:Y:S02]  /*98970*/  LDL.LU R51, [R1+0xf5c] ;  /* 0x000f5c0001337983 */ /* 0x000ea40000300800 */
        /* <DEDUP_REMOVED lines=24> */
[----:B-1----:R-:W2:Y:S01]  /*98b00*/  LDL.LU R60, [R1+0x1390] ;  /* 0x00139000013c7983 */ /* 0x002ea20000300800 */
        /* <DEDUP_REMOVED lines=63> */
[C---:B--2---:R-:W-:Y:S08]  /*98f00*/  HMMA.1688.F32.TF32 R104, R240.reuse, R44, R220 ;  /* 0x0000002cf068723c */ /* 0x044ff000000810dc */
[C---:B---3--:R-:W-:Y:S08]  /*98f10*/  HMMA.1688.F32.TF32 R212, R240.reuse, R72, R216 ;  /* 0x00000048f0d4723c */ /* 0x048ff000000810d8 */
[C---:B------:R-:W-:Y:S11]  /*98f20*/  HMMA.1688.F32.TF32 R120, R240.reuse, R36, R224 ;  /* 0x00000024f078723c */ /* 0x040ff600000810e0 */
        /* <DEDUP_REMOVED lines=8> */
[----:B------:R-:W-:Y:S06]  /*98fb0*/  STL.64 [R1+0x7e8], R122 ;  /* 0x0007e87a01007387 */ /* 0x000fec0000100a00 */
[C---:B----4-:R-:W-:Y:S08]  /*98fc0*/  HMMA.1688.F32.TF32 R124, R240.reuse, R160, R124 ;  /* 0x000000a0f07c723c */ /* 0x050ff0000008107c */
[C---:B------:R-:W-:Y:S08]  /*98fd0*/  HMMA.1688.F32.TF32 R112, R240.reuse, R152, R112 ;  /* 0x00000098f070723c */ /* 0x040ff00000081070 */
[C---:B------:R-:W-:Y:S08]  /*98fe0*/  HMMA.1688.F32.TF32 R108, R240.reuse, R148, R108 ;  /* 0x00000094f06c723c */ /* 0x040ff0000008106c */
[----:B------:R-:W-:Y:S08]  /*98ff0*/  HMMA.1688.F32.TF32 R84, R240, R132, R84 ;  /* 0x00000084f054723c */ /* 0x000ff00000081054 */
[C---:B------:R-:W-:Y:S08]  /*99000*/  HMMA.1688.F32.TF32 R48, R236.reuse, R164, R48 ;  /* 0x000000a4ec30723c */ /* 0x040ff00000081030 */
[-C--:B------:R-:W-:Y:S01]  /*99010*/  HMMA.1688.F32.TF32 R32, R236, R156.reuse, R32 ;  /* 0x0000009cec20723c */ /* 0x080fe20000081020 */
        /* <DEDUP_REMOVED lines=8> */
[C---:B--2---:R-:W-:Y:S01]  /*990a0*/  HMMA.1688.F32.TF32 R104, R240.reuse, R156, R116 ;  /* 0x0000009cf068723c */ /* 0x044fe20000081074 */
[----:B------:R-:W-:Y:S01]  /*990b0*/  STL.64 [R1+0x7b0], R124 ;  /* 0x0007b07c01007387 */ /* 0x000fe20000100a00 */
[----:B------:R-:W-:Y:S11]  /*990c0*/  STL.64 [R1+0x7b8], R126 ;  /* 0x0007b87e01007387 */ /* 0x000ff60000100a00 */
[----:B------:R-:W-:Y:S10]  /*990d0*/  @!UPT UIADD3 URZ, URZ, URZ, URZ ;  /* 0x0000003f3f3ff290 */ /* 0x000ff4000fffe03f */
[----:B------:R-:W-:Y:S01]  /*990e0*/  STL.64 [R1+0x7a0], R104 ;  /* 0x0007a06801007387 */ /* 0x000fe20000100a00 */
[----:B------:R2:W-:Y:S02]  /*990f0*/  STL.64 [R1+0x7a8], R106 ;  /* 0x0007a86a01007387 */ /* 0x0005e40000100a00 */
[C---:B--2---:R-:W-:Y:S08]  /*99100*/  HMMA.1688.F32.TF32 R104, R240.reuse, R144, R100 ;  /* 0x00000090f068723c */ /* 0x044ff00000081064 */
[C---:B------:R-:W-:Y:S08]  /*99110*/  HMMA.1688.F32.TF32 R100, R240.reuse, R140, R92 ;  /* 0x0000008cf064723c */ /* 0x040ff0000008105c */
[----:B------:R-:W-:Y:S08]  /*99120*/  HMMA.1688.F32.TF32 R92, R240, R136, R60 ;  /* 0x00000088f05c723c */ /* 0x000ff0000008103c */
[C---:B------:R-:W-:Y:S01]  /*99130*/  HMMA.1688.F32.TF32 R60, R236.reuse, R172, R192 ;  /* 0x000000acec3c723c */ /* 0x040fe200000810c0 */
[----:B------:R-:W-:Y:S01]  /*99140*/  STL.64 [R1+0x790], R112 ;  /* 0x0007907001007387 */ /* 0x000fe20000100a00 */
[----:B------:R-:W-:Y:S02]  /*99150*/  STL.64 [R1+0x798], R114 ;  /* 0x0007987201007387 */ /* 0x000fe40000100a00 */
        /* <DEDUP_REMOVED lines=9> */
[----:B------:R-:W-:Y:S01]  /*991f0*/  STL.64 [R1+0x768], R102 ;  /* 0x0007686601007387 */ /* 0x000fe20000100a00 */
[----:B------:R-:W-:Y:S01]  /*99200*/  STL.64 [R1+0x750], R92 ;  /* 0x0007505c01007387 */ /* 0x000fe20000100a00 */
[----:B------:R3:W-:Y:S02]  /*99210*/  STL.64 [R1+0x758], R94 ;  /* 0x0007585e01007387 */ /* 0x0007e40000100a00 */
[----:B------:R-:W-:Y:S02]  /*99220*/  STL.64 [R1+0x710], R84 ;  /* 0x0007105401007387 */ /* 0x000fe40000100a00 */
[----:B------:R4:W-:Y:S01]  /*99230*/  STL.64 [R1+0x718], R86 ;  /* 0x0007185601007387 */ /* 0x0009e20000100a00 */
[----:B------:R-:W-:Y:S01]  /*99240*/  STL.64 [R1+0x740], R60 ;  /* 0x0007403c01007387 */ /* 0x000fe20000100a00 */
[----:B------:R1:W-:Y:S01]  /*99250*/  STL.64 [R1+0x748], R62 ;  /* 0x0007483e01007387 */ /* 0x0003e20000100a00 */
[C---:B---3--:R-:W-:Y:S08]  /*99260*/  HMMA.1688.F32.TF32 R92, R236.reuse, R76, R196 ;  /* 0x0000004cec5c723c */ /* 0x048ff000000810c4 */
[C---:B----4-:R-:W-:Y:S08]  /*99270*/  HMMA.1688.F32.TF32 R84, R236.reuse, R56, R200 ;  /* 0x00000038ec54723c */ /* 0x050ff000000810c8 */
[C---:B-1----:R-:W-:Y:S07]  /*99280*/  HMMA.1688.F32.TF32 R60, R236.reuse, R72, R204 ;  /* 0x00000048ec3c723c */ /* 0x042fee00000810cc */
[----:B------:R-:W-:Y:S01]  /*99290*/  STL.64 [R1+0x840], R92 ;  /* 0x0008405c01007387 */ /* 0x000fe20000100a00 */
[----:B------:R1:W-:Y:S07]  /*992a0*/  STL.64 [R1+0x848], R94 ;  /* 0x0008485e01007387 */ /* 0x0003ee0000100a00 */
[----:B------:R-:W-:Y:S02]  /*992b0*/  STL.64 [R1+0x850], R84 ;  /* 0x0008505401007387 */ /* 0x000fe40000100a00 */
[----:B------:R3:W-:Y:S06]  /*992c0*/  STL.64 [R1+0x858], R86 ;  /* 0x0008585601007387 */ /* 0x0007ec0000100a00 */
[----:B------:R-:W-:Y:S01]  /*992d0*/  STL.64 [R1+0x860], R60 ;  /* 0x0008603c01007387 */ /* 0x000fe20000100a00 */
[----:B------:R4:W-:Y:S01]  /*992e0*/  STL.64 [R1+0x868], R62 ;  /* 0x0008683e01007387 */ /* 0x0009e20000100a00 */
[C---:B-1----:R-:W-:Y:S08]  /*992f0*/  HMMA.1688.F32.TF32 R92, R236.reuse, R44, R208 ;  /* 0x0000002cec5c723c */ /* 0x042ff000000810d0 */
[C---:B---3--:R-:W-:Y:S08]  /*99300*/  HMMA.1688.F32.TF32 R84, R236.reuse, R36, R176 ;  /* 0x00000024ec54723c */ /* 0x048ff000000810b0 */
[C---:B----4-:R-:W-:Y:S07]  /*99310*/  HMMA.1688.F32.TF32 R60, R236.reuse, R40, R64 ;  /* 0x00000028ec3c723c */ /* 0x050fee0000081040 */
[----:B------:R-:W-:Y:S01]  /*99320*/  STL.64 [R1+0x870], R92 ;  /* 0x0008705c01007387 */ /* 0x000fe20000100a00 */
[----:B------:R-:W-:Y:S07]  /*99330*/  STL.64 [R1+0x878], R94 ;  /* 0x0008785e01007387 */ /* 0x000fee0000100a00 */
[----:B------:R-:W-:Y:S02]  /*99340*/  STL.64 [R1+0x880], R84 ;  /* 0x0008805401007387 */ /* 0x000fe40000100a00 */
[----:B------:R-:W-:Y:S06]  /*99350*/  STL.64 [R1+0x888], R86 ;  /* 0x0008885601007387 */ /* 0x000fec0000100a00 */
[----:B------:R-:W-:Y:S01]  /*99360*/  STL.64 [R1+0x890], R60 ;  /* 0x0008903c01007387 */ /* 0x000fe20000100a00 */
[----:B------:R-:W-:Y:S02]  /*99370*/  STL.64 [R1+0x898], R62 ;  /* 0x0008983e01007387 */ /* 0x000fe40000100a00 */
[----:B------:R-:W-:Y:S02]  /*99380*/  STL.64 [R1+0x8a0], R48 ;  /* 0x0008a03001007387 */ /* 0x000fe40000100a00 */
[----:B------:R1:W-:Y:S02]  /*99390*/  STL.64 [R1+0x8a8], R50 ;  /* 0x0008a83201007387 */ /* 0x0003e40000100a00 */
[C---:B-1----:R-:W-:Y:S11]  /*993a0*/  HMMA.1688.F32.TF32 R48, R236.reuse, R160, R228 ;  /* 0x000000a0ec30723c */ /* 0x042ff600000810e4 */
[----:B------:R-:W-:Y:S11]  /*993b0*/  @!UPT UIADD3 URZ, URZ, URZ, URZ ;  /* 0x0000003f3f3ff290 */ /* 0x000ff6000fffe03f */
[----:B------:R-:W-:Y:S01]  /*993c0*/  @!UPT UIADD3 URZ, URZ, URZ, URZ ;  /* 0x0000003f3f3ff290 */ /* 0x000fe2000fffe03f */
[----:B------:R1:W-:Y:S01]  /*993d0*/  STL.64 [R1+0x8b0], R48 ;  /* 0x0008b03001007387 */ /* 0x0003e20000100a00 */
[----:B------:R3:W-:Y:S02]  /*993e0*/  STL.64 [R1+0x8b8], R50 ;  /* 0x0008b83201007387 */ /* 0x0007e40000100a00 */
[----:B------:R-:W4:Y:S02]  /*993f0*/  LDL.LU R228, [R1+0xeb0] ;  /* 0x000eb00001e47983 */ /* 0x000f240000300800 */
[----:B------:R2:W-:Y:S01]  /*99400*/  STL.64 [R1+0x8c0], R32 ;  /* 0x0008c02001007387 */ /* 0x0005e20000100a00 */
[----:B------:R2:W-:Y:S01]  /*99410*/  STL.64 [R1+0x8c8], R34 ;  /* 0x0008c82201007387 */ /* 0x0005e20000100a00 */
[----:B------:R-:W4:Y:S02]  /*99420*/  LDL.LU R229, [R1+0xeb4] ;  /* 0x000eb40001e57983 */ /* 0x000f240000300800 */
[----:B------:R-:W4:Y:S02]  /*99430*/  LDL.LU R230, [R1+0xeb8] ;  /* 0x000eb80001e67983 */ /* 0x000f240000300800 */
[----:B------:R-:W4:Y:S01]  /*99440*/  LDL.LU R231, [R1+0xebc] ;  /* 0x000ebc0001e77983 */ /* 0x000f220000300800 */
        /* <DEDUP_REMOVED lines=95> */
[----:B------:R-:W-:Y:S01]  /*99a40*/  IMAD.MOV.U32 R35, RZ, RZ, R2 ;  /* 0x000000ffff237224 */ /* 0x000fe200078e0002 */
[C---:B---3--:R-:W-:Y:S08]  /*99a50*/  HMMA.1688.F32.TF32 R212, R236.reuse, R148, R212 ;  /* 0x00000094ecd4723c */ /* 0x048ff000000810d4 */
[C---:B----4-:R-:W-:Y:S08]  /*99a60*/  HMMA.1688.F32.TF32 R104, R236.reuse, R152, R104 ;  /* 0x00000098ec68723c */ /* 0x050ff00000081068 */
[C---:B------:R-:W-:Y:S08]  /*99a70*/  HMMA.1688.F32.TF32 R216, R236.reuse, R144, R216 ;  /* 0x00000090ecd8723c */ /* 0x040ff000000810d8 */
[C---:B------:R-:W-:Y:S08]  /*99a80*/  HMMA.1688.F32.TF32 R220, R236.reuse, R140, R220 ;  /* 0x0000008cecdc723c */ /* 0x040ff000000810dc */
[----:B------:R-:W-:Y:S08]  /*99a90*/  HMMA.1688.F32.TF32 R224, R236, R136, R224 ;  /* 0x00000088ece0723c */ /* 0x000ff000000810e0 */
[C---:B------:R-:W-:Y:S08]  /*99aa0*/  HMMA.1688.F32.TF32 R124, R120.reuse, R76, R124 ;  /* 0x0000004c787c723c */ /* 0x040ff0000008107c */
[C---:B------:R-:W-:Y:S01]  /*99ab0*/  HMMA.1688.F32.TF32 R128, R120.reuse, R172, R128 ;  /* 0x000000ac7880723c */ /* 0x040fe20000081080 */
[----:B------:R-:W-:Y:S01]  /*99ac0*/  STL.64 [R1+0x8d0], R104 ;  /* 0x0008d06801007387 */ /* 0x000fe20000100a00 */
[----:B------:R1:W-:Y:S03]  /*99ad0*/  STL.64 [R1+0x8d8], R106 ;  /* 0x0008d86a01007387 */ /* 0x0003e60000100a00 */
[----:B-1----:R-:W3:Y:S01]  /*99ae0*/  LDL.LU.64 R106, [R1+0x49f8] ;  /* 0x0049f800016a7983 */ /* 0x002ee20000300a00 */
[----:B------:R-:W3:Y:S02]  /*99af0*/  LDL.LU.64 R104, [R1+0x49f0] ;  /* 0x0049f00001687983 */ /* 0x000ee40000300a00 */
[----:B------:R-:W-:Y:S02]  /*99b00*/  STL.64 [R1+0x8f0], R212 ;  /* 0x0008f0d401007387 */ /* 0x000fe40000100a00 */
[----:B------:R1:W-:Y:S02]  /*99b10*/  STL.64 [R1+0x8f8], R214 ;  /* 0x0008f8d601007387 */ /* 0x0003e40000100a00 */
[----:B-1----:R-:W4:Y:S01]  /*99b20*/  LDL.LU.64 R214, [R1+0x49e8] ;  /* 0x0049e80001d67983 */ /* 0x002f220000300a00 */
[----:B------:R-:W4:Y:S02]  /*99b30*/  LDL.LU.64 R212, [R1+0x49e0] ;  /* 0x0049e00001d47983 */ /* 0x000f240000300a00 */
[----:B------:R-:W-:Y:S02]  /*99b40*/  STL.64 [R1+0x910], R216 ;  /* 0x000910d801007387 */ /* 0x000fe40000100a00 */
[----:B------:R1:W-:Y:S01]  /*99b50*/  STL.64 [R1+0x918], R218 ;  /* 0x000918da01007387 */ /* 0x0003e20000100a00 */
[C---:B------:R-:W-:Y:S01]  /*99b60*/  HMMA.1688.F32.TF32 R116, R120.reuse, R56, R116 ;  /* 0x000000387874723c */ /* 0x040fe20000081074 */
[----:B-1----:R-:W3:Y:S01]  /*99b70*/  LDL.LU.64 R218, [R1+0x49d8] ;  /* 0x0049d80001da7983 */ /* 0x002ee20000300a00 */
[----:B------:R-:W3:Y:S02]  /*99b80*/  LDL.LU.64 R216, [R1+0x49d0] ;  /* 0x0049d00001d87983 */ /* 0x000ee40000300a00 */
[----:B------:R-:W-:Y:S02]  /*99b90*/  STL.64 [R1+0x940], R220 ;  /* 0x000940dc01007387 */ /* 0x000fe40000100a00 */
[----:B------:R1:W-:Y:S02]  /*99ba0*/  STL.64 [R1+0x948], R222 ;  /* 0x000948de01007387 */ /* 0x0003e40000100a00 */
[C---:B------:R-:W-:Y:S08]  /*99bb0*/  HMMA.1688.F32.TF32 R112, R120.reuse, R72, R112 ;  /* 0x000000487870723c */ /* 0x040ff00000081070 */
[----:B------:R-:W-:Y:S08]  /*99bc0*/  HMMA.1688.F32.TF32 R108, R120, R44, R108 ;  /* 0x0000002c786c723c */ /* 0x000ff0000008106c */
[----:B-1----:R-:W-:Y:S08]  /*99bd0*/  HMMA.1688.F32.TF32 R220, R236, R132, R232 ;  /* 0x00000084ecdc723c */ /* 0x002ff000000810e8 */
[C---:B------:R-:W-:Y:S08]  /*99be0*/  HMMA.1688.F32.TF32 R100, R120.reuse, R36, R100 ;  /* 0x000000247864723c */ /* 0x040ff00000081064 */
[C---:B------:R-:W-:Y:S08]  /*99bf0*/  HMMA.1688.F32.TF32 R92, R120.reuse, R40, R92 ;  /* 0x00000028785c723c */ /* 0x040ff0000008105c */
[C---:B------:R-:W-:Y:S01]  /*99c00*/  HMMA.1688.F32.TF32 R60, R120.reuse, R164, R60 ;  /* 0x000000a4783c723c */ /* 0x040fe2000008103c */
[----:B------:R-:W-:Y:S01]  /*99c10*/  STL.64 [R1+0x990], R224 ;  /* 0x000990e001007387 */ /* 0x000fe20000100a00 */
[----:B------:R-:W-:Y:S06]  /*99c20*/  STL.64 [R1+0x998], R226 ;  /* 0x000998e201007387 */ /* 0x000fec0000100a00 */
[----:B------:R-:W-:Y:S08]  /*99c30*/  HMMA.1688.F32.TF32 R64, R120, R132, R64 ;  /* 0x000000847840723c */ /* 0x000ff00000081040 */
[C---:B------:R-:W-:Y:S08]  /*99c40*/  HMMA.1688.F32.TF32 R48, R240.reuse, R172, R48 ;  /* 0x000000acf030723c */ /* 0x040ff00000081030 */
[----:B--2---:R-:W-:Y:S01]  /*99c50*/  HMMA.1688.F32.TF32 R32, R240, R56, R32 ;  /* 0x00000038f020723c */ /* 0x004fe20000081020 */
[----:B------:R-:W-:Y:S01]  /*99c60*/  IMAD.MOV.U32 R2, RZ, RZ, R116 ;  /* 0x000000ffff027224 */ /* 0x000fe200078e0074 */
[----:B------:R-:W-:Y:S01]  /*99c70*/  MOV R0, R119 ;  /* 0x0000007700007202 */ /* 0x000fe20000000f00 */
        /* <DEDUP_REMOVED lines=11> */
[----:B------:R-:W-:Y:S01]  /*99d30*/  STL [R1+0x9e8], R118 ;  /* 0x0009e87601007387 */ /* 0x000fe20000100800 */
        /* <DEDUP_REMOVED lines=12> */
[C---:B------:R-:W-:Y:S07]  /*99e00*/  HMMA.1688.F32.TF32 R84, R120.reuse, R152, R196 ;  /* 0x000000987854723c */ /* 0x040fee00000810c4 */
[----:B------:R-:W-:Y:S01]  /*99e10*/  STL.64 [R1+0xbe0], R60 ;  /* 0x000be03c01007387 */ /* 0x000fe20000100a00 */
[----:B------:R2:W-:Y:S02]  /*99e20*/  STL.64 [R1+0xbe8], R62 ;  /* 0x000be83e01007387 */ /* 0x0005e40000100a00 */
[C---:B--2---:R-:W-:Y:S05]  /*99e30*/  HMMA.1688.F32.TF32 R60, R120.reuse, R148, R200 ;  /* 0x00000094783c723c */ /* 0x044fea00000810c8 */
[----:B------:R-:W-:Y:S01]  /*99e40*/  STL.64 [R1+0xbd0], R92 ;  /* 0x000bd05c01007387 */ /* 0x000fe20000100a00 */
[----:B------:R2:W-:Y:S07]  /*99e50*/  STL.64 [R1+0xbd8], R94 ;  /* 0x000bd85e01007387 */ /* 0x0005ee0000100a00 */
[----:B------:R-:W-:Y:S02]  /*99e60*/  STL.64 [R1+0xbc0], R84 ;  /* 0x000bc05401007387 */ /* 0x000fe40000100a00 */
[----:B------:R1:W-:Y:S01]  /*99e70*/  STL.64 [R1+0xbc8], R86 ;  /* 0x000bc85601007387 */ /* 0x0003e20000100a00 */
[C---:B--2---:R-:W-:Y:S08]  /*99e80*/  HMMA.1688.F32.TF32 R92, R120.reuse, R144, R204 ;  /* 0x00000090785c723c */ /* 0x044ff000000810cc */
[C---:B-1----:R-:W-:Y:S01]  /*99e90*/  HMMA.1688.F32.TF32 R84, R120.reuse, R140, R208 ;  /* 0x0000008c7854723c */ /* 0x042fe200000810d0 */
        /* <DEDUP_REMOVED lines=14> */
[----:B-1----:R-:W3:Y:S11]  /*99f80*/  LDL.LU R48, [R1+0xb30] ;  /* 0x000b300001307983 */ /* 0x002ef60000300800 */
[----:B------:R-:W-:Y:S05]  /*99f90*/  @!UPT UIADD3 URZ, URZ, URZ, URZ ;  /* 0x0000003f3f3ff290 */ /* 0x000fea000fffe03f */
[----:B------:R1:W-:Y:S01]  /*99fa0*/  STL.64 [R1+0xc80], R60 ;  /* 0x000c803c01007387 */ /* 0x0003e20000100a00 */
[----:B------:R1:W-:Y:S02]  /*99fb0*/  STL.64 [R1+0xc88], R62 ;  /* 0x000c883e01007387 */ /* 0x0003e40000100a00 */
[----:B------:R1:W-:Y:S02]  /*99fc0*/  STL.64 [R1+0xc70], R32 ;  /* 0x000c702001007387 */ /* 0x0003e40000100a00 */
[----:B------:R1:W-:Y:S01]  /*99fd0*/  STL.64 [R1+0xc78], R34 ;  /* 0x000c782201007387 */ /* 0x0003e20000100a00 */
[----:B------:R-:W3:Y:S01]  /*99fe0*/  LDL.LU R49, [R1+0xb34] ;  /* 0x000b340001317983 */ /* 0x000ee20000300800 */
[----:B--2---:R-:W3:Y:S02]  /*99ff0*/  LDL.LU R50, [R1+0xb38] ;  /* 0x000b380001327983 */ /* 0x004ee40000300800 */
[----:B------:R-:W3:Y:S02]  /*9a000*/  LDL.LU R51, [R1+0xb3c] ;  /* 0x000b3c0001337983 */ /* 0x000ee40000300800 */
        /* <DEDUP_REMOVED lines=96> */
[C---:B----4-:R-:W-:Y:S08]  /*9a610*/  HMMA.1688.F32.TF32 R120, R240.reuse, R36, R224 ;  /* 0x00000024f078723c */ /* 0x050ff000000810e0 */
[C---:B-1----:R-:W-:Y:S08]  /*9a620*/  HMMA.1688.F32.TF32 R220, R240.reuse, R40, R232 ;  /* 0x00000028f0dc723c */ /* 0x042ff000000810e8 */
[----:B------:R-:W-:Y:S07]  /*9a630*/  HMMA.1688.F32.TF32 R84, R240, R132, R84 ;  /* 0x00000084f054723c */ /* 0x000fee0000081054 */
[----:B------:R-:W-:Y:S01]  /*9a640*/  STL.64 [R1+0xc40], R120 ;  /* 0x000c407801007387 */ /* 0x000fe20000100a00 */
[----:B------:R-:W-:Y:S07]  /*9a650*/  STL.64 [R1+0xc48], R122 ;  /* 0x000c487a01007387 */ /* 0x000fee0000100a00 */
[----:B------:R-:W-:Y:S02]  /*9a660*/  STL.64 [R1+0xc30], R220 ;  /* 0x000c30dc01007387 */ /* 0x000fe40000100a00 */
[----:B------:R-:W-:Y:S01]  /*9a670*/  STL.64 [R1+0xc38], R222 ;  /* 0x000c38de01007387 */ /* 0x000fe20000100a00 */
[----:B------:R-:W-:Y:S01]  /*9a680*/  STL.64 [R1+0xc10], R128 ;  /* 0x000c108001007387 */ /* 0x000fe20000100a00 */
[----:B------:R1:W-:Y:S01]  /*9a690*/  STL.64 [R1+0xc18], R130 ;  /* 0x000c188201007387 */ /* 0x0003e20000100a00 */
[C---:B------:R-:W-:Y:S08]  /*9a6a0*/  HMMA.1688.F32.TF32 R48, R236.reuse, R164, R48 ;  /* 0x000000a4ec30723c */ /* 0x040ff00000081030 */
[----:B------:R-:W-:Y:S01]  /*9a6b0*/  HMMA.1688.F32.TF32 R32, R236, R156, R32 ;  /* 0x0000009cec20723c */ /* 0x000fe20000081020 */
[----:B------:R-:W-:Y:S04]  /*9a6c0*/  LDS R120, [R252+0x14280] ;  /* 0x01428000fc787984 */ /* 0x000fe80000000800 */
[----:B------:R-:W-:Y:S04]  /*9a6d0*/  LDS R122, [R252+0x15280] ;  /* 0x01528000fc7a7984 */ /* 0x000fe80000000800 */
[----:B------:R-:W-:Y:S04]  /*9a6e0*/  LDS R121, [R3+0x14280] ;  /* 0x0142800003797984 */ /* 0x000fe80000000800 */
[----:B------:R-:W2:Y:S01]  /*9a6f0*/  LDS R123, [R3+0x15280] ;  /* 0x01528000037b7984 */ /* 0x000ea20000000800 */
[C---:B-1----:R-:W-:Y:S08]  /*9a700*/  HMMA.1688.F32.TF32 R128, R240.reuse, R160, R124 ;  /* 0x000000a0f080723c */ /* 0x042ff0000008107c */
[C---:B------:R-:W-:Y:S08]  /*9a710*/  HMMA.1688.F32.TF32 R124, R240.reuse, R156, R116 ;  /* 0x0000009cf07c723c */ /* 0x040ff00000081074 */
[C---:B------:R-:W-:Y:S08]  /*9a720*/  HMMA.1688.F32.TF32 R116, R240.reuse, R152, R112 ;  /* 0x00000098f074723c */ /* 0x040ff00000081070 */
[C---:B------:R-:W-:Y:S08]  /*9a730*/  HMMA.1688.F32.TF32 R112, R240.reuse, R148, R108 ;  /* 0x00000094f070723c */ /* 0x040ff0000008106c */
[C---:B------:R-:W-:Y:S08]  /*9a740*/  HMMA.1688.F32.TF32 R108, R240.reuse, R144, R100 ;  /* 0x00000090f06c723c */ /* 0x040ff00000081064 */
[C---:B------:R-:W-:Y:S08]  /*9a750*/  HMMA.1688.F32.TF32 R100, R240.reuse, R140, R92 ;  /* 0x0000008cf064723c */ /* 0x040ff0000008105c */
[----:B------:R-:W-:Y:S08]  /*9a760*/  HMMA.1688.F32.TF32 R92, R240, R136, R60 ;  /* 0x00000088f05c723c */ /* 0x000ff0000008103c */
[C---:B------:R-:W-:Y:S01]  /*9a770*/  HMMA.1688.F32.TF32 R60, R236.reuse, R172, R192 ;  /* 0x000000acec3c723c */ /* 0x040fe200000810c0 */
[----:B------:R-:W-:Y:S01]  /*9a780*/  IMAD.MOV.U32 R174, RZ, RZ, R78 ;  /* 0x000000ffffae7224 */ /* 0x000fe200078e004e */
        /* <DEDUP_REMOVED lines=17> */
[----:B------:R4:W-:Y:S02]  /*9a8a0*/  STL.64 [R1+0xed8], R62 ;  /* 0x000ed83e01007387 */ /* 0x0009e40000100a00 */
[----:B------:R-:W-:Y:S01]  /*9a8b0*/  IMAD.MOV.U32 R54, RZ, RZ, R79 ;  /* 0x000000ffff367224 */ /* 0x000fe200078e004f */
[----:B------:R-:W-:Y:S01]  /*9a8c0*/  MOV R47, R40 ;  /* 0x00000028002f7202 */ /* 0x000fe20000000f00 */
[----:B------:R-:W-:Y:S01]  /*9a8d0*/  IMAD.MOV.U32 R46, RZ, RZ, R41 ;  /* 0x000000ffff2e7224 */ /* 0x000fe200078e0029 */
[----:B------:R-:W-:Y:S04]  /*9a8e0*/  LDS R240, [R55+0x14280] ;  /* 0x0142800037f07984 */ /* 0x000fe80000000800 */
[----:B------:R-:W-:Y:S04]  /*9a8f0*/  LDS R242, [R55+0x15280] ;  /* 0x0152800037f27984 */ /* 0x000fe80000000800 */
[----:B------:R-:W-:Y:S04]  /*9a900*/  LDS R241, [R175+0x14280] ;  /* 0x01428000aff17984 */ /* 0x000fe80000000800 */
[----:B------:R-:W2:Y:S01]  /*9a910*/  LDS R243, [R175+0x15280] ;  /* 0x01528000aff37984 */ /* 0x000ea20000000800 */
[C---:B-1----:R-:W-:Y:S08]  /*9a920*/  HMMA.1688.F32.TF32 R92, R236.reuse, R76, R196 ;  /* 0x0000004cec5c723c */ /* 0x042ff000000810c4 */
[C---:B---3--:R-:W-:Y:S08]  /*9a930*/  HMMA.1688.F32.TF32 R84, R236.reuse, R56, R200 ;  /* 0x00000038ec54723c */ /* 0x048ff000000810c8 */
[C---:B----4-:R-:W-:Y:S07]  /*9a940*/  HMMA.1688.F32.TF32 R60, R236.reuse, R72, R204 ;  /* 0x00000048ec3c723c */ /* 0x050fee00000810cc */
        /* <DEDUP_REMOVED lines=20> */
[----:B------:R-:W-:Y:S01]  /*9aa90*/  STL.64 [R1+0xe50], R48 ;  /* 0x000e503001007387 */ /* 0x000fe20000100a00 */
[----:B------:R-:W-:Y:S02]  /*9aaa0*/  STL.64 [R1+0xe58], R50 ;  /* 0x000e583201007387 */ /* 0x000fe40000100a00 */
[----:B------:R-:W3:Y:S02]  /*9aab0*/  LDL.LU R64, [R1+0x920] ;  /* 0x0009200001407983 */ /* 0x000ee40000300800 */
[----:B------:R1:W-:Y:S01]  /*9aac0*/  STL.64 [R1+0xf30], R32 ;  /* 0x000f302001007387 */ /* 0x0003e20000100a00 */
[----:B------:R4:W-:Y:S01]  /*9aad0*/  STL.64 [R1+0xf38], R34 ;  /* 0x000f382201007387 */ /* 0x0009e20000100a00 */
        /* <DEDUP_REMOVED lines=87> */
[C---:B--2---:R-:W-:Y:S08]  /*9b050*/  HMMA.1688.F32.TF32 R224, R236.reuse, R148, R224 ;  /* 0x00000094ece0723c */ /* 0x044ff000000810e0 */
[C---:B---3--:R-:W-:Y:S08]  /*9b060*/  HMMA.1688.F32.TF32 R220, R236.reuse, R152, R220 ;  /* 0x00000098ecdc723c */ /* 0x048ff000000810dc */
[C---:B------:R-:W-:Y:S08]  /*9b070*/  HMMA.1688.F32.TF32 R232, R236.reuse, R144, R232 ;  /* 0x00000090ece8723c */ /* 0x040ff000000810e8 */
[C---:B------:R-:W-:Y:S08]  /*9b080*/  HMMA.1688.F32.TF32 R128, R236.reuse, R140, R128 ;  /* 0x0000008cec80723c */ /* 0x040ff00000081080 */
[C---:B----4-:R-:W-:Y:S08]  /*9b090*/  HMMA.1688.F32.TF32 R124, R236.reuse, R136, R124 ;  /* 0x00000088ec7c723c */ /* 0x050ff0000008107c */
[----:B------:R-:W-:Y:S01]  /*9b0a0*/  HMMA.1688.F32.TF32 R236, R236, R132, R32 ;  /* 0x00000084ecec723c */ /* 0x000fe20000081020 */
[----:B------:R-:W-:Y:S01]  /*9b0b0*/  STL.64 [R1+0xf20], R220 ;  /* 0x000f20dc01007387 */ /* 0x000fe20000100a00 */
[----:B------:R1:W-:Y:S03]  /*9b0c0*/  STL.64 [R1+0xf28], R222 ;  /* 0x000f28de01007387 */ /* 0x0003e60000100a00 */
[----:B-1----:R-:W2:Y:S01]  /*9b0d0*/  LDL.LU.64 R222, [R1+0x49c8] ;  /* 0x0049c80001de7983 */ /* 0x002ea20000300a00 */
[----:B------:R-:W2:Y:S02]  /*9b0e0*/  LDL.LU.64 R220, [R1+0x49c0] ;  /* 0x0049c00001dc7983 */ /* 0x000ea40000300a00 */
        /* <DEDUP_REMOVED lines=16> */
[----:B------:R-:W2:Y:S02]  /*9b1f0*/  LDL.LU.64 R34, [R1+0x4978] ;  /* 0x0049780001227983 */ /* 0x000ea40000300a00 */
[----:B------:R-:W2:Y:S01]  /*9b200*/  LDL.LU.64 R32, [R1+0x4970] ;  /* 0x0049700001207983 */ /* 0x000ea20000300a00 */
[----:B------:R1:W-:Y:S01]  /*9b210*/  STL.64 [R1+0xe40], R236 ;  /* 0x000e40ec01007387 */ /* 0x0003e20000100a00 */
[----:B------:R1:W-:Y:S03]  /*9b220*/  STL.64 [R1+0xe48], R238 ;  /* 0x000e48ee01007387 */ /* 0x0003e60000100a00 */
[----:B-1----:R-:W2:Y:S01]  /*9b230*/  LDL.LU R236, [R1+0xa70] ;  /* 0x000a700001ec7983 */ /* 0x002ea20000300800 */
[----:B------:R-:W2:Y:S02]  /*9b240*/  LDL.LU R237, [R1+0xa74] ;  /* 0x000a740001ed7983 */ /* 0x000ea40000300800 */
[----:B------:R-:W2:Y:S02]  /*9b250*/  LDL.LU R238, [R1+0xa78] ;  /* 0x000a780001ee7983 */ /* 0x000ea40000300800 */
[----:B------:R-:W2:Y:S01]  /*9b260*/  LDL.LU R239, [R1+0xa7c] ;  /* 0x000a7c0001ef7983 */ /* 0x000ea20000300800 */
[C---:B------:R-:W-:Y:S08]  /*9b270*/  HMMA.1688.F32.TF32 R228, R120.reuse, R172, R228 ;  /* 0x000000ac78e4723c */ /* 0x040ff000000810e4 */
[C---:B------:R-:W-:Y:S08]  /*9b280*/  HMMA.1688.F32.TF32 R116, R120.reuse, R56, R116 ;  /* 0x000000387874723c */ /* 0x040ff00000081074 */
[C---:B------:R-:W-:Y:S08]  /*9b290*/  HMMA.1688.F32.TF32 R112, R120.reuse, R72, R112 ;  /* 0x000000487870723c */ /* 0x040ff00000081070 */
[C---:B------:R-:W-:Y:S08]  /*9b2a0*/  HMMA.1688.F32.TF32 R108, R120.reuse, R44, R108 ;  /* 0x0000002c786c723c */ /* 0x040ff0000008106c */
[C---:B------:R-:W-:Y:S08]  /*9b2b0*/  HMMA.1688.F32.TF32 R100, R120.reuse, R36, R100 ;  /* 0x000000247864723c */ /* 0x040ff00000081064 */
[----:B------:R-:W-:Y:S01]  /*9b2c0*/  HMMA.1688.F32.TF32 R92, R120, R40, R92 ;  /* 0x00000028785c723c */ /* 0x000fe2000008105c */
[----:B------:R-:W-:-:S02]  /*9b2d0*/  IMAD.MOV.U32 R79, RZ, RZ, R36 ;  /* 0x000000ffff4f7224 */ /* 0x000fc400078e0024 */
[----:B------:R-:W-:Y:S01]  /*9b2e0*/  IMAD.MOV.U32 R78, RZ, RZ, R37 ;  /* 0x000000ffff4e7224 */ /* 0x000fe200078e0025 */
[----:B------:R-:W-:Y:S01]  /*9b2f0*/  STL.64 [R1+0xa80], R228 ;  /* 0x000a80e401007387 */ /* 0x000fe20000100a00 */
[----:B------:R1:W-:Y:S03]  /*9b300*/  STL.64 [R1+0xa88], R230 ;  /* 0x000a88e601007387 */ /* 0x0003e60000100a00 */
[----:B-1----:R-:W3:Y:S01]  /*9b310*/  LDL.LU.64 R230, [R1+0x4968] ;  /* 0x0049680001e67983 */ /* 0x002ee20000300a00 */
[----:B------:R-:W3:Y:S01]  /*9b320*/  LDL.LU.64 R228, [R1+0x4960] ;  /* 0x0049600001e47983 */ /* 0x000ee20000300a00 */
[C---:B------:R-:W-:Y:S08]  /*9b330*/  HMMA.1688.F32.TF32 R60, R120.reuse, R164, R60 ;  /* 0x000000a4783c723c */ /* 0x040ff0000008103c */
[C---:B------:R-:W-:Y:S08]  /*9b340*/  HMMA.1688.F32.TF32 R84, R120.reuse, R160, R84 ;  /* 0x000000a07854723c */ /* 0x040ff00000081054 */
[----:B--2---:R-:W-:Y:S11]  /*9b350*/  HMMA.1688.F32.TF32 R236, R120, R76, R236 ;  /* 0x0000004c78ec723c */ /* 0x004ff600000810ec */
[----:B------:R-:W-:Y:S11]  /*9b360*/  @!UPT UIADD3 URZ, URZ, URZ, URZ ;  /* 0x0000003f3f3ff290 */ /* 0x000ff6000fffe03f */
[----:B------:R-:W-:Y:S01]  /*9b370*/  @!UPT UIADD3 URZ, URZ, URZ, URZ ;  /* 0x0000003f3f3ff290 */ /* 0x000fe2000fffe03f */
        /* <DEDUP_REMOVED lines=10> */
[----:B------:R-:W2:Y:S02]  /*9b420*/  LDL.LU.64 R38, [R1+0x4958] ;  /* 0x0049580001267983 */ /* 0x000ea40000300a00 */
[----:B------:R-:W3:Y:S01]  /*9b430*/  LDL.LU.64 R36, [R1+0x4950] ;  /* 0x0049500001247983 */ /* 0x000ee20000300a00 */
[----:B------:R-:W-:Y:S01]  /*9b440*/  STL.64 [R1+0xa20], R92 ;  /* 0x000a205c01007387 */ /* 0x000fe20000100a00 */
[----:B------:R-:W-:Y:S02]  /*9b450*/  STL.64 [R1+0xa28], R94 ;  /* 0x000a285e01007387 */ /* 0x000fe40000100a00 */
[----:B------:R-:W3:Y:S02]  /*9b460*/  LDL.LU.64 R42, [R1+0x4948] ;  /* 0x00494800012a7983 */ /* 0x000ee40000300a00 */
[----:B------:R-:W3:Y:S01]  /*9b470*/  LDL.LU.64 R40, [R1+0x4940] ;  /* 0x0049400001287983 */ /* 0x000ee20000300a00 */
[----:B------:R-:W-:Y:S01]  /*9b480*/  STL.64 [R1+0xa00], R60 ;  /* 0x000a003c01007387 */ /* 0x000fe20000100a00 */
[----:B------:R1:W-:Y:S01]  /*9b490*/  STL.64 [R1+0xa08], R62 ;  /* 0x000a083e01007387 */ /* 0x0003e20000100a00 */
[----:B------:R-:W-:Y:S01]  /*9b4a0*/  HMMA.1688.F32.TF32 R48, R240, R172, R48 ;  /* 0x000000acf030723c */ /* 0x000fe20000081030 */
[----:B------:R-:W-:Y:S01]  /*9b4b0*/  MOV R53, R58 ;  /* 0x0000003a00357202 */ /* 0x000fe20000000f00 */
[----:B------:R-:W-:Y:S01]  /*9b4c0*/  IMAD.MOV.U32 R52, RZ, RZ, R59 ;  /* 0x000000ffff347224 */ /* 0x000fe200078e003b */
[----:B------:R-:W-:Y:S04]  /*9b4d0*/  LDS R236, [R252+0x14300] ;  /* 0x01430000fcec7984 */ /* 0x000fe80000000800 */
[----:B------:R-:W-:Y:S04]  /*9b4e0*/  LDS R238, [R252+0x15300] ;  /* 0x01530000fcee7984 */ /* 0x000fe80000000800 */
[----:B------:R-:W-:Y:S04]  /*9b4f0*/  LDS R237, [R3+0x14300] ;  /* 0x0143000003ed7984 */ /* 0x000fe80000000800 */
[----:B------:R-:W2:Y:S01]  /*9b500*/  LDS R239, [R3+0x15300] ;  /* 0x0153000003ef7984 */ /* 0x000ea20000000800 */
[C---:B-1----:R-:W-:Y:S03]  /*9b510*/  HMMA.1688.F32.TF32 R60, R120.reuse, R156, R192 ;  /* 0x0000009c783c723c */ /* 0x042fe600000810c0 */
[----:B------:R-:W-:Y:S05]  /*9b520*/  STL.64 [R1+0x9f0], R84 ;  /* 0x0009f05401007387 */ /* 0x000fea0000100a00 */
[C---:B------:R-:W-:Y:S01]  /*9b530*/  HMMA.1688.F32.TF32 R92, R120.reuse, R152, R196 ;  /* 0x00000098785c723c */ /* 0x040fe200000810c4 */
[----:B------:R1:W-:Y:S07]  /*9b540*/  STL.64 [R1+0x9f8], R86 ;  /* 0x0009f85601007387 */ /* 0x0003ee0000100a00 */
[C---:B-1----:R-:W-:Y:S07]  /*9b550*/  HMMA.1688.F32.TF32 R84, R120.reuse, R148, R200 ;  /* 0x000000947854723c */ /* 0x042fee00000810c8 */
        /* <DEDUP_REMOVED lines=16> */
[----:B------:R1:W-:Y:S01]  /*9b660*/  STL.64 [R1+0x920], R60 ;  /* 0x0009203c01007387 */ /* 0x0003e20000100a00 */
[----:B------:R4:W-:Y:S02]  /*9b670*/  STL.64 [R1+0x928], R62 ;  /* 0x0009283e01007387 */ /* 0x0009e40000100a00 */
[----:B--2---:R-:W-:-:S02]  /*9b680*/  IMAD.MOV.U32 R176, RZ, RZ, R39 ;  /* 0x000000ffffb07224 */ /* 0x004fc400078e0027 */
[----:B------:R-:W2:Y:S01]  /*9b690*/  LDL.LU R39, [R1+0x493c] ;  /* 0x00493c0001277983 */ /* 0x000ea20000300800 */
[----:B------:R1:W-:Y:S02]  /*9b6a0*/  STL.64 [R1+0xfd0], R48 ;  /* 0x000fd03001007387 */ /* 0x0003e40000100a00 */
[----:B------:R1:W-:Y:S02]  /*9b6b0*/  STL.64 [R1+0xfd8], R50 ;  /* 0x000fd83201007387 */ /* 0x0003e40000100a00 */
[----:B------:R-:W-:Y:S01]  /*9b6c0*/  IMAD.MOV.U32 R177, RZ, RZ, R38 ;  /* 0x000000ffffb17224 */ /* 0x000fe200078e0026 */
[----:B---3--:R-:W-:Y:S01]  /*9b6d0*/  MOV R178, R37 ;  /* 0x0000002500b27202 */ /* 0x008fe20000000f00 */
[----:B------:R-:W3:Y:S01]  /*9b6e0*/  LDL.LU R38, [R1+0x4938] ;  /* 0x0049380001267983 */ /* 0x000ee20000300800 */
[----:B------:R-:W2:Y:S02]  /*9b6f0*/  LDL.LU R37, [R1+0x4934] ;  /* 0x0049340001257983 */ /* 0x000ea40000300800 */
[----:B------:R-:W-:-:S02]  /*9b700*/  IMAD.MOV.U32 R179, RZ, RZ, R36 ;  /* 0x000000ffffb37224 */ /* 0x000fc400078e0024 */
[----:B------:R-:W-:Y:S01]  /*9b710*/  IMAD.MOV.U32 R208, RZ, RZ, R40 ;  /* 0x000000ffffd07224 */ /* 0x000fe200078e0028 */
[----:B------:R-:W2:Y:S01]  /*9b720*/  LDL.LU R36, [R1+0x4930] ;  /* 0x0049300001247983 */ /* 0x000ea20000300800 */
[----:B------:R-:W2:Y:S01]  /*9b730*/  LDL.LU R40, [R1+0x492c] ;  /* 0x00492c0001287983 */ /* 0x000ea20000300800 */
[----:B------:R-:W-:Y:S01]  /*9b740*/  MOV R209, R41 ;  /* 0x0000002900d17202 */ /* 0x000fe20000000f00 */
[----:B------:R-:W-:Y:S01]  /*9b750*/  IMAD.MOV.U32 R210, RZ, RZ, R43 ;  /* 0x000000ffffd27224 */ /* 0x000fe200078e002b */
[----:B------:R-:W3:Y:S01]  /*9b760*/  LDL.LU R41, [R1+0x4928] ;  /* 0x0049280001297983 */ /* 0x000ee20000300800 */
[----:B------:R-:W3:Y:S02]  /*9b770*/  LDL.LU R43, [R1+0x4924] ;  /* 0x00492400012b7983 */ /* 0x000ee40000300800 */
[----:B------:R-:W-:Y:S02]  /*9b780*/  IMAD.MOV.U32 R211, RZ, RZ, R42 ;  /* 0x000000ffffd37224 */ /* 0x000fe400078e002a */
[----:B------:R-:W4:Y:S01]  /*9b790*/  LDL.LU R42, [R1+0x4920] ;  /* 0x00492000012a7983 */ /* 0x000f220000300800 */
[----:B------:R-:W4:Y:S02]  /*9b7a0*/  LDL.LU R200, [R1+0xa0] ;  /* 0x0000a00001c87983 */ /* 0x000f240000300800 */
[----:B------:R-:W4:Y:S02]  /*9b7b0*/  LDL.LU R201, [R1+0xa4] ;  /* 0x0000a40001c97983 */ /* 0x000f240000300800 */
[----:B------:R-:W4:Y:S01]  /*9b7c0*/  LDL.LU R202, [R1+0xa8] ;  /* 0x0000a80001ca7983 */ /* 0x000f220000300800 */
[----:B------:R-:W4:Y:S01]  /*9b7d0*/  LDL.LU R203, [R1+0xac] ;  /* 0x0000ac0001cb7983 */ /* 0x000f220000300800 */
[----:B--2---:R-:W-:-:S02]  /*9b7e0*/  MOV R199, R40 ;  /* 0x0000002800c77202 */ /* 0x004fc40000000f00 */
[----:B---3--:R-:W-:Y:S01]  /*9b7f0*/  MOV R196, R43 ;  /* 0x0000002b00c47202 */ /* 0x008fe20000000f00 */
[----:B------:R-:W-:Y:S01]  /*9b800*/  IMAD.MOV.U32 R198, RZ, RZ, R41 ;  /* 0x000000ffffc67224 */ /* 0x000fe200078e0029 */
[----:B------:R-:W2:Y:S01]  /*9b810*/  LDL.LU R43, [R1+0x491c] ;  /* 0x00491c00012b7983 */ /* 0x000ea20000300800 */
[----:B----4-:R-:W-:-:S03]  /*9b820*/  IMAD.MOV.U32 R197, RZ, RZ, R42 ;  /* 0x000000ffffc57224 */ /* 0x010fc600078e002a */
[----:B------:R-:W3:Y:S01]  /*9b830*/  LDL.LU R42, [R1+0x4918] ;  /* 0x00491800012a7983 */ /* 0x000ee20000300800 */
[----:B------:R-:W4:Y:S03]  /*9b840*/  LDL.LU R41, [R1+0x4914] ;  /* 0x0049140001297983 */ /* 0x000f260000300800 */
        /* <DEDUP_REMOVED lines=17> */
[----:B-1----:R-:W4:Y:S02]  /*9b960*/  LDL.LU R60, [R1+0xe0] ;  /* 0x0000e000013c7983 */ /* 0x002f240000300800 */
        /* <DEDUP_REMOVED lines=23> */
[----:B--2---:R-:W-:Y:S01]  /*9bae0*/  IMAD.MOV.U32 R87, RZ, RZ, R43 ;  /* 0x000000ffff577224 */ /* 0x004fe200078e002b */
[----:B---3--:R-:W-:Y:S01]  /*9baf0*/  MOV R86, R42 ;  /* 0x0000002a00567202 */ /* 0x008fe20000000f00 */
[----:B----4-:R-:W-:Y:S02]  /*9bb00*/  IMAD.MOV.U32 R85, RZ, RZ, R41 ;  /* 0x000000ffff557224 */ /* 0x010fe400078e0029 */
[----:B------:R-:W-:Y:S02]  /*9bb10*/  IMAD.MOV.U32 R84, RZ, RZ, R40 ;  /* 0x000000ffff547224 */ /* 0x000fe400078e0028 */
        /* <DEDUP_REMOVED lines=9> */
[----:B------:R-:W2:Y:S02]  /*9bbb0*/  LDL.LU R228, [R1+0x48e8] ;  /* 0x0048e80001e47983 */ /* 0x000ea40000300800 */
[----:B------:R-:W2:Y:S02]  /*9bbc0*/  LDL.LU R229, [R1+0x48e4] ;  /* 0x0048e40001e57983 */ /* 0x000ea40000300800 */
[----:B------:R-:W2:Y:S01]  /*9bbd0*/  LDL.LU R230, [R1+0x48e0] ;  /* 0x0048e00001e67983 */ /* 0x000ea20000300800 */
[----:B------:R-:W2:Y:S01]  /*9bbe0*/  LDL.LU R231, [R1+0x48dc] ;  /* 0x0048dc0001e77983 */ /* 0x000ea20000300800 */
[----:B------:R-:W4:Y:S02]  /*9bbf0*/  LDL.LU R33, [R1+0x48d8] ;  /* 0x0048d80001217983 */ /* 0x000f240000300800 */
[----:B------:R-:W4:Y:S02]  /*9bc00*/  LDL.LU R34, [R1+0x48d4] ;  /* 0x0048d40001227983 */ /* 0x000f240000300800 */
[----:B------:R-:W4:Y:S01]  /*9bc10*/  LDL.LU R35, [R1+0x48d0] ;  /* 0x0048d00001237983 */ /* 0x000f220000300800 */
[C---:B------:R-:W-:Y:S11]  /*9bc20*/  HMMA.1688.F32.TF32 R116, R240.reuse, R76, R116 ;  /* 0x0000004cf074723c */ /* 0x040ff60000081074 */
[----:B------:R-:W-:Y:S11]  /*9bc30*/  @!UPT UIADD3 URZ, URZ, URZ, URZ ;  /* 0x0000003f3f3ff290 */ /* 0x000ff6000fffe03f */
[----:B------:R-:W-:Y:S01]  /*9bc40*/  @!UPT UIADD3 URZ, URZ, URZ, URZ ;  /* 0x0000003f3f3ff290 */ /* 0x000fe2000fffe03f */
[----:B------:R-:W-:Y:S01]  /*9bc50*/  STL.64 [R1+0xfc0], R116 ;  /* 0x000fc07401007387 */ /* 0x000fe20000100a00 */
[----:B------:R1:W-:Y:S02]  /*9bc60*/  STL.64 [R1+0xfc8], R118 ;  /* 0x000fc87601007387 */ /* 0x0003e40000100a00 */
[C---:B-1----:R-:W-:Y:S08]  /*9bc70*/  HMMA.1688.F32.TF32 R116, R240.reuse, R56, R112 ;  /* 0x00000038f074723c */ /* 0x042ff00000081070 */
[----:B------:R-:W-:Y:S01]  /*9bc80*/  HMMA.1688.F32.TF32 R112, R240, R72, R108 ;  /* 0x00000048f070723c */ /* 0x000fe2000008106c */
[----:B------:R-:W-:Y:S01]  /*9bc90*/  IMAD.MOV.U32 R120, RZ, RZ, R47 ;  /* 0x000000ffff787224 */ /* 0x000fe200078e002f */
[----:B------:R-:W-:Y:S01]  /*9bca0*/  MOV R121, R46 ;  /* 0x0000002e00797202 */ /* 0x000fe20000000f00 */
[----:B------:R-:W-:Y:S01]  /*9bcb0*/  IMAD.MOV.U32 R59, RZ, RZ, R44 ;  /* 0x000000ffff3b7224 */ /* 0x000fe200078e002c */
[----:B------:R-:W-:-:S11]  /*9bcc0*/  MOV R58, R45 ;  /* 0x0000002d003a7202 */ /* 0x000fd60000000f00 */
[----:B------:R-:W-:Y:S01]  /*9bcd0*/  STL.64 [R1+0xfb0], R116 ;  /* 0x000fb07401007387 */ /* 0x000fe20000100a00 */
[----:B------:R-:W-:Y:S07]  /*9bce0*/  STL.64 [R1+0xfb8], R118 ;  /* 0x000fb87601007387 */ /* 0x000fee0000100a00 */
[----:B------:R-:W-:Y:S02]  /*9bcf0*/  STL.64 [R1+0xfa0], R112 ;  /* 0x000fa07001007387 */ /* 0x000fe40000100a00 */
[----:B------:R-:W-:Y:S01]  /*9bd00*/  STL.64 [R1+0xfa8], R114 ;  /* 0x000fa87201007387 */ /* 0x000fe20000100a00 */
[C---:B------:R-:W-:Y:S08]  /*9bd10*/  HMMA.1688.F32.TF32 R60, R240.reuse, R152, R60 ;  /* 0x00000098f03c723c */ /* 0x040ff0000008103c */
[----:B--2---:R-:W-:Y:S11]  /*9bd20*/  HMMA.1688.F32.TF32 R108, R240, R44, R228 ;  /* 0x0000002cf06c723c */ /* 0x004ff600000810e4 */
[----:B------:R-:W-:Y:S11]  /*9bd30*/  @!UPT UIADD3 URZ, URZ, URZ, URZ ;  /* 0x0000003f3f3ff290 */ /* 0x000ff6000fffe03f */
[----:B------:R-:W-:Y:S01]  /*9bd40*/  @!UPT UIADD3 URZ, URZ, URZ, URZ ;  /* 0x0000003f3f3ff290 */ /* 0x000fe2000fffe03f */
[----:B------:R-:W-:Y:S01]  /*9bd50*/  STL.64 [R1+0xf90], R108 ;  /* 0x000f906c01007387 */ /* 0x000fe20000100a00 */
[----:B------:R3:W-:Y:S02]  /*9bd60*/  STL.64 [R1+0xf98], R110 ;  /* 0x000f986e01007387 */ /* 0x0007e40000100a00 */
[----:B------:R-:W2:Y:S02]  /*9bd70*/  LDL.LU.64 R46, [R1+0x48c8] ;  /* 0x0048c800012e7983 */ /* 0x000ea40000300a00 */
[----:B------:R-:W2:Y:S02]  /*9bd80*/  LDL.LU.64 R44, [R1+0x48c0] ;  /* 0x0048c000012c7983 */ /* 0x000ea40000300a00 */
[----:B------:R-:W-:Y:S02]  /*9bd90*/  IMAD.MOV.U32 R228, RZ, RZ, R79 ;  /* 0x000000ffffe47224 */ /* 0x000fe400078e004f */
[----:B------:R-:W-:-:S07]  /*9bda0*/  IMAD.MOV.U32 R229, RZ, RZ, R78 ;  /* 0x000000ffffe57224 */ /* 0x000fce00078e004e */
[C---:B----4-:R-:W-:Y:S08]  /*9bdb0*/  HMMA.1688.F32.TF32 R32, R240.reuse, R228, R32 ;  /* 0x000000e4f020723c */ /* 0x050ff00000081020 */
[C---:B---3--:R-:W-:Y:S08]  /*9bdc0*/  HMMA.1688.F32.TF32 R108, R240.reuse, R120, R36 ;  /* 0x00000078f06c723c */ /* 0x048ff00000081024 */
[C---:B------:R-:W-:Y:S08]  /*9bdd0*/  HMMA.1688.F32.TF32 R36, R240.reuse, R164, R40 ;  /* 0x000000a4f024723c */ /* 0x040ff00000081028 */
[----:B------:R-:W-:Y:S01]  /*9bde0*/  HMMA.1688.F32.TF32 R40, R240, R160, R100 ;  /* 0x000000a0f028723c */ /* 0x000fe20000081064 */
[----:B------:R-:W-:Y:S01]  /*9bdf0*/  STL.64 [R1+0xf80], R32 ;  /* 0x000f802001007387 */ /* 0x000fe20000100a00 */
[----:B------:R-:W-:Y:S05]  /*9be00*/  STL.64 [R1+0xf88], R34 ;  /* 0x000f882201007387 */ /* 0x000fea0000100a00 */
[----:B------:R-:W-:Y:S02]  /*9be10*/  STL.64 [R1+0xf70], R108 ;  /* 0x000f706c01007387 */ /* 0x000fe40000100a00 */
[----:B------:R-:W-:Y:S06]  /*9be20*/  STL.64 [R1+0xf78], R110 ;  /* 0x000f786e01007387 */ /* 0x000fec0000100a00 */
[----:B------:R-:W-:Y:S01]  /*9be30*/  STL.64 [R1+0xf60], R36 ;  /* 0x000f602401007387 */ /* 0x000fe20000100a00 */
[----:B------:R1:W-:Y:S01]  /*9be40*/  STL.64 [R1+0xf68], R38 ;  /* 0x000f682601007387 */ /* 0x0003e20000100a00 */
[----:B------:R-:W-:Y:S02]  /*9be50*/  HMMA.1688.F32.TF32 R48, R236, R72, R48 ;  /* 0x00000048ec30723c */ /* 0x000fe40000081030 */
[----:B------:R-:W-:Y:S04]  /*9be60*/  LDS R32, [R55+0x14300] ;  /* 0x0143000037207984 */ /* 0x000fe80000000800 */
[----:B------:R-:W-:Y:S04]  /*9be70*/  LDS R34, [R55+0x15300] ;  /* 0x0153000037227984 */ /* 0x000fe80000000800 */
[----:B------:R-:W-:Y:S04]  /*9be80*/  LDS R33, [R175+0x14300] ;  /* 0x01430000af217984 */ /* 0x000fe80000000800 */
[----:B------:R-:W3:Y:S01]  /*9be90*/  LDS R35, [R175+0x15300] ;  /* 0x01530000af237984 */ /* 0x000ee20000000800 */
[C---:B-1----:R-:W-:Y:S03]  /*9bea0*/  HMMA.1688.F32.TF32 R36, R240.reuse, R156, R92 ;  /* 0x0000009cf024723c */ /* 0x042fe6000008105c */
[----:B------:R-:W-:Y:S01]  /*9beb0*/  STL.64 [R1+0xf50], R40 ;  /* 0x000f502801007387 */ /* 0x000fe20000100a00 */
[----:B------:R1:W-:Y:S04]  /*9bec0*/  STL.64 [R1+0xf58], R42 ;  /* 0x000f582a01007387 */ /* 0x0003e80000100a00 */
[C---:B-1----:R-:W-:Y:S11]  /*9bed0*/  HMMA.1688.F32.TF32 R40, R240.reuse, R148, R84 ;  /* 0x00000094f028723c */ /* 0x042ff60000081054 */
[----:B------:R-:W-:Y:S04]  /*9bee0*/  @!UPT UIADD3 URZ, URZ, URZ, URZ ;  /* 0x0000003f3f3ff290 */ /* 0x000fe8000fffe03f */
[----:B------:R-:W-:Y:S01]  /*9bef0*/  STL.64 [R1+0x1030], R36 ;  /* 0x0010302401007387 */ /* 0x000fe20000100a00 */
[----:B------:R1:W-:Y:S02]  /*9bf00*/  STL.64 [R1+0x1038], R38 ;  /* 0x0010382601007387 */ /* 0x0003e40000100a00 */
[----:B------:R-:W-:Y:S02]  /*9bf10*/  STL.64 [R1+0x1020], R60 ;  /* 0x0010203c01007387 */ /* 0x000fe40000100a00 */
[----:B------:R4:W-:Y:S01]  /*9bf20*/  STL.64 [R1+0x1028], R62 ;  /* 0x0010283e01007387 */ /* 0x0009e20000100a00 */
[C---:B-1----:R-:W-:Y:S08]  /*9bf30*/  HMMA.1688.F32.TF32 R36, R240.reuse, R144, R192 ;  /* 0x00000090f024723c */ /* 0x042ff000000810c0 */
[C---:B----4-:R-:W-:Y:S01]  /*9bf40*/  HMMA.1688.F32.TF32 R60, R240.reuse, R140, R196 ;  /* 0x0000008cf03c723c */ /* 0x050fe200000810c4 */
[----:B------:R-:W-:Y:S01]  /*9bf50*/  STL.64 [R1+0x1010], R40 ;  /* 0x0010102801007387 */ /* 0x000fe20000100a00 */
[----:B------:R1:W-:Y:S06]  /*9bf60*/  STL.64 [R1+0x1018], R42 ;  /* 0x0010182a01007387 */ /* 0x0003ec0000100a00 */
[C---:B-1----:R-:W-:Y:S07]  /*9bf70*/  HMMA.1688.F32.TF32 R40, R240.reuse, R136, R200 ;  /* 0x00000088f028723c */ /* 0x042fee00000810c8 */
[----:B------:R-:W-:Y:S01]  /*9bf80*/  STL.64 [R1+0x1000], R36 ;  /* 0x0010002401007387 */ /* 0x000fe20000100a00 */
[----:B------:R1:W-:Y:S07]  /*9bf90*/  STL.64 [R1+0x1008], R38 ;  /* 0x0010082601007387 */ /* 0x0003ee0000100a00 */
[----:B------:R-:W-:Y:S02]  /*9bfa0*/  STL.64 [R1+0xff0], R60 ;  /* 0x000ff03c01007387 */ /* 0x000fe40000100a00 */
[----:B------:R4:W-:Y:S01]  /*9bfb0*/  STL.64 [R1+0xff8], R62 ;  /* 0x000ff83e01007387 */ /* 0x0009e20000100a00 */
[----:B-1----:R-:W-:Y:S08]  /*9bfc0*/  HMMA.1688.F32.TF32 R36, R240, R132, R204 ;  /* 0x00000084f024723c */ /* 0x002ff000000810cc */
[C---:B----4-:R-:W-:Y:S01]  /*9bfd0*/  HMMA.1688.F32.TF32 R60, R236.reuse, R172, R208 ;  /* 0x000000acec3c723c */ /* 0x050fe200000810d0 */
[----:B------:R-:W-:Y:S01]  /*9bfe0*/  STL.64 [R1+0xfe0], R40 ;  /* 0x000fe02801007387 */ /* 0x000fe20000100a00 */
[----:B------:R1:W-:Y:S06]  /*9bff0*/  STL.64 [R1+0xfe8], R42 ;  /* 0x000fe82a01007387 */ /* 0x0003ec0000100a00 */
[C---:B-1----:R-:W-:Y:S07]  /*9c000*/  HMMA.1688.F32.TF32 R40, R236.reuse, R76, R176 ;  /* 0x0000004cec28723c */ /* 0x042fee00000810b0 */
[----:B------:R-:W-:Y:S01]  /*9c010*/  STL.64 [R1+0xf40], R36 ;  /* 0x000f402401007387 */ /* 0x000fe20000100a00 */
[----:B------:R-:W-:Y:S07]  /*9c020*/  STL.64 [R1+0xf48], R38 ;  /* 0x000f482601007387 */ /* 0x000fee0000100a00 */
[----:B------:R-:W-:Y:S02]  /*9c030*/  STL.64 [R1+0xae0], R60 ;  /* 0x000ae03c01007387 */ /* 0x000fe40000100a00 */
[----:B------:R1:W-:Y:S01]  /*9c040*/  STL.64 [R1+0xae8], R62 ;  /* 0x000ae83e01007387 */ /* 0x0003e20000100a00 */
[----:B------:R-:W-:Y:S01]  /*9c050*/  MOV R240, R59 ;  /* 0x0000003b00f07202 */ /* 0x000fe20000000f00 */
[----:B------:R-:W-:Y:S01]  /*9c060*/  IMAD.MOV.U32 R241, RZ, RZ, R58 ;  /* 0x000000fffff17224 */ /* 0x000fe200078e003a */
[----:B------:R-:W-:Y:S04]  /*9c070*/  LDS R38, [R252+0x15380] ;  /* 0x01538000fc267984 */ /* 0x000fe80000000800 */
[----:B------:R-:W-:Y:S01]  /*9c080*/  LDS R39, [R3+0x15380] ;  /* 0x0153800003277984 */ /* 0x000fe20000000800 */
[----:B-1----:R-:W-:Y:S03]  /*9c090*/  HMMA.1688.F32.TF32 R60, R236, R56, R64 ;  /* 0x00000038ec3c723c */ /* 0x002fe60000081040 */
[----:B------:R-:W-:Y:S01]  /*9c0a0*/  STL.64 [R1+0xac0], R40 ;  /* 0x000ac02801007387 */ /* 0x000fe20000100a00 */
[----:B------:R-:W-:Y:S11]  /*9c0b0*/  STL.64 [R1+0xac8], R42 ;  /* 0x000ac82a01007387 */ /* 0x000ff60000100a00 */
[----:B------:R-:W-:Y:S08]  /*9c0c0*/  @!UPT UIADD3 URZ, URZ, URZ, URZ ;  /* 0x0000003f3f3ff290 */ /* 0x000ff0000fffe03f */
[----:B------:R1:W-:Y:S01]  /*9c0d0*/  STL.64 [R1+0xab0], R60 ;  /* 0x000ab03c01007387 */ /* 0x0003e20000100a00 */
[----:B------:R4:W-:Y:S01]  /*9c0e0*/  STL.64 [R1+0xab8], R62 ;  /* 0x000ab83e01007387 */ /* 0x0009e20000100a00 */
[----:B--2---:R-:W-:Y:S02]  /*9c0f0*/  MOV R64, R45 ;  /* 0x0000002d00407202 */ /* 0x004fe40000000f00 */
[----:B------:R-:W2:Y:S01]  /*9c100*/  LDL.LU R45, [R1+0x48bc] ;  /* 0x0048bc00012d7983 */ /* 0x000ea20000300800 */
[----:B------:R-:W-:Y:S02]  /*9c110*/  STL.64 [R1+0xaa0], R48 ;  /* 0x000aa03001007387 */ /* 0x000fe40000100a00 */
[----:B------:R1:W-:Y:S02]  /*9c120*/  STL.64 [R1+0xaa8], R50 ;  /* 0x000aa83201007387 */ /* 0x0003e40000100a00 */
[----:B------:R-:W-:Y:S02]  /*9c130*/  IMAD.MOV.U32 R65, RZ, RZ, R47 ;  /* 0x000000ffff417224 */ /* 0x000fe400078e002f */
[----:B------:R-:W-:Y:S01]  /*9c140*/  IMAD.MOV.U32 R66, RZ, RZ, R44 ;  /* 0x000000ffff427224 */ /* 0x000fe200078e002c */
[----:B------:R-:W3:Y:S01]  /*9c150*/  LDL.LU R47, [R1+0x48b8] ;  /* 0x0048b800012f7983 */ /* 0x000ee20000300800 */
[----:B------:R-:W3:Y:S01]  /*9c160*/  LDL.LU R44, [R1+0x48b4] ;  /* 0x0048b400012c7983 */ /* 0x000ee20000300800 */
[----:B------:R-:W-:-:S02]  /*9c170*/  MOV R67, R46 ;  /* 0x0000002e00437202 */ /* 0x000fc40000000f00 */
[----:B------:R-:W4:Y:S01]  /*9c180*/  LDL.LU R46, [R1+0x48b0] ;  /* 0x0048b000012e7983 */ /* 0x000f220000300800 */
[----:B------:R-:W4:Y:S02]  /*9c190*/  LDL.LU R176, [R1+0x140] ;  /* 0x0001400001b07983 */ /* 0x000f240000300800 */
[----:B------:R-:W4:Y:S02]  /*9c1a0*/  LDL.LU R177, [R1+0x144] ;  /* 0x0001440001b17983 */ /* 0x000f240000300800 */
[----:B------:R-:W4:Y:S01]  /*9c1b0*/  LDL.LU R178, [R1+0x148] ;  /* 0x0001480001b27983 */ /* 0x000f220000300800 */
[----:B------:R-:W4:Y:S01]  /*9c1c0*/  LDL.LU R179, [R1+0x14c] ;  /* 0x00014c0001b37983 */ /* 0x000f220000300800 */
[----:B--2---:R-:W-:Y:S02]  /*9c1d0*/  IMAD.MOV.U32 R211, RZ, RZ, R45 ;  /* 0x000000ffffd37224 */ /* 0x004fe400078e002d */
[----:B---3--:R-:W-:Y:S01]  /*9c1e0*/  IMAD.MOV.U32 R208, RZ, RZ, R44 ;  /* 0x000000ffffd07224 */ /* 0x008fe200078e002c */
[----:B------:R-:W-:Y:S01]  /*9c1f0*/  MOV R210, R47 ;  /* 0x0000002f00d27202 */ /* 0x000fe20000000f00 */
[----:B------:R-:W2:Y:S01]  /*9c200*/  LDL.LU R44, [R1+0x48ac] ;  /* 0x0048ac00012c7983 */ /* 0x000ea20000300800 */
[----:B----4-:R-:W-:-:S03]  /*9c210*/  IMAD.MOV.U32 R209, RZ, RZ, R46 ;  /* 0x000000ffffd17224 */ /* 0x010fc600078e002e */
[----:B------:R-:W3:Y:S01]  /*9c220*/  LDL.LU R46, [R1+0x48a8] ;  /* 0x0048a800012e7983 */ /* 0x000ee20000300800 */
[----:B------:R-:W4:Y:S03]  /*9c230*/  LDL.LU R47, [R1+0x48a4] ;  /* 0x0048a400012f7983 */ /* 0x000f260000300800 */
[----:B------:R-:W4:Y:S01]  /*9c240*/  LDL.LU R45, [R1+0x48a0] ;  /* 0x0048a000012d7983 */ /* 0x000f220000300800 */
[----:B------:R-:W4:Y:S02]  /*9c250*/  LDL.LU R200, [R1+0x170] ;  /* 0x0001700001c87983 */ /* 0x000f240000300800 */
[----:B------:R-:W4:Y:S02]  /*9c260*/  LDL.LU R201, [R1+0x174] ;  /* 0x0001740001c97983 */ /* 0x000f240000300800 */
[----:B--2---:R-:W-:Y:S02]  /*9c270*/  IMAD.MOV.U32 R202, RZ, RZ, R44 ;  /* 0x000000ffffca7224 */ /* 0x004fe400078e002c */
[----:B------:R-:W2:Y:S01]  /*9c280*/  LDL.LU R44, [R1+0x489c] ;  /* 0x00489c00012c7983 */ /* 0x000ea20000300800 */
[----:B---3--:R-:W-:-:S03]  /*9c290*/  MOV R203, R46 ;  /* 0x0000002e00cb7202 */ /* 0x008fc60000000f00 */
[----:B------:R-:W3:Y:S01]  /*9c2a0*/  LDL.LU R46, [R1+0x4898] ;  /* 0x00489800012e7983 */ /* 0x000ee20000300800 */
[----:B----4-:R-:W-:Y:S02]  /*9c2b0*/  IMAD.MOV.U32 R192, RZ, RZ, R47 ;  /* 0x000000ffffc07224 */ /* 0x010fe400078e002f */
[----:B------:R-:W-:Y:S01]  /*9c2c0*/  IMAD.MOV.U32 R193, RZ, RZ, R45 ;  /* 0x000000ffffc17224 */ /* 0x000fe200078e002d */
[----:B------:R-:W4:Y:S01]  /*9c2d0*/  LDL.LU R47, [R1+0x4894] ;  /* 0x00489400012f7983 */ /* 0x000f220000300800 */
[----:B------:R-:W4:Y:S02]  /*9c2e0*/  LDL.LU R45, [R1+0x4890] ;  /* 0x00489000012d7983 */ /* 0x000f240000300800 */
[----:B------:R-:W4:Y:S02]  /*9c2f0*/  LDL.LU R194, [R1+0x198] ;  /* 0x0001980001c27983 */ /* 0x000f240000300800 */
[----:B------:R-:W4:Y:S01]  /*9c300*/  LDL.LU R195, [R1+0x19c] ;  /* 0x00019c0001c37983 */ /* 0x000f220000300800 */
[----:B--2---:R-:W-:-:S02]  /*9c310*/  MOV R84, R44 ;  /* 0x0000002c00547202 */ /* 0x004fc40000000f00 */
[----:B------:R-:W2:Y:S01]  /*9c320*/  LDL.LU R44, [R1+0x488c] ;  /* 0x00488c00012c7983 */ /* 0x000ea20000300800 */
[----:B---3--:R-:W-:-:S03]  /*9c330*/  IMAD.MOV.U32 R85, RZ, RZ, R46 ;  /* 0x000000ffff557224 */ /* 0x008fc600078e002e */
[----:B------:R-:W3:Y:S01]  /*9c340*/  LDL.LU R46, [R1+0x4888] ;  /* 0x00488800012e7983 */ /* 0x000ee20000300800 */
[----:B----4-:R-:W-:Y:S01]  /*9c350*/  IMAD.MOV.U32 R86, RZ, RZ, R47 ;  /* 0x000000ffff567224 */ /* 0x010fe200078e002f */
[----:B------:R-:W-:Y:S02]  /*9c360*/  MOV R87, R45 ;  /* 0x0000002d00577202 */ /* 0x000fe40000000f00 */
[----:B------:R-:W4:Y:S01]  /*9c370*/  LDL.LU R47, [R1+0x4884] ;  /* 0x00488400012f7983 */ /* 0x000f220000300800 */
[----:B------:R-:W4:Y:S02]  /*9c380*/  LDL.LU R45, [R1+0x4880] ;  /* 0x00488000012d7983 */ /* 0x000f240000300800 */
[----:B-1----:R-:W4:Y:S02]  /*9c390*/  LDL.LU R60, [R1+0x380] ;  /* 0x00038000013c7983 */ /* 0x002f240000300800 */
        /* <DEDUP_REMOVED lines=11> */
[----:B--2---:R-:W-:-:S02]  /*9c450*/  IMAD.MOV.U32 R51, RZ, RZ, R44 ;  /* 0x000000ffff337224 */ /* 0x004fc400078e002c */
[----:B------:R-:W2:Y:S01]  /*9c460*/  LDL.LU R44, [R1+0x20] ;  /* 0x00002000012c7983 */ /* 0x000ea20000300800 */
[----:B---3--:R-:W-:Y:S01]  /*9c470*/  IMAD.MOV.U32 R49, RZ, RZ, R46 ;  /* 0x000000ffff317224 */ /* 0x008fe200078e002e */
[----:B----4-:R-:W-:Y:S01]  /*9c480*/  MOV R50, R45 ;  /* 0x0000002d00327202 */ /* 0x010fe20000000f00 */
[----:B------:R-:W-:Y:S01]  /*9c490*/  IMAD.MOV.U32 R48, RZ, RZ, R47 ;  /* 0x000000ffff307224 */ /* 0x000fe200078e002f */
        /* <DEDUP_REMOVED lines=9> */
[----:B------:R-:W4:Y:S01]  /*9c530*/  LDL.LU R110, [R1+0x438] ;  /* 0x00043800016e7983 */ /* 0x000f220000300800 */
[C---:B------:R-:W-:Y:S01]  /*9c540*/  HMMA.1688.F32.TF32 R116, R236.reuse, R240, R116 ;  /* 0x000000f0ec74723c */ /* 0x040fe20000081074 */
[----:B------:R-:W4:Y:S01]  /*9c550*/  LDL.LU R111, [R1+0x43c] ;  /* 0x00043c00016f7983 */ /* 0x000f220000300800 */
[----:B------:R-:W3:Y:S01]  /*9c560*/  LDL.LU R92, [R1+0x410] ;  /* 0x00041000015c7983 */ /* 0x000ee20000300800 */
[----:B------:R-:W3:Y:S05]  /*9c570*/  LDL.LU R93, [R1+0x414] ;  /* 0x00041400015d7983 */ /* 0x000eea0000300800 */
[----:B------:R-:W-:Y:S01]  /*9c580*/  HMMA.1688.F32.TF32 R112, R236, R228, R112 ;  /* 0x000000e4ec70723c */ /* 0x000fe20000081070 */
[----:B------:R-:W3:Y:S02]  /*9c590*/  LDL.LU R94, [R1+0x418] ;  /* 0x00041800015e7983 */ /* 0x000ee40000300800 */
[----:B------:R-:W-:Y:S01]  /*9c5a0*/  IMAD.MOV.U32 R37, RZ, RZ, R76 ;  /* 0x000000ffff257224 */ /* 0x000fe200078e004c */
[----:B------:R-:W3:Y:S01]  /*9c5b0*/  LDL.LU R95, [R1+0x41c] ;  /* 0x00041c00015f7983 */ /* 0x000ee20000300800 */
[----:B------:R-:W-:Y:S01]  /*9c5c0*/  MOV R36, R77 ;  /* 0x0000004d00247202 */ /* 0x000fe20000000f00 */
        /* <DEDUP_REMOVED lines=11> */
[----:B------:R-:W-:-:S02]  /*9c680*/  IMAD.MOV.U32 R41, RZ, RZ, R56 ;  /* 0x000000ffff297224 */ /* 0x000fc400078e0038 */
[----:B------:R-:W3:Y:S02]  /*9c690*/  LDL.LU R207, [R1+0x16c] ;  /* 0x00016c0001cf7983 */ /* 0x000ee40000300800 */
[----:B------:R-:W-:Y:S01]  /*9c6a0*/  IMAD.MOV.U32 R40, RZ, RZ, R57 ;  /* 0x000000ffff287224 */ /* 0x000fe200078e0039 */
[----:B------:R-:W3:Y:S01]  /*9c6b0*/  LDL.LU R56, [R1+0x120] ;  /* 0x0001200001387983 */ /* 0x000ee20000300800 */
[----:B------:R-:W3:Y:S02]  /*9c6c0*/  LDL.LU R57, [R1+0x124] ;  /* 0x0001240001397983 */ /* 0x000ee40000300800 */
[----:B------:R-:W3:Y:S02]  /*9c6d0*/  LDL.LU R58, [R1+0x128] ;  /* 0x00012800013a7983 */ /* 0x000ee40000300800 */
[----:B------:R-:W3:Y:S01]  /*9c6e0*/  LDL.LU R59, [R1+0x12c] ;  /* 0x00012c00013b7983 */ /* 0x000ee20000300800 */
[----:B------:R-:W-:Y:S01]  /*9c6f0*/  STL.64 [R1+0xa90], R116 ;  /* 0x000a907401007387 */ /* 0x000fe20000100a00 */
[----:B------:R1:W-:Y:S03]  /*9c700*/  STL.64 [R1+0xa98], R118 ;  /* 0x000a987601007387 */ /* 0x0003e60000100a00 */
[----:B-1----:R-:W3:Y:S01]  /*9c710*/  LDL.LU.64 R118, [R1+0x4878] ;  /* 0x0048780001767983 */ /* 0x002ee20000300a00 */
[----:B------:R-:W3:Y:S02]  /*9c720*/  LDL.LU.64 R116, [R1+0x4870] ;  /* 0x0048700001747983 */ /* 0x000ee40000300a00 */
[----:B------:R-:W-:Y:S02]  /*9c730*/  STL.64 [R1+0x900], R112 ;  /* 0x0009007001007387 */ /* 0x000fe40000100a00 */
[----:B------:R1:W-:Y:S02]  /*9c740*/  STL.64 [R1+0x908], R114 ;  /* 0x0009087201007387 */ /* 0x0003e40000100a00 */
[----:B-1----:R-:W3:Y:S01]  /*9c750*/  LDL.LU.64 R114, [R1+0x4868] ;  /* 0x0048680001727983 */ /* 0x002ee20000300a00 */
[----:B------:R-:W3:Y:S01]  /*9c760*/  LDL.LU.64 R112, [R1+0x4860] ;  /* 0x0048600001707983 */ /* 0x000ee20000300a00 */
[C---:B--2---:R-:W-:Y:S11]  /*9c770*/  HMMA.1688.F32.TF32 R44, R236.reuse, R120, R44 ;  /* 0x00000078ec2c723c */ /* 0x044ff6000008102c */
[----:B------:R-:W-:Y:S11]  /*9c780*/  @!UPT UIADD3 URZ, URZ, URZ, URZ ;  /* 0x0000003f3f3ff290 */ /* 0x000ff6000fffe03f */
[----:B------:R-:W-:Y:S01]  /*9c790*/  @!UPT UIADD3 URZ, URZ, URZ, URZ ;  /* 0x0000003f3f3ff290 */ /* 0x000fe2000fffe03f */
[----:B------:R-:W-:Y:S01]  /*9c7a0*/  STL.64 [R1+0x8e0], R44 ;  /* 0x0008e02c01007387 */ /* 0x000fe20000100a00 */
[----:B------:R1:W-:Y:S03]  /*9c7b0*/  STL.64 [R1+0x8e8], R46 ;  /* 0x0008e82e01007387 */ /* 0x0003e60000100a00 */
[----:B-1----:R-:W2:Y:S01]  /*9c7c0*/  LDL.LU.64 R46, [R1+0x4858] ;  /* 0x00485800012e7983 */ /* 0x002ea20000300a00 */
[----:B------:R-:W2:Y:S01]  /*9c7d0*/  LDL.LU.64 R44, [R1+0x4850] ;  /* 0x00485000012c7983 */ /* 0x000ea20000300a00 */
[C---:B----4-:R-:W-:Y:S08]  /*9c7e0*/  HMMA.1688.F32.TF32 R108, R236.reuse, R160, R108 ;  /* 0x000000a0ec6c723c */ /* 0x050ff0000008106c */
[C---:B---3--:R-:W-:Y:S08]  /*9c7f0*/  HMMA.1688.F32.TF32 R100, R236.reuse, R156, R100 ;  /* 0x0000009cec64723c */ /* 0x048ff00000081064 */
        /* <DEDUP_REMOVED lines=8> */
[----:B------:R-:W-:Y:S01]  /*9c880*/  STL.64 [R1+0x440], R44 ;  /* 0x0004402c01007387 */ /* 0x000fe20000100a00 */
[----:B------:R-:W-:Y:S02]  /*9c890*/  STL.64 [R1+0x448], R46 ;  /* 0x0004482e01007387 */ /* 0x000fe40000100a00 */
[----:B------:R-:W-:Y:S02]  /*9c8a0*/  STL.64 [R1+0xb00], R108 ;  /* 0x000b006c01007387 */ /* 0x000fe40000100a00 */
[----:B------:R1:W-:Y:S02]  /*9c8b0*/  STL.64 [R1+0xb08], R110 ;  /* 0x000b086e01007387 */ /* 0x0003e40000100a00 */
        /* <DEDUP_REMOVED lines=16> */
[----:B-1----:R-:W-:Y:S01]  /*9c9c0*/  HMMA.1688.F32.TF32 R60, R236, R132, R192 ;  /* 0x00000084ec3c723c */ /* 0x002fe200000810c0 */
[----:B------:R-:W-:Y:S01]  /*9c9d0*/  IMAD.MOV.U32 R44, RZ, RZ, R37 ;  /* 0x000000ffff2c7224 */ /* 0x000fe200078e0025 */
[----:B------:R-:W-:Y:S01]  /*9c9e0*/  MOV R45, R36 ;  /* 0x00000024002d7202 */ /* 0x000fe20000000f00 */
[----:B------:R-:W-:Y:S01]  /*9c9f0*/  STL.64 [R1+0x380], R84 ;  /* 0x0003805401007387 */ /* 0x000fe20000100a00 */
[----:B------:R-:W-:Y:S02]  /*9ca00*/  STL.64 [R1+0x388], R86 ;  /* 0x0003885601007387 */ /* 0x000fe40000100a00 */
[----:B------:R-:W-:Y:S01]  /*9ca10*/  STL.64 [R1+0x370], R76 ;  /* 0x0003704c01007387 */ /* 0x000fe20000100a00 */
[----:B------:R-:W-:Y:S01]  /*9ca20*/  MOV R236, R41 ;  /* 0x0000002900ec7202 */ /* 0x000fe20000000f00 */
[----:B------:R-:W-:Y:S01]  /*9ca30*/  IMAD.MOV.U32 R237, RZ, RZ, R40 ;  /* 0x000000ffffed7224 */ /* 0x000fe200078e0028 */
[----:B------:R1:W-:Y:S01]  /*9ca40*/  STL.64 [R1+0x378], R78 ;  /* 0x0003784e01007387 */ /* 0x0003e20000100a00 */
[C---:B------:R-:W-:Y:S08]  /*9ca50*/  HMMA.1688.F32.TF32 R56, R32.reuse, R120, R56 ;  /* 0x000000782038723c */ /* 0x040ff00000081038 */
[----:B------:R-:W-:Y:S01]  /*9ca60*/  HMMA.1688.F32.TF32 R40, R32, R236, R204 ;  /* 0x000000ec2028723c */ /* 0x000fe200000810cc */
[----:B------:R-:W-:Y:S01]  /*9ca70*/  MOV R239, R52 ;  /* 0x0000003400ef7202 */ /* 0x000fe20000000f00 */
[----:B------:R-:W-:-:S02]  /*9ca80*/  IMAD.MOV.U32 R238, RZ, RZ, R53 ;  /* 0x000000ffffee7224 */ /* 0x000fc400078e0035 */
[----:B------:R-:W-:Y:S01]  /*9ca90*/  IMAD.MOV.U32 R47, RZ, RZ, R54 ;  /* 0x000000ffff2f7224 */ /* 0x000fe200078e0036 */
[----:B------:R-:W-:Y:S04]  /*9caa0*/  LDS R36, [R252+0x14380] ;  /* 0x01438000fc247984 */ /* 0x000fe80000000800 */
[----:B------:R-:W2:Y:S01]  /*9cab0*/  LDS R37, [R3+0x14380] ;  /* 0x0143800003257984 */ /* 0x000ea20000000800 */
[C---:B-1----:R-:W-:Y:S03]  /*9cac0*/  HMMA.1688.F32.TF32 R76, R32.reuse, R172, R196 ;  /* 0x000000ac204c723c */ /* 0x042fe600000810c4 */
[----:B------:R-:W-:Y:S01]  /*9cad0*/  STL.64 [R1+0x360], R60 ;  /* 0x0003603c01007387 */ /* 0x000fe20000100a00 */
[----:B------:R1:W-:Y:S04]  /*9cae0*/  STL.64 [R1+0x368], R62 ;  /* 0x0003683e01007387 */ /* 0x0003e80000100a00 */
[C---:B-1----:R-:W-:Y:S11]  /*9caf0*/  HMMA.1688.F32.TF32 R60, R32.reuse, R44, R200 ;  /* 0x0000002c203c723c */ /* 0x042ff600000810c8 */
[----:B------:R-:W-:Y:S04]  /*9cb00*/  @!UPT UIADD3 URZ, URZ, URZ, URZ ;  /* 0x0000003f3f3ff290 */ /* 0x000fe8000fffe03f */
[----:B------:R-:W-:Y:S01]  /*9cb10*/  STL.64 [R1+0x1040], R76 ;  /* 0x0010404c01007387 */ /* 0x000fe20000100a00 */
[----:B------:R1:W-:Y:S02]  /*9cb20*/  STL.64 [R1+0x1048], R78 ;  /* 0x0010484e01007387 */ /* 0x0003e40000100a00 */
[C---:B-1----:R-:W-:Y:S05]  /*9cb30*/  HMMA.1688.F32.TF32 R76, R32.reuse, R72, R208 ;  /* 0x00000048204c723c */ /* 0x042fea00000810d0 */
[----:B------:R-:W-:Y:S01]  /*9cb40*/  STL.64 [R1+0x1050], R60 ;  /* 0x0010503c01007387 */ /* 0x000fe20000100a00 */
[----:B------:R1:W-:Y:S02]  /*9cb50*/  STL.64 [R1+0x1058], R62 ;  /* 0x0010583e01007387 */ /* 0x0003e40000100a00 */
[----:B------:R-:W-:Y:S02]  /*9cb60*/  STL.64 [R1+0x1060], R40 ;  /* 0x0010602801007387 */ /* 0x000fe40000100a00 */
[----:B------:R1:W-:Y:S02]  /*9cb70*/  STL.64 [R1+0x1068], R42 ;  /* 0x0010682a01007387 */ /* 0x0003e40000100a00 */
[C---:B-1----:R-:W-:Y:S08]  /*9cb80*/  HMMA.1688.F32.TF32 R60, R32.reuse, R240, R176 ;  /* 0x000000f0203c723c */ /* 0x042ff000000810b0 */
[----:B------:R-:W-:Y:S03]  /*9cb90*/  HMMA.1688.F32.TF32 R40, R32, R228, R64 ;  /* 0x000000e42028723c */ /* 0x000fe60000081040 */
[----:B------:R-:W-:Y:S01]  /*9cba0*/  STL.64 [R1+0x1070], R76 ;  /* 0x0010704c01007387 */ /* 0x000fe20000100a00 */
[----:B------:R-:W-:Y:S11]  /*9cbb0*/  STL.64 [R1+0x1078], R78 ;  /* 0x0010784e01007387 */ /* 0x000ff60000100a00 */
[----:B------:R-:W-:Y:S01]  /*9cbc0*/  STL.64 [R1+0x1080], R60 ;  /* 0x0010803c01007387 */ /* 0x000fe20000100a00 */
[----:B------:R-:W-:Y:S07]  /*9cbd0*/  STL.64 [R1+0x1088], R62 ;  /* 0x0010883e01007387 */ /* 0x000fee0000100a00 */
[----:B------:R-:W-:Y:S02]  /*9cbe0*/  STL.64 [R1+0x1090], R40 ;  /* 0x0010902801007387 */ /* 0x000fe40000100a00 */
[----:B------:R-:W-:Y:S01]  /*9cbf0*/  STL.64 [R1+0x1098], R42 ;  /* 0x0010982a01007387 */ /* 0x000fe20000100a00 */
[----:B------:R-:W-:Y:S01]  /*9cc00*/  STL.64 [R1+0x10a0], R56 ;  /* 0x0010a03801007387 */ /* 0x000fe20000100a00 */
[----:B------:R-:W-:Y:S03]  /*9cc10*/  STL.64 [R1+0x10a8], R58 ;  /* 0x0010a83a01007387 */ /* 0x000fe60000100a00 */
[----:B------:R-:W-:Y:S04]  /*9cc20*/  LDS R40, [R55+0x14380] ;  /* 0x0143800037287984 */ /* 0x000fe80000000800 */
[----:B------:R1:W-:Y:S01]  /*9cc30*/  LDS R42, [R55+0x15380] ;  /* 0x01538000372a7984 */ /* 0x0003e20000000800 */
[----:B------:R-:W-:-:S03]  /*9cc40*/  IMAD.MOV.U32 R46, RZ, RZ, R174 ;  /* 0x000000ffff2e7224 */ /* 0x000fc600078e00ae */
[----:B------:R-:W-:Y:S04]  /*9cc50*/  LDS R41, [R175+0x14380] ;  /* 0x01438000af297984 */ /* 0x000fe80000000800 */
[----:B------:R-:W-:Y:S01]  /*9cc60*/  LDS R43, [R175+0x15380] ;  /* 0x01538000af2b7984 */ /* 0x000fe20000000800 */
[C---:B--2---:R-:W-:Y:S11]  /*9cc70*/  HMMA.1688.F32.TF32 R48, R32.reuse, R164, R48 ;  /* 0x000000a42030723c */ /* 0x044ff60000081030 */
[----:B------:R-:W-:Y:S11]  /*9cc80*/  @!UPT UIADD3 URZ, URZ, URZ, URZ ;  /* 0x0000003f3f3ff290 */ /* 0x000ff6000fffe03f */
[----:B------:R-:W-:Y:S01]  /*9cc90*/  @!UPT UIADD3 URZ, URZ, URZ, URZ ;  /* 0x0000003f3f3ff290 */ /* 0x000fe2000fffe03f */
[----:B------:R-:W-:Y:S01]  /*9cca0*/  STL.64 [R1+0x10b0], R48 ;  /* 0x0010b03001007387 */ /* 0x000fe20000100a00 */
[----:B------:R2:W-:Y:S02]  /*9ccb0*/  STL.64 [R1+0x10b8], R50 ;  /* 0x0010b83201007387 */ /* 0x0005e40000100a00 */
[----:B------:R-:W2:Y:S02]  /*9ccc0*/  LDL.LU R52, [R1+0x350] ;  /* 0x0003500001347983 */ /* 0x000ea40000300800 */
[----:B------:R-:W2:Y:S01]  /*9ccd0*/  LDL.LU R53, [R1+0x354] ;  /* 0x0003540001357983 */ /* 0x000ea20000300800 */
[----:B------:R-:W2:Y:S01]  /*9cce0*/  LDL.LU R54, [R1+0x358] ;  /* 0x0003580001367983 */ /* 0x000ea20000300800 */
[----:B-1----:R-:W2:Y:S02]  /*9ccf0*/  LDL.LU R55, [R1+0x35c] ;  /* 0x00035c0001377983 */ /* 0x002ea40000300800 */
        /* <DEDUP_REMOVED lines=30> */
[----:B------:R-:W2:Y:S01]  /*9cee0*/  LDL.LU R178, [R1+0x258] ;  /* 0x0002580001b27983 */ /* 0x000ea20000300800 */
[----:B------:R-:W2:Y:S01]  /*9cef0*/  LDL.LU R179, [R1+0x25c] ;  /* 0x00025c0001b37983 */ /* 0x000ea20000300800 */
[----:B------:R-:W2:Y:S02]  /*9cf00*/  LDL.LU R56, [R1+0x220] ;  /* 0x0002200001387983 */ /* 0x000ea40000300800 */
[C---:B--2---:R-:W-:Y:S11]  /*9cf10*/  HMMA.1688.F32.TF32 R48, R32.reuse, R160, R52 ;  /* 0x000000a02030723c */ /* 0x044ff60000081034 */
[----:B------:R-:W-:Y:S11]  /*9cf20*/  @!UPT UIADD3 URZ, URZ, URZ, URZ ;  /* 0x0000003f3f3ff290 */ /* 0x000ff6000fffe03f */
[----:B------:R-:W-:Y:S01]  /*9cf30*/  @!UPT UIADD3 URZ, URZ, URZ, URZ ;  /* 0x0000003f3f3ff290 */ /* 0x000fe2000fffe03f */
[----:B------:R1:W-:Y:S01]  /*9cf40*/  STL.64 [R1+0x10c0], R48 ;  /* 0x0010c03001007387 */ /* 0x0003e20000100a00 */
[----:B------:R2:W-:Y:S02]  /*9cf50*/  STL.64 [R1+0x10c8], R50 ;  /* 0x0010c83201007387 */ /* 0x0005e40000100a00 */
[----:B------:R-:W4:Y:S02]  /*9cf60*/  LDL.LU R57, [R1+0x224] ;  /* 0x0002240001397983 */ /* 0x000f240000300800 */
[----:B------:R-:W4:Y:S01]  /*9cf70*/  LDL.LU R58, [R1+0x228] ;  /* 0x00022800013a7983 */ /* 0x000f220000300800 */
[----:B------:R-:W4:Y:S01]  /*9cf80*/  LDL.LU R59, [R1+0x22c] ;  /* 0x00022c00013b7983 */ /* 0x000f220000300800 */
[----:B------:R-:W4:Y:S02]  /*9cf90*/  LDL.LU R64, [R1+0x230] ;  /* 0x0002300001407983 */ /* 0x000f240000300800 */
[----:B------:R-:W4:Y:S01]  /*9cfa0*/  LDL.LU R65, [R1+0x234] ;  /* 0x0002340001417983 */ /* 0x000f220000300800 */
[C---:B---3--:R-:W-:Y:S01]  /*9cfb0*/  HMMA.1688.F32.TF32 R60, R32.reuse, R156, R60 ;  /* 0x0000009c203c723c */ /* 0x048fe2000008103c */
        /* <DEDUP_REMOVED lines=10> */
[----:B-1----:R-:W3:Y:S02]  /*9d060*/  LDL.LU R48, [R1+0x300] ;  /* 0x0003000001307983 */ /* 0x002ee40000300800 */
[----:B------:R-:W3:Y:S01]  /*9d070*/  LDL.LU R49, [R1+0x304] ;  /* 0x0003040001317983 */ /* 0x000ee20000300800 */
[----:B--2---:R-:W2:Y:S01]  /*9d080*/  LDL.LU R50, [R1+0x308] ;  /* 0x0003080001327983 */ /* 0x004ea20000300800 */
[----:B------:R-:W2:Y:S03]  /*9d090*/  LDL.LU R51, [R1+0x30c] ;  /* 0x00030c0001337983 */ /* 0x000ea60000300800 */
[----:B------:R-:W-:Y:S01]  /*9d0a0*/  STL.64 [R1+0x10d0], R60 ;  /* 0x0010d03c01007387 */ /* 0x000fe20000100a00 */
[----:B------:R1:W-:Y:S03]  /*9d0b0*/  STL.64 [R1+0x10d8], R62 ;  /* 0x0010d83e01007387 */ /* 0x0003e60000100a00 */
[----:B-1----:R-:W2:Y:S01]  /*9d0c0*/  LDL.LU.64 R62, [R1+0x4808] ;  /* 0x00480800013e7983 */ /* 0x002ea20000300a00 */
[----:B------:R-:W2:Y:S01]  /*9d0d0*/  LDL.LU.64 R60, [R1+0x4800] ;  /* 0x00480000013c7983 */ /* 0x000ea20000300a00 */
        /* <DEDUP_REMOVED lines=8> */
[----:B------:R1:W-:Y:S03]  /*9d160*/  STL.64 [R1+0x10e8], R86 ;  /* 0x0010e85601007387 */ /* 0x0003e60000100a00 */
        /* <DEDUP_REMOVED lines=19> */
[----:B------:R-:W-:Y:S01]  /*9d2a0*/  STL.64 [R1+0x1128], R210 ;  /* 0x001128d201007387 */ /* 0x000fe20000100a00 */
[----:B------:R1:W-:Y:S01]  /*9d2b0*/  STL.64 [R1+0xd30], R176 ;  /* 0x000d30b001007387 */ /* 0x0003e20000100a00 */
[----:B------:R1:W-:Y:S02]  /*9d2c0*/  STL.64 [R1+0xd38], R178 ;  /* 0x000d38b201007387 */ /* 0x0003e40000100a00 */
[----:B------:R-:W-:-:S02]  /*9d2d0*/  IMAD.MOV.U32 R33, RZ, RZ, R172 ;  /* 0x000000ffff217224 */ /* 0x000fc400078e00ac */
[----:B------:R-:W-:Y:S01]  /*9d2e0*/  IMAD.MOV.U32 R32, RZ, RZ, R173 ;  /* 0x000000ffff207224 */ /* 0x000fe200078e00ad */
[----:B-1----:R-:W2:Y:S01]  /*9d2f0*/  LDL.LU R176, [R1+0x3e0] ;  /* 0x0003e00001b07983 */ /* 0x002ea20000300800 */
        /* <DEDUP_REMOVED lines=8> */
[----:B------:R-:W2:Y:S01]  /*9d380*/  LDL.LU R173, [R1+0x3d4] ;  /* 0x0003d40001ad7983 */ /* 0x000ea20000300800 */
[C---:B----4-:R-:W-:Y:S08]  /*9d390*/  HMMA.1688.F32.TF32 R56, R36.reuse, R72, R56 ;  /* 0x000000482438723c */ /* 0x050ff00000081038 */
[C---:B---3--:R-:W-:Y:S08]  /*9d3a0*/  HMMA.1688.F32.TF32 R64, R36.reuse, R236, R64 ;  /* 0x000000ec2440723c */ /* 0x048ff00000081040 */
[C---:B------:R-:W-:Y:S08]  /*9d3b0*/  HMMA.1688.F32.TF32 R204, R36.reuse, R44, R204 ;  /* 0x0000002c24cc723c */ /* 0x040ff000000810cc */
[C---:B------:R-:W-:Y:S01]  /*9d3c0*/  HMMA.1688.F32.TF32 R52, R36.reuse, R240, R52 ;  /* 0x000000f02434723c */ /* 0x040fe20000081034 */
[----:B--2---:R-:W-:Y:S01]  /*9d3d0*/  MOV R174, R60 ;  /* 0x0000003c00ae7202 */ /* 0x004fe20000000f00 */
[----:B------:R-:W-:Y:S01]  /*9d3e0*/  IMAD.MOV.U32 R175, RZ, RZ, R61 ;  /* 0x000000ffffaf7224 */ /* 0x000fe200078e003d */
[----:B------:R-:W2:Y:S01]  /*9d3f0*/  LDL.LU R60, [R1+0x47ac] ;  /* 0x0047ac00013c7983 */ /* 0x000ea20000300800 */
[----:B------:R-:W2:Y:S11]  /*9d400*/  LDL.LU R61, [R1+0x47a8] ;  /* 0x0047a800013d7983 */ /* 0x000eb60000300800 */
[----:B------:R-:W-:Y:S02]  /*9d410*/  STL.64 [R1+0xd20], R204 ;  /* 0x000d20cc01007387 */ /* 0x000fe40000100a00 */
[----:B------:R1:W-:Y:S02]  /*9d420*/  STL.64 [R1+0xd28], R206 ;  /* 0x000d28ce01007387 */ /* 0x0003e40000100a00 */
[----:B-1----:R-:W3:Y:S01]  /*9d430*/  LDL.LU.64 R206, [R1+0x47a0] ;  /* 0x0047a00001ce7983 */ /* 0x002ee20000300a00 */
[----:B------:R-:W3:Y:S02]  /*9d440*/  LDL.LU.64 R204, [R1+0x4798] ;  /* 0x0047980001cc7983 */ /* 0x000ee40000300a00 */
[----:B------:R-:W-:Y:S02]  /*9d450*/  STL.64 [R1+0xd10], R64 ;  /* 0x000d104001007387 */ /* 0x000fe40000100a00 */
[----:B------:R1:W-:Y:S02]  /*9d460*/  STL.64 [R1+0xd18], R66 ;  /* 0x000d184201007387 */ /* 0x0003e40000100a00 */
[----:B-1----:R-:W4:Y:S01]  /*9d470*/  LDL.LU.64 R66, [R1+0x4790] ;  /* 0x0047900001427983 */ /* 0x002f220000300a00 */
        /* <DEDUP_REMOVED lines=9> */
[C---:B--2---:R-:W-:Y:S11]  /*9d510*/  HMMA.1688.F32.TF32 R52, R36.reuse, R228, R52 ;  /* 0x000000e42434723c */ /* 0x044ff60000081034 */
[----:B------:R-:W-:Y:S11]  /*9d520*/  @!UPT UIADD3 URZ, URZ, URZ, URZ ;  /* 0x0000003f3f3ff290 */ /* 0x000ff6000fffe03f */
[----:B------:R-:W-:Y:S01]  /*9d530*/  @!UPT UIADD3 URZ, URZ, URZ, URZ ;  /* 0x0000003f3f3ff290 */ /* 0x000fe2000fffe03f */
[----:B------:R1:W-:Y:S01]  /*9d540*/  STL.64 [R1+0xb30], R52 ;  /* 0x000b303401007387 */ /* 0x0003e20000100a00 */
[----:B------:R2:W-:Y:S02]  /*9d550*/  STL.64 [R1+0xb38], R54 ;  /* 0x000b383601007387 */ /* 0x0005e40000100a00 */
[----:B-1----:R-:W-:Y:S01]  /*9d560*/  IMAD.MOV.U32 R52, RZ, RZ, R33 ;  /* 0x000000ffff347224 */ /* 0x002fe200078e0021 */
[----:B------:R-:W-:Y:S01]  /*9d570*/  MOV R53, R32 ;  /* 0x0000002000357202 */ /* 0x000fe20000000f00 */
[----:B--2---:R-:W-:Y:S01]  /*9d580*/  IMAD.MOV.U32 R54, RZ, RZ, R62 ;  /* 0x000000ffff367224 */ /* 0x004fe200078e003e */
[----:B------:R-:W-:Y:S01]  /*9d590*/  HMMA.1688.F32.TF32 R32, R36, R120, R56 ;  /* 0x000000782420723c */ /* 0x000fe20000081038 */
[----:B------:R-:W2:Y:S01]  /*9d5a0*/  LDL.LU R62, [R1+0x4764] ;  /* 0x00476400013e7983 */ /* 0x000ea20000300800 */
[----:B------:R-:W-:Y:S02]  /*9d5b0*/  IMAD.MOV.U32 R55, RZ, RZ, R63 ;  /* 0x000000ffff377224 */ /* 0x000fe400078e003f */
[----:B------:R-:W2:Y:S03]  /*9d5c0*/  LDL.LU R63, [R1+0x4760] ;  /* 0x00476000013f7983 */ /* 0x000ea60000300800 */
[----:B------:R-:W-:-:S02]  /*9d5d0*/  MOV R56, R64 ;  /* 0x0000004000387202 */ /* 0x000fc40000000f00 */
[----:B------:R-:W3:Y:S01]  /*9d5e0*/  LDL.LU R64, [R1+0x475c] ;  /* 0x00475c0001407983 */ /* 0x000ee20000300800 */
[----:B------:R-:W-:Y:S02]  /*9d5f0*/  IMAD.MOV.U32 R57, RZ, RZ, R65 ;  /* 0x000000ffff397224 */ /* 0x000fe400078e0041 */
[----:B----4-:R-:W-:Y:S01]  /*9d600*/  IMAD.MOV.U32 R58, RZ, RZ, R66 ;  /* 0x000000ffff3a7224 */ /* 0x010fe200078e0042 */
[----:B------:R-:W-:-:S10]  /*9d610*/  MOV R59, R67 ;  /* 0x00000043003b7202 */ /* 0x000fd40000000f00 */
[----:B------:R-:W-:Y:S01]  /*9d620*/  STL.64 [R1+0xb20], R32 ;  /* 0x000b202001007387 */ /* 0x000fe20000100a00 */
[----:B------:R2:W-:Y:S02]  /*9d630*/  STL.64 [R1+0xb28], R34 ;  /* 0x000b282201007387 */ /* 0x0005e40000100a00 */
[----:B------:R-:W3:Y:S02]  /*9d640*/  LDL.LU R65, [R1+0x4758] ;  /* 0x0047580001417983 */ /* 0x000ee40000300800 */
[----:B------:R-:W3:Y:S01]  /*9d650*/  LDL.LU R66, [R1+0x4754] ;  /* 0x0047540001427983 */ /* 0x000ee20000300800 */
[----:B------:R-:W3:Y:S01]  /*9d660*/  LDL.LU R67, [R1+0x4750] ;  /* 0x0047500001437983 */ /* 0x000ee20000300800 */
[C---:B------:R-:W-:Y:S08]  /*9d670*/  HMMA.1688.F32.TF32 R208, R36.reuse, R156, R208 ;  /* 0x0000009c24d0723c */ /* 0x040ff000000810d0 */
[C---:B------:R-:W-:Y:S08]  /*9d680*/  HMMA.1688.F32.TF32 R176, R36.reuse, R152, R176 ;  /* 0x0000009824b0723c */ /* 0x040ff000000810b0 */
[C---:B------:R-:W-:Y:S08]  /*9d690*/  HMMA.1688.F32.TF32 R172, R36.reuse, R148, R172 ;  /* 0x0000009424ac723c */ /* 0x040ff000000810ac */
        /* <DEDUP_REMOVED lines=8> */
[----:B---3--:R-:W-:Y:S03]  /*9d720*/  HMMA.1688.F32.TF32 R32, R36, R160, R64 ;  /* 0x000000a02420723c */ /* 0x008fe60000081040 */
[----:B------:R-:W3:Y:S11]  /*9d730*/  LDL.LU R64, [R1+0x3c0] ;  /* 0x0003c00001407983 */ /* 0x000ef60000300800 */
[----:B------:R-:W-:Y:S09]  /*9d740*/  @!UPT UIADD3 URZ, URZ, URZ, URZ ;  /* 0x0000003f3f3ff290 */ /* 0x000ff2000fffe03f */
[----:B------:R-:W-:Y:S01]  /*9d750*/  STL.64 [R1+0xd40], R32 ;  /* 0x000d402001007387 */ /* 0x000fe20000100a00 */
[----:B------:R-:W-:Y:S02]  /*9d760*/  STL.64 [R1+0xd48], R34 ;  /* 0x000d482201007387 */ /* 0x000fe40000100a00 */
[----:B------:R-:W3:Y:S02]  /*9d770*/  LDL.LU R65, [R1+0x3c4] ;  /* 0x0003c40001417983 */ /* 0x000ee40000300800 */
[----:B------:R-:W3:Y:S01]  /*9d780*/  LDL.LU R66, [R1+0x3c8] ;  /* 0x0003c80001427983 */ /* 0x000ee20000300800 */
[----:B------:R-:W3:Y:S01]  /*9d790*/  LDL.LU R67, [R1+0x3cc] ;  /* 0x0003cc0001437983 */ /* 0x000ee20000300800 */
[----:B------:R-:W-:Y:S02]  /*9d7a0*/  STL.64 [R1+0x3f0], R208 ;  /* 0x0003f0d001007387 */ /* 0x000fe40000100a00 */
[----:B------:R1:W-:Y:S01]  /*9d7b0*/  STL.64 [R1+0x3f8], R210 ;  /* 0x0003f8d201007387 */ /* 0x0003e20000100a00 */
[----:B------:R-:W-:Y:S04]  /*9d7c0*/  LDS R32, [R252+0x16000] ;  /* 0x01600000fc207984 */ /* 0x000fe80000000800 */
[----:B------:R-:W-:Y:S04]  /*9d7d0*/  LDS R34, [R252+0x17000] ;  /* 0x01700000fc227984 */ /* 0x000fe80000000800 */
[----:B------:R-:W-:Y:S04]  /*9d7e0*/  LDS R33, [R3+0x16000] ;  /* 0x0160000003217984 */ /* 0x000fe80000000800 */
[----:B------:R-:W4:Y:S04]  /*9d7f0*/  LDS R35, [R3+0x17000] ;  /* 0x0170000003237984 */ /* 0x000f280000000800 */
        /* <DEDUP_REMOVED lines=9> */
[----:B------:R-:W2:Y:S01]  /*9d890*/  LDL.LU.64 R172, [R1+0x4720] ;  /* 0x0047200001ac7983 */ /* 0x000ea20000300a00 */
[----:B----4-:R-:W-:Y:S01]  /*9d8a0*/  HMMA.1688.F32.TF32 R224, R32, R46, R224 ;  /* 0x0000002e20e0723c */ /* 0x010fe200000810e0 */
[----:B------:R-:W-:Y:S01]  /*9d8b0*/  IMAD.MOV.U32 R242, RZ, RZ, R158 ;  /* 0x000000fffff27224 */ /* 0x000fe200078e009e */
[----:B------:R-:W-:-:S02]  /*9d8c0*/  MOV R243, R159 ;  /* 0x0000009f00f37202 */ /* 0x000fc40000000f00 */
[----:B------:R-:W-:Y:S01]  /*9d8d0*/  MOV R122, R166 ;  /* 0x000000a6007a7202 */ /* 0x000fe20000000f00 */
[----:B------:R-:W-:-:S03]  /*9d8e0*/  IMAD.MOV.U32 R123, RZ, RZ, R167 ;  /* 0x000000ffff7b7224 */ /* 0x000fc600078e00a7 */
[C---:B---3--:R-:W-:Y:S11]  /*9d8f0*/  HMMA.1688.F32.TF32 R64, R36.reuse, R144, R64 ;  /* 0x000000902440723c */ /* 0x048ff60000081040 */
[----:B------:R-:W-:Y:S11]  /*9d900*/  @!UPT UIADD3 URZ, URZ, URZ, URZ ;  /* 0x0000003f3f3ff290 */ /* 0x000ff6000fffe03f */
[----:B------:R-:W-:Y:S01]  /*9d910*/  @!UPT UIADD3 URZ, URZ, URZ, URZ ;  /* 0x0000003f3f3ff290 */ /* 0x000fe2000fffe03f */
[----:B------:R-:W-:Y:S01]  /*9d920*/  STL.64 [R1+0x3c0], R64 ;  /* 0x0003c04001007387 */ /* 0x000fe20000100a00 */
[----:B------:R2:W-:Y:S02]  /*9d930*/  STL.64 [R1+0x3c8], R66 ;  /* 0x0003c84201007387 */ /* 0x0005e40000100a00 */
[C---:B--2---:R-:W-:Y:S08]  /*9d940*/  HMMA.1688.F32.TF32 R64, R36.reuse, R140, R60 ;  /* 0x0000008c2440723c */ /* 0x044ff0000008103c */
[C---:B------:R-:W-:Y:S08]  /*9d950*/  HMMA.1688.F32.TF32 R60, R36.reuse, R136, R56 ;  /* 0x00000088243c723c */ /* 0x040ff00000081038 */
[----:B------:R-:W-:Y:S08]  /*9d960*/  HMMA.1688.F32.TF32 R36, R36, R132, R48 ;  /* 0x000000842424723c */ /* 0x000ff00000081030 */
[C---:B------:R-:W-:Y:S08]  /*9d970*/  HMMA.1688.F32.TF32 R56, R40.reuse, R52, R172 ;  /* 0x000000342838723c */ /* 0x040ff000000810ac */
[C---:B------:R-:W-:Y:S01]  /*9d980*/  HMMA.1688.F32.TF32 R48, R40.reuse, R44, R176 ;  /* 0x0000002c2830723c */ /* 0x040fe200000810b0 */
[----:B------:R-:W-:Y:S01]  /*9d990*/  STL.64 [R1+0x3b0], R64 ;  /* 0x0003b04001007387 */ /* 0x000fe20000100a00 */
[----:B------:R-:W-:Y:S02]  /*9d9a0*/  STL.64 [R1+0x3b8], R66 ;  /* 0x0003b84201007387 */ /* 0x000fe40000100a00 */
[----:B------:R-:W-:Y:S02]  /*9d9b0*/  STL.64 [R1+0x3a0], R60 ;  /* 0x0003a03c01007387 */ /* 0x000fe40000100a00 */
[----:B------:R-:W-:Y:S01]  /*9d9c0*/  STL.64 [R1+0x3a8], R62 ;  /* 0x0003a83e01007387 */ /* 0x000fe20000100a00 */
        /* <DEDUP_REMOVED lines=21> */
[----:B------:R-:W-:Y:S06]  /*9db20*/  STL.64 [R1+0x11a8], R58 ;  /* 0x0011a83a01007387 */ /* 0x000fec0000100a00 */
[----:B------:R-:W-:Y:S01]  /*9db30*/  STL.64 [R1+0x11b0], R48 ;  /* 0x0011b03001007387 */ /* 0x000fe20000100a00 */
[----:B------:R2:W-:Y:S01]  /*9db40*/  STL.64 [R1+0x11b8], R50 ;  /* 0x0011b83201007387 */ /* 0x0005e20000100a00 */
[C---:B-1----:R-:W-:Y:S08]  /*9db50*/  HMMA.1688.F32.TF32 R36, R40.reuse, R160, R84 ;  /* 0x000000a02824723c */ /* 0x042ff00000081054 */
[C---:B--2---:R-:W-:Y:S11]  /*9db60*/  HMMA.1688.F32.TF32 R48, R40.reuse, R156, R92 ;  /* 0x0000009c2830723c */ /* 0x044ff6000008105c */
[----:B------:R-:W-:Y:S04]  /*9db70*/  @!UPT UIADD3 URZ, URZ, URZ, URZ ;  /* 0x0000003f3f3ff290 */ /* 0x000fe8000fffe03f */
[----:B------:R-:W-:Y:S01]  /*9db80*/  STL.64 [R1+0x11c0], R36 ;  /* 0x0011c02401007387 */ /* 0x000fe20000100a00 */
[----:B------:R-:W2:Y:S02]  /*9db90*/  LDL R160, [R1+0xad0] ;  /* 0x000ad00001a07983 */ /* 0x000ea40000100800 */
[----:B------:R-:W3:Y:S05]  /*9dba0*/  LDL R161, [R1+0xad4] ;  /* 0x000ad40001a17983 */ /* 0x000eea0000100800 */
[----:B------:R-:W-:Y:S01]  /*9dbb0*/  STL.64 [R1+0x11d0], R48 ;  /* 0x0011d03001007387 */ /* 0x000fe20000100a00 */
[----:B------:R1:W-:Y:S02]  /*9dbc0*/  STL.64 [R1+0x11d8], R50 ;  /* 0x0011d83201007387 */ /* 0x0003e40000100a00 */
[C---:B-1----:R-:W-:Y:S11]  /*9dbd0*/  HMMA.1688.F32.TF32 R48, R40.reuse, R152, R100 ;  /* 0x000000982830723c */ /* 0x042ff60000081064 */
[----:B------:R-:W-:Y:S11]  /*9dbe0*/  @!UPT UIADD3 URZ, URZ, URZ, URZ ;  /* 0x0000003f3f3ff290 */ /* 0x000ff6000fffe03f */
[----:B------:R-:W-:Y:S01]  /*9dbf0*/  @!UPT UIADD3 URZ, URZ, URZ, URZ ;  /* 0x0000003f3f3ff290 */ /* 0x000fe2000fffe03f */
[----:B------:R1:W-:Y:S01]  /*9dc00*/  STL.64 [R1+0x11e0], R48 ;  /* 0x0011e03001007387 */ /* 0x0003e20000100a00 */
[----:B------:R-:W-:Y:S01]  /*9dc10*/  MOV R157, R50 ;  /* 0x00000032009d7202 */ /* 0x000fe20000000f00 */
[----:B------:R-:W-:Y:S02]  /*9dc20*/  IMAD.MOV.U32 R156, RZ, RZ, R51 ;  /* 0x000000ffff9c7224 */ /* 0x000fe400078e0033 */
[C---:B-1----:R-:W-:Y:S01]  /*9dc30*/  HMMA.1688.F32.TF32 R48, R40.reuse, R148, R108 ;  /* 0x000000942830723c */ /* 0x042fe2000008106c */
[----:B------:R-:W4:Y:S11]  /*9dc40*/  LDL R110, [R1+0x1a8] ;  /* 0x0001a800016e7983 */ /* 0x000f360000100800 */
[----:B------:R-:W-:Y:S11]  /*9dc50*/  @!UPT UIADD3 URZ, URZ, URZ, URZ ;  /* 0x0000003f3f3ff290 */ /* 0x000ff6000fffe03f */
[----:B------:R-:W-:Y:S01]  /*9dc60*/  STL.64 [R1+0x11f0], R48 ;  /* 0x0011f03001007387 */ /* 0x000fe20000100a00 */
[----:B------:R1:W-:Y:S02]  /*9dc70*/  STL.64 [R1+0x11f8], R50 ;  /* 0x0011f83201007387 */ /* 0x0003e40000100a00 */
[----:B------:R-:W4:Y:S01]  /*9dc80*/  LDL R111, [R1+0x1ac] ;  /* 0x0001ac00016f7983 */ /* 0x000f220000100800 */
[C---:B-1----:R-:W-:Y:S08]  /*9dc90*/  HMMA.1688.F32.TF32 R48, R40.reuse, R144, R112 ;  /* 0x000000902830723c */ /* 0x042ff00000081070 */
[----:B------:R-:W-:Y:S08]  /*9dca0*/  HMMA.1688.F32.TF32 R56, R40, R140, R116 ;  /* 0x0000008c2838723c */ /* 0x000ff00000081074 */
[----:B------:R-:W-:Y:S07]  /*9dcb0*/  HMMA.1688.F32.TF32 R228, R32, R54, R232 ;  /* 0x0000003620e4723c */ /* 0x000fee00000810e8 */
[----:B------:R1:W-:Y:S01]  /*9dcc0*/  STL.64 [R1+0x1200], R48 ;  /* 0x0012003001007387 */ /* 0x0003e20000100a00 */
[----:B------:R-:W-:Y:S01]  /*9dcd0*/  IMAD.MOV.U32 R149, RZ, RZ, R50 ;  /* 0x000000ffff957224 */ /* 0x000fe200078e0032 */
[----:B------:R-:W-:Y:S01]  /*9dce0*/  MOV R148, R51 ;  /* 0x0000003300947202 */ /* 0x000fe20000000f00 */
[----:B------:R-:W4:Y:S01]  /*9dcf0*/  LDL.64 R118, [R1+0x1b8] ;  /* 0x0001b80001767983 */ /* 0x000f220000100a00 */
[C---:B-1----:R-:W-:Y:S08]  /*9dd00*/  HMMA.1688.F32.TF32 R48, R40.reuse, R136, R124 ;  /* 0x000000882830723c */ /* 0x042ff0000008107c */
[----:B------:R-:W-:Y:S01]  /*9dd10*/  HMMA.1688.F32.TF32 R40, R40, R132, R128 ;  /* 0x000000842828723c */ /* 0x000fe20000081080 */
[----:B------:R-:W-:Y:S01]  /*9dd20*/  STL.64 [R1+0x1210], R56 ;  /* 0x0012103801007387 */ /* 0x000fe20000100a00 */
[----:B------:R-:W-:Y:S01]  /*9dd30*/  STL.64 [R1+0x1218], R58 ;  /* 0x0012183a01007387 */ /* 0x000fe20000100a00 */
[----:B------:R-:W-:Y:S01]  /*9dd40*/  MOV R240, R154 ;  /* 0x0000009a00f07202 */ /* 0x000fe20000000f00 */
[----:B------:R-:W-:-:S02]  /*9dd50*/  IMAD.MOV.U32 R241, RZ, RZ, R155 ;  /* 0x000000fffff17224 */ /* 0x000fc400078e009b */
[----:B------:R-:W-:Y:S02]  /*9dd60*/  IMAD.MOV.U32 R120, RZ, RZ, R162 ;  /* 0x000000ffff787224 */ /* 0x000fe400078e00a2 */
[----:B------:R-:W-:-:S07]  /*9dd70*/  IMAD.MOV.U32 R121, RZ, RZ, R163 ;  /* 0x000000ffff797224 */ /* 0x000fce00078e00a3 */
[----:B------:R1:W-:Y:S01]  /*9dd80*/  STL.64 [R1+0x1220], R48 ;  /* 0x0012203001007387 */ /* 0x0003e20000100a00 */
[----:B------:R-:W4:Y:S07]  /*9dd90*/  LDL.LU R154, [R1+0x471c] ;  /* 0x00471c00019a7983 */ /* 0x000f2e0000300800 */
[----:B------:R1:W-:Y:S02]  /*9dda0*/  STL.64 [R1+0x1230], R40 ;  /* 0x0012302801007387 */ /* 0x0003e40000100a00 */
[----:B------:R-:W-:Y:S01]  /*9ddb0*/  STL.64 [R1+0x1238], R42 ;  /* 0x0012382a01007387 */ /* 0x000fe20000100a00 */
[----:B------:R-:W4:Y:S01]  /*9ddc0*/  LDL.LU R155, [R1+0x4718] ;  /* 0x00471800019b7983 */ /* 0x000f220000300800 */
[----:B------:R-:W4:Y:S02]  /*9ddd0*/  LDL.LU R158, [R1+0x4714] ;  /* 0x00471400019e7983 */ /* 0x000f240000300800 */
[----:B------:R-:W4:Y:S02]  /*9dde0*/  LDL.LU R159, [R1+0x4710] ;  /* 0x00471000019f7983 */ /* 0x000f240000300800 */
[----:B------:R-:W-:-:S02]  /*9ddf0*/  IMAD.MOV.U32 R141, RZ, RZ, R50 ;  /* 0x000000ffff8d7224 */ /* 0x000fc400078e0032 */
[----:B------:R-:W-:Y:S01]  /*9de00*/  IMAD.MOV.U32 R140, RZ, RZ, R51 ;  /* 0x000000ffff8c7224 */ /* 0x000fe200078e0033 */
[C---:B------:R-:W-:Y:S01]  /*9de10*/  HMMA.1688.F32.TF32 R216, R32.reuse, R74, R216 ;  /* 0x0000004a20d8723c */ /* 0x040fe200000810d8 */
[----:B------:R-:W-:Y:S02]  /*9de20*/  IMAD.MOV.U32 R165, RZ, RZ, R38 ;  /* 0x000000ffffa57224 */ /* 0x000fe400078e0026 */
[----:B------:R-:W-:Y:S01]  /*9de30*/  IMAD.MOV.U32 R164, RZ, RZ, R39 ;  /* 0x000000ffffa47224 */ /* 0x000fe200078e0027 */
[----:B-1----:R-:W4:Y:S01]  /*9de40*/  LDL.LU R48, [R1+0x2f0] ;  /* 0x0002f00001307983 */ /* 0x002f220000300800 */
[----:B------:R-:W4:Y:S02]  /*9de50*/  LDL.LU R49, [R1+0x2f4] ;  /* 0x0002f40001317983 */ /* 0x000f240000300800 */
[----:B------:R-:W4:Y:S02]  /*9de60*/  LDL.LU R50, [R1+0x2f8] ;  /* 0x0002f80001327983 */ /* 0x000f240000300800 */
[----:B------:R-:W4:Y:S01]  /*9de70*/  LDL.LU R51, [R1+0x2fc] ;  /* 0x0002fc0001337983 */ /* 0x000f220000300800 */
[----:B------:R-:W4:Y:S01]  /*9de80*/  LDL.LU R162, [R1+0x470c] ;  /* 0x00470c0001a27983 */ /* 0x000f220000300800 */
[----:B------:R-:W4:Y:S02]  /*9de90*/  LDL.LU R163, [R1+0x4708] ;  /* 0x0047080001a37983 */ /* 0x000f240000300800 */
[----:B------:R-:W4:Y:S02]  /*9dea0*/  LDL.LU R166, [R1+0x4704] ;  /* 0x0047040001a67983 */ /* 0x000f240000300800 */
[----:B------:R-:W4:Y:S01]  /*9deb0*/  LDL.LU R167, [R1+0x4700] ;  /* 0x0047000001a77983 */ /* 0x000f220000300800 */
[----:B------:R-:W4:Y:S04]  /*9dec0*/  LDL R130, [R1+0x1c8] ;  /* 0x0001c80001827983 */ /* 0x000f280000100800 */
[----:B------:R-:W4:Y:S01]  /*9ded0*/  LDL R131, [R1+0x1cc] ;  /* 0x0001cc0001837983 */ /* 0x000f220000100800 */
[----:B------:R-:W-:Y:S02]  /*9dee0*/  STL.64 [R1+0x4668], R230 ;  /* 0x004668e601007387 */ /* 0x000fe40000100a00 */
[----:B------:R-:W-:Y:S02]  /*9def0*/  STL.64 [R1+0x4660], R228 ;  /* 0x004660e401007387 */ /* 0x000fe40000100a00 */
[----:B------:R-:W-:Y:S01]  /*9df00*/  STL.64 [R1+0x4678], R226 ;  /* 0x004678e201007387 */ /* 0x000fe20000100a00 */
[----:B------:R-:W-:Y:S01]  /*9df10*/  STL.64 [R1+0x4670], R224 ;  /* 0x004670e001007387 */ /* 0x000fe20000100a00 */
[----:B------:R-:W-:Y:S01]  /*9df20*/  IMAD.MOV.U32 R41, RZ, RZ, R74 ;  /* 0x000000ffff297224 */ /* 0x000fe200078e004a */
[----:B------:R-:W-:Y:S01]  /*9df30*/  MOV R40, R75 ;  /* 0x0000004b00287202 */ /* 0x000fe20000000f00 */
[C---:B------:R-:W-:Y:S01]  /*9df40*/  HMMA.1688.F32.TF32 R220, R32.reuse, R238, R220 ;  /* 0x000000ee20dc723c */ /* 0x040fe200000810dc */
[----:B------:R-:W4:Y:S01]  /*9df50*/  LDL.LU.64 R74, [R1+0x46f8] ;  /* 0x0046f800014a7983 */ /* 0x000f220000300a00 */
[----:B------:R-:W4:Y:S06]  /*9df60*/  LDL.LU.64 R72, [R1+0x46f0] ;  /* 0x0046f00001487983 */ /* 0x000f2c0000300a00 */
[C---:B------:R-:W-:Y:S08]  /*9df70*/  HMMA.1688.F32.TF32 R184, R32.reuse, R150, R184 ;  /* 0x0000009620b8723c */ /* 0x040ff000000810b8 */
[C---:B------:R-:W-:Y:S08]  /*9df80*/  HMMA.1688.F32.TF32 R180, R32.reuse, R146, R180 ;  /* 0x0000009220b4723c */ /* 0x040ff000000810b4 */
[C---:B------:R-:W-:Y:S08]  /*9df90*/  HMMA.1688.F32.TF32 R176, R32.reuse, R142, R68 ;  /* 0x0000008e20b0723c */ /* 0x040ff00000081044 */
[C---:B------:R-:W-:Y:S08]  /*9dfa0*/  HMMA.1688.F32.TF32 R172, R32.reuse, R138, R28 ;  /* 0x0000008a20ac723c */ /* 0x040ff0000008101c */
[----:B------:R-:W-:Y:S01]  /*9dfb0*/  HMMA.1688.F32.TF32 R168, R32, R134, R168 ;  /* 0x0000008620a8723c */ /* 0x000fe200000810a8 */
        /* <DEDUP_REMOVED lines=18> */
[----:B--2---:R-:W-:Y:S04]  /*9e0e0*/  LDS R36, [R160+0x16000] ;  /* 0x01600000a0247984 */ /* 0x004fe80000000800 */
[----:B------:R-:W-:Y:S04]  /*9e0f0*/  LDS R38, [R160+0x17000] ;  /* 0x01700000a0267984 */ /* 0x000fe80000000800 */
[----:B---3--:R-:W-:Y:S04]  /*9e100*/  LDS R37, [R161+0x16000] ;  /* 0x01600000a1257984 */ /* 0x008fe80000000800 */
[----:B------:R-:W1:Y:S02]  /*9e110*/  LDS R39, [R161+0x17000] ;  /* 0x01700000a1277984 */ /* 0x000e640000000800 */
[----:B-1----:R-:W-:Y:S08]  /*9e120*/  HMMA.1688.F32.TF32 R28, R36, R238, R120 ;  /* 0x000000ee241c723c */ /* 0x002ff00000081078 */
[C---:B----4-:R-:W-:Y:S08]  /*9e130*/  HMMA.1688.F32.TF32 R204, R32.reuse, R110, R96 ;  /* 0x0000006e20cc723c */ /* 0x050ff00000081060 */
[C---:B------:R-:W-:Y:S08]  /*9e140*/  HMMA.1688.F32.TF32 R208, R32.reuse, R118, R104 ;  /* 0x0000007620d0723c */ /* 0x040ff00000081068 */
[----:B------:R-:W-:Y:S08]  /*9e150*/  HMMA.1688.F32.TF32 R188, R32, R154, R188 ;  /* 0x0000009a20bc723c */ /* 0x000ff000000810bc */
[----:B------:R-:W-:Y:S08]  /*9e160*/  HMMA.1688.F32.TF32 R48, R36, R54, R48 ;  /* 0x000000362430723c */ /* 0x000ff00000081030 */
[C---:B------:R-:W-:Y:S08]  /*9e170*/  HMMA.1688.F32.TF32 R212, R32.reuse, R130, R212 ;  /* 0x0000008220d4723c */ /* 0x040ff000000810d4 */
[C---:B------:R-:W-:Y:S08]  /*9e180*/  HMMA.1688.F32.TF32 R200, R32.reuse, R166, R88 ;  /* 0x000000a620c8723c */ /* 0x040ff00000081058 */
[C---:B------:R-:W-:Y:S08]  /*9e190*/  HMMA.1688.F32.TF32 R196, R32.reuse, R162, R80 ;  /* 0x000000a220c4723c */ /* 0x040ff00000081050 */
[----:B------:R-:W-:Y:S08]  /*9e1a0*/  HMMA.1688.F32.TF32 R192, R32, R158, R72 ;  /* 0x0000009e20c0723c */ /* 0x000ff00000081048 */
[----:B------:R-:W-:Y:S01]  /*9e1b0*/  HMMA.1688.F32.TF32 R32, R36, R46, R240 ;  /* 0x0000002e2420723c */ /* 0x000fe200000810f0 */
[----:B------:R1:W-:Y:S01]  /*9e1c0*/  STL.64 [R1+0xdc0], R48 ;  /* 0x000dc03001007387 */ /* 0x0003e20000100a00 */
[----:B------:R2:W-:Y:S01]  /*9e1d0*/  STL.64 [R1+0xdc8], R50 ;  /* 0x000dc83201007387 */ /* 0x0005e20000100a00 */
[----:B-1----:R-:W-:Y:S11]  /*9e1e0*/  MOV R48, R20 ;  /* 0x0000001400307202 */ /* 0x002ff60000000f00 */
[----:B------:R-:W-:Y:S09]  /*9e1f0*/  @!UPT UIADD3 URZ, URZ, URZ, URZ ;  /* 0x0000003f3f3ff290 */ /* 0x000ff2000fffe03f */
[----:B------:R-:W-:Y:S01]  /*9e200*/  STL.64 [R1+0xdb0], R32 ;  /* 0x000db02001007387 */ /* 0x000fe20000100a00 */
[----:B------:R1:W-:Y:S02]  /*9e210*/  STL.64 [R1+0xdb8], R34 ;  /* 0x000db82201007387 */ /* 0x0003e40000100a00 */
[----:B------:R-:W3:Y:S02]  /*9e220*/  LDL.LU R20, [R1+0x46ec] ;  /* 0x0046ec0001147983 */ /* 0x000ee40000300800 */
[----:B------:R-:W-:Y:S01]  /*9e230*/  STL.64 [R1+0xda0], R28 ;  /* 0x000da01c01007387 */ /* 0x000fe20000100a00 */
[----:B------:R4:W-:Y:S01]  /*9e240*/  STL.64 [R1+0xda8], R30 ;  /* 0x000da81e01007387 */ /* 0x0009e20000100a00 */
[----:B------:R-:W-:Y:S02]  /*9e250*/  IMAD.MOV.U32 R49, RZ, RZ, R21 ;  /* 0x000000ffff317224 */ /* 0x000fe400078e0015 */
[----:B------:R-:W3:Y:S02]  /*9e260*/  LDL.LU R21, [R1+0x46e8] ;  /* 0x0046e80001157983 */ /* 0x000ee40000300800 */
[----:B--2---:R-:W-:Y:S01]  /*9e270*/  IMAD.MOV.U32 R50, RZ, RZ, R22 ;  /* 0x000000ffff327224 */ /* 0x004fe200078e0016 */
[----:B------:R-:W-:Y:S01]  /*9e280*/  MOV R51, R23 ;  /* 0x0000001700337202 */ /* 0x000fe20000000f00 */
[----:B------:R-:W3:Y:S01]  /*9e290*/  LDL.LU R22, [R1+0x46e4] ;  /* 0x0046e40001167983 */ /* 0x000ee20000300800 */
[----:B------:R-:W3:Y:S02]  /*9e2a0*/  LDL.LU R23, [R1+0x46e0] ;  /* 0x0046e00001177983 */ /* 0x000ee40000300800 */
        /* <DEDUP_REMOVED lines=16> */
[----:B------:R-:W1:Y:S02]  /*9e3b0*/  LDL.LU R228, [R1+0x2b0] ;  /* 0x0002b00001e47983 */ /* 0x000e640000300800 */
[----:B------:R-:W1:Y:S01]  /*9e3c0*/  LDL.LU R229, [R1+0x2b4] ;  /* 0x0002b40001e57983 */ /* 0x000e620000300800 */
[----:B------:R-:W1:Y:S01]  /*9e3d0*/  LDL.LU R230, [R1+0x2b8] ;  /* 0x0002b80001e67983 */ /* 0x000e620000300800 */
[----:B------:R-:W1:Y:S02]  /*9e3e0*/  LDL.LU R231, [R1+0x2bc] ;  /* 0x0002bc0001e77983 */ /* 0x000e640000300800 */
        /* <DEDUP_REMOVED lines=8> */
[----:B------:R-:W3:Y:S02]  /*9e470*/  LDL.LU R100, [R1+0x390] ;  /* 0x0003900001647983 */ /* 0x000ee40000300800 */
[----:B------:R-:W3:Y:S01]  /*9e480*/  LDL.LU R101, [R1+0x394] ;  /* 0x0003940001657983 */ /* 0x000ee20000300800 */
[----:B------:R-:W3:Y:S01]  /*9e490*/  LDL.LU R102, [R1+0x398] ;  /* 0x0003980001667983 */ /* 0x000ee20000300800 */
[----:B------:R-:W3:Y:S02]  /*9e4a0*/  LDL.LU R103, [R1+0x39c] ;  /* 0x00039c0001677983 */ /* 0x000ee40000300800 */
[----:B------:R-:W3:Y:S02]  /*9e4b0*/  LDL.LU R92, [R1] ;  /* 0x00000000015c7983 */ /* 0x000ee40000300800 */
        /* <DEDUP_REMOVED lines=15> */
[----:B------:R-:W-:Y:S01]  /*9e5b0*/  IMAD.MOV.U32 R240, RZ, RZ, R244 ;  /* 0x000000fffff07224 */ /* 0x000fe200078e00f4 */
[----:B------:R-:W-:Y:S01]  /*9e5c0*/  MOV R241, R245 ;  /* 0x000000f500f17202 */ /* 0x000fe20000000f00 */
[----:B------:R-:W3:Y:S01]  /*9e5d0*/  LDL.LU R244, [R1+0x469c] ;  /* 0x00469c0001f47983 */ /* 0x000ee20000300800 */
[----:B------:R-:W3:Y:S02]  /*9e5e0*/  LDL.LU R245, [R1+0x4698] ;  /* 0x0046980001f57983 */ /* 0x000ee40000300800 */
[----:B------:R-:W-:-:S02]  /*9e5f0*/  IMAD.MOV.U32 R242, RZ, RZ, R246 ;  /* 0x000000fffff27224 */ /* 0x000fc400078e00f6 */
[----:B------:R-:W-:Y:S01]  /*9e600*/  IMAD.MOV.U32 R243, RZ, RZ, R247 ;  /* 0x000000fffff37224 */ /* 0x000fe200078e00f7 */
[----:B------:R-:W3:Y:S01]  /*9e610*/  LDL.LU R246, [R1+0x4694] ;  /* 0x0046940001f67983 */ /* 0x000ee20000300800 */
[----:B------:R-:W3:Y:S01]  /*9e620*/  LDL.LU R247, [R1+0x4690] ;  /* 0x0046900001f77983 */ /* 0x000ee20000300800 */
[----:B------:R-:W-:Y:S01]  /*9e630*/  MOV R120, R248 ;  /* 0x000000f800787202 */ /* 0x000fe20000000f00 */
[----:B------:R-:W-:Y:S01]  /*9e640*/  IMAD.MOV.U32 R121, RZ, RZ, R249 ;  /* 0x000000ffff797224 */ /* 0x000fe200078e00f9 */
        /* <DEDUP_REMOVED lines=8> */
[----:B------:R-:W-:Y:S04]  /*9e6d0*/  LDS R41, [R3+0x16080] ;  /* 0x0160800003297984 */ /* 0x000fe80000000800 */
[----:B------:R-:W1:Y:S02]  /*9e6e0*/  LDS R40, [R252+0x16080] ;  /* 0x01608000fc287984 */ /* 0x000e640000000800 */
[C---:B-1----:R-:W-:Y:S08]  /*9e6f0*/  HMMA.1688.F32.TF32 R32, R36.reuse, R130, R228 ;  /* 0x000000822420723c */ /* 0x042ff000000810e4 */
[C---:B--2---:R-:W-:Y:S08]  /*9e700*/  HMMA.1688.F32.TF32 R68, R36.reuse, R106, R224 ;  /* 0x0000006a2444723c */ /* 0x044ff000000810e0 */
[C---:B----4-:R-:W-:Y:S11]  /*9e710*/  HMMA.1688.F32.TF32 R28, R36.reuse, R118, R232 ;  /* 0x00000076241c723c */ /* 0x050ff600000810e8 */
        /* <DEDUP_REMOVED lines=9> */
[C---:B---3--:R-:W-:Y:S08]  /*9e7b0*/  HMMA.1688.F32.TF32 R72, R36.reuse, R154, R248 ;  /* 0x0000009a2448723c */ /* 0x048ff000000810f8 */
[C---:B------:R-:W-:Y:S01]  /*9e7c0*/  HMMA.1688.F32.TF32 R12, R36.reuse, R138, R12 ;  /* 0x0000008a240c723c */ /* 0x040fe2000008100c */
[----:B------:R-:W-:Y:S04]  /*9e7d0*/  LDS R28, [R160+0x16080] ;  /* 0x01608000a01c7984 */ /* 0x000fe80000000800 */
[----:B------:R-:W-:Y:S04]  /*9e7e0*/  LDS R30, [R160+0x17080] ;  /* 0x01708000a01e7984 */ /* 0x000fe80000000800 */
[----:B------:R-:W-:Y:S04]  /*9e7f0*/  LDS R29, [R161+0x16080] ;  /* 0x01608000a11d7984 */ /* 0x000fe80000000800 */
[----:B------:R-:W1:Y:S04]  /*9e800*/  LDS R31, [R161+0x17080] ;  /* 0x01708000a11f7984 */ /* 0x000e680000000800 */
[----:B------:R-:W-:Y:S01]  /*9e810*/  STL.64 [R1+0xd60], R68 ;  /* 0x000d604401007387 */ /* 0x000fe20000100a00 */
[----:B------:R2:W-:Y:S02]  /*9e820*/  STL.64 [R1+0xd68], R70 ;  /* 0x000d684601007387 */ /* 0x0005e40000100a00 */
[----:B------:R-:W-:Y:S02]  /*9e830*/  STL.64 [R1+0xd50], R32 ;  /* 0x000d502001007387 */ /* 0x000fe40000100a00 */
[----:B------:R3:W-:Y:S01]  /*9e840*/  STL.64 [R1+0xd58], R34 ;  /* 0x000d582201007387 */ /* 0x0007e20000100a00 */
[C---:B--2---:R-:W-:Y:S08]  /*9e850*/  HMMA.1688.F32.TF32 R68, R36.reuse, R162, R100 ;  /* 0x000000a22444723c */ /* 0x044ff00000081064 */
[C---:B---3--:R-:W-:Y:S11]  /*9e860*/  HMMA.1688.F32.TF32 R32, R36.reuse, R158, R92 ;  /* 0x0000009e2420723c */ /* 0x048ff6000008105c */
[----:B------:R-:W-:Y:S04]  /*9e870*/  @!UPT UIADD3 URZ, URZ, URZ, URZ ;  /* 0x0000003f3f3ff290 */ /* 0x000fe8000fffe03f */
[----:B------:R-:W-:Y:S01]  /*9e880*/  STL.64 [R1+0xe30], R68 ;  /* 0x000e304401007387 */ /* 0x000fe20000100a00 */
[----:B------:R2:W-:Y:S07]  /*9e890*/  STL.64 [R1+0xe38], R70 ;  /* 0x000e384601007387 */ /* 0x0005ee0000100a00 */
[----:B------:R-:W-:Y:S02]  /*9e8a0*/  STL.64 [R1+0xe20], R32 ;  /* 0x000e202001007387 */ /* 0x000fe40000100a00 */
[----:B------:R3:W-:Y:S01]  /*9e8b0*/  STL.64 [R1+0xe28], R34 ;  /* 0x000e282201007387 */ /* 0x0007e20000100a00 */
[C---:B--2---:R-:W-:Y:S08]  /*9e8c0*/  HMMA.1688.F32.TF32 R68, R36.reuse, R150, R244 ;  /* 0x000000962444723c */ /* 0x044ff000000810f4 */
[C---:B---3--:R-:W-:Y:S08]  /*9e8d0*/  HMMA.1688.F32.TF32 R32, R36.reuse, R146, R4 ;  /* 0x000000922420723c */ /* 0x048ff00000081004 */
[C---:B------:R-:W-:Y:S08]  /*9e8e0*/  HMMA.1688.F32.TF32 R4, R36.reuse, R142, R8 ;  /* 0x0000008e2404723c */ /* 0x040ff00000081008 */
[----:B------:R-:W-:Y:S01]  /*9e8f0*/  HMMA.1688.F32.TF32 R8, R36, R134, R16 ;  /* 0x000000862408723c */ /* 0x000fe20000081010 */
[----:B------:R-:W-:Y:S01]  /*9e900*/  STL.64 [R1+0xe10], R72 ;  /* 0x000e104801007387 */ /* 0x000fe20000100a00 */
[----:B------:R-:W-:Y:S03]  /*9e910*/  STL.64 [R1+0xe18], R74 ;  /* 0x000e184a01007387 */ /* 0x000fe60000100a00 */
[----:B------:R-:W-:Y:S01]  /*9e920*/  STL.64 [R1+0xe00], R68 ;  /* 0x000e004401007387 */ /* 0x000fe20000100a00 */
[----:B------:R-:W-:Y:S02]  /*9e930*/  STL.64 [R1+0xe08], R70 ;  /* 0x000e084601007387 */ /* 0x000fe40000100a00 */
[----:B------:R-:W-:Y:S02]  /*9e940*/  STL.64 [R1+0xdf0], R32 ;  /* 0x000df02001007387 */ /* 0x000fe40000100a00 */
[----:B------:R-:W-:Y:S05]  /*9e950*/  STL.64 [R1+0xdf8], R34 ;  /* 0x000df82201007387 */ /* 0x000fea0000100a00 */
[----:B------:R-:W-:Y:S01]  /*9e960*/  STL.64 [R1+0xde0], R4 ;  /* 0x000de00401007387 */ /* 0x000fe20000100a00 */
[----:B------:R2:W-:Y:S02]  /*9e970*/  STL.64 [R1+0xde8], R6 ;  /* 0x000de80601007387 */ /* 0x0005e40000100a00 */
[----:B------:R-:W-:Y:S02]  /*9e980*/  STL.64 [R1+0xdd0], R12 ;  /* 0x000dd00c01007387 */ /* 0x000fe40000100a00 */
[----:B------:R3:W-:Y:S03]  /*9e990*/  STL.64 [R1+0xdd8], R14 ;  /* 0x000dd80e01007387 */ /* 0x0007e60000100a00 */
[----:B------:R-:W-:Y:S01]  /*9e9a0*/  STL.64 [R1+0x390], R8 ;  /* 0x0003900801007387 */ /* 0x000fe20000100a00 */
[----:B------:R4:W-:Y:S01]  /*9e9b0*/  STL.64 [R1+0x398], R10 ;  /* 0x0003980a01007387 */ /* 0x0009e20000100a00 */
[C---:B--2---:R-:W-:Y:S08]  /*9e9c0*/  HMMA.1688.F32.TF32 R4, R40.reuse, R54, R20 ;  /* 0x000000362804723c */ /* 0x044ff00000081014 */
[C---:B---3--:R-:W-:Y:S08]  /*9e9d0*/  HMMA.1688.F32.TF32 R12, R40.reuse, R106, R76 ;  /* 0x0000006a280c723c */ /* 0x048ff0000008104c */
[C---:B----4-:R-:W-:Y:S07]  /*9e9e0*/  HMMA.1688.F32.TF32 R8, R40.reuse, R130, R64 ;  /* 0x000000822808723c */ /* 0x050fee0000081040 */
[----:B------:R-:W-:Y:S01]  /*9e9f0*/  STL.64 [R1], R4 ;  /* 0x0000000401007387 */ /* 0x000fe20000100a00 */
[----:B------:R2:W-:Y:S07]  /*9ea00*/  STL.64 [R1+0x8], R6 ;  /* 0x0000080601007387 */ /* 0x0005ee0000100a00 */
[----:B------:R-:W-:Y:S02]  /*9ea10*/  STL.64 [R1+0x10], R12 ;  /* 0x0000100c01007387 */ /* 0x000fe40000100a00 */
[----:B------:R3:W-:Y:S06]  /*9ea20*/  STL.64 [R1+0x18], R14 ;  /* 0x0000180e01007387 */ /* 0x0007ec0000100a00 */
[----:B------:R-:W-:Y:S01]  /*9ea30*/  STL.64 [R1+0x20], R8 ;  /* 0x0000200801007387 */ /* 0x000fe20000100a00 */
[----:B------:R4:W-:Y:S01]  /*9ea40*/  STL.64 [R1+0x28], R10 ;  /* 0x0000280a01007387 */ /* 0x0009e20000100a00 */
[C---:B--2---:R-:W-:Y:S08]  /*9ea50*/  HMMA.1688.F32.TF32 R4, R40.reuse, R118, R60 ;  /* 0x000000762804723c */ /* 0x044ff0000008103c */
[C---:B---3--:R-:W-:Y:S08]  /*9ea60*/  HMMA.1688.F32.TF32 R12, R40.reuse, R110, R56 ;  /* 0x0000006e280c723c */ /* 0x048ff00000081038 */
[C---:B----4-:R-:W-:Y:S07]  /*9ea70*/  HMMA.1688.F32.TF32 R8, R40.reuse, R166, R48 ;  /* 0x000000a62808723c */ /* 0x050fee0000081030 */
[----:B------:R-:W-:Y:S01]  /*9ea80*/  STL.64 [R1+0x30], R4 ;  /* 0x0000300401007387 */ /* 0x000fe20000100a00 */
[----:B------:R-:W-:Y:S07]  /*9ea90*/  STL.64 [R1+0x38], R6 ;  /* 0x0000380601007387 */ /* 0x000fee0000100a00 */
[----:B------:R-:W-:Y:S02]  /*9eaa0*/  STL.64 [R1+0x40], R12 ;  /* 0x0000400c01007387 */ /* 0x000fe40000100a00 */
[----:B------:R2:W-:Y:S06]  /*9eab0*/  STL.64 [R1+0x48], R14 ;  /* 0x0000480e01007387 */ /* 0x0005ec0000100a00 */
[----:B------:R-:W-:Y:S01]  /*9eac0*/  STL.64 [R1+0x50], R8 ;  /* 0x0000500801007387 */ /* 0x000fe20000100a00 */
[----:B------:R3:W-:Y:S01]  /*9ead0*/  STL.64 [R1+0x58], R10 ;  /* 0x0000580a01007387 */ /* 0x0007e20000100a00 */
[C---:B------:R-:W-:Y:S08]  /*9eae0*/  HMMA.1688.F32.TF32 R244, R40.reuse, R238, R84 ;  /* 0x000000ee28f4723c */ /* 0x040ff00000081054 */
[C---:B------:R-:W-:Y:S01]  /*9eaf0*/  HMMA.1688.F32.TF32 R248, R40.reuse, R46, R24 ;  /* 0x0000002e28f8723c */ /* 0x040fe20000081018 */
[----:B------:R-:W-:Y:S04]  /*9eb00*/  LDS R4, [R252+0x16100] ;  /* 0x01610000fc047984 */ /* 0x000fe80000000800 */
[----:B------:R-:W-:Y:S04]  /*9eb10*/  LDS R6, [R252+0x17100] ;  /* 0x01710000fc067984 */ /* 0x000fe80000000800 */
[----:B------:R-:W-:Y:S04]  /*9eb20*/  LDS R5, [R3+0x16100] ;  /* 0x0161000003057984 */ /* 0x000fe80000000800 */
[----:B------:R-:W4:Y:S01]  /*9eb30*/  LDS R7, [R3+0x17100] ;  /* 0x0171000003077984 */ /* 0x000f220000000800 */
[C---:B--2---:R-:W-:Y:S08]  /*9eb40*/  HMMA.1688.F32.TF32 R12, R40.reuse, R162, R240 ;  /* 0x000000a2280c723c */ /* 0x044ff000000810f0 */
[C---:B---3--:R-:W-:Y:S11]  /*9eb50*/  HMMA.1688.F32.TF32 R8, R40.reuse, R158, R120 ;  /* 0x0000009e2808723c */ /* 0x048ff60000081078 */
[----:B------:R-:W-:Y:S04]  /*9eb60*/  @!UPT UIADD3 URZ, URZ, URZ, URZ ;  /* 0x0000003f3f3ff290 */ /* 0x000fe8000fffe03f */
[----:B------:R2:W-:Y:S01]  /*9eb70*/  STL.64 [R1+0x60], R12 ;  /* 0x0000600c01007387 */ /* 0x0005e20000100a00 */
[----:B------:R3:W-:Y:S02]  /*9eb80*/  STL.64 [R1+0x68], R14 ;  /* 0x0000680e01007387 */ /* 0x0007e40000100a00 */
[----:B------:R-:W4:Y:S05]  /*9eb90*/  LDL.LU R240, [R1+0x660] ;  /* 0x0006600001f07983 */ /* 0x000f2a0000300800 */
[----:B------:R1:W-:Y:S01]  /*9eba0*/  STL.64 [R1+0x70], R8 ;  /* 0x0000700801007387 */ /* 0x0003e20000100a00 */
[----:B------:R1:W-:Y:S01]  /*9ebb0*/  STL.64 [R1+0x78], R10 ;  /* 0x0000780a01007387 */ /* 0x0003e20000100a00 */
        /* <DEDUP_REMOVED lines=57> */
[----:B---3--:R-:W2:Y:S02]  /*9ef50*/  LDL.LU R14, [R1+0x538] ;  /* 0x00053800010e7983 */ /* 0x008ea40000300800 */
[----:B------:R-:W2:Y:S01]  /*9ef60*/  LDL.LU R15, [R1+0x53c] ;  /* 0x00053c00010f7983 */ /* 0x000ea20000300800 */
        /* <DEDUP_REMOVED lines=51> */
[C---:B------:R-:W-:Y:S07]  /*9f2a0*/  HMMA.1688.F32.TF32 R36, R40.reuse, R142, R36 ;  /* 0x0000008e2824723c */ /* 0x040fee0000081024 */
[----:B------:R-:W-:Y:S01]  /*9f2b0*/  STL.64 [R1+0x80], R224 ;  /* 0x000080e001007387 */ /* 0x000fe20000100a00 */
[----:B------:R1:W-:Y:S03]  /*9f2c0*/  STL.64 [R1+0x88], R226 ;  /* 0x000088e201007387 */ /* 0x0003e60000100a00 */
[----:B-1----:R-:W2:Y:S01]  /*9f2d0*/  LDL.LU.64 R226, [R1+0x4678] ;  /* 0x0046780001e27983 */ /* 0x002ea20000300a00 */
[----:B------:R-:W2:Y:S02]  /*9f2e0*/  LDL.LU.64 R224, [R1+0x4670] ;  /* 0x0046700001e07983 */ /* 0x000ea40000300a00 */
[----:B------:R-:W-:Y:S02]  /*9f2f0*/  STL.64 [R1+0x90], R24 ;  /* 0x0000901801007387 */ /* 0x000fe40000100a00 */
[----:B------:R1:W-:Y:S01]  /*9f300*/  STL.64 [R1+0x98], R26 ;  /* 0x0000981a01007387 */ /* 0x0003e20000100a00 */
[----:B------:R-:W-:Y:S01]  /*9f310*/  STL.64 [R1+0xa0], R20 ;  /* 0x0000a01401007387 */ /* 0x000fe20000100a00 */
[----:B------:R3:W-:Y:S01]  /*9f320*/  STL.64 [R1+0xa8], R22 ;  /* 0x0000a81601007387 */ /* 0x0007e20000100a00 */
[C---:B-1----:R-:W-:Y:S08]  /*9f330*/  HMMA.1688.F32.TF32 R24, R40.reuse, R138, R16 ;  /* 0x0000008a2818723c */ /* 0x042ff00000081010 */
[----:B---3--:R-:W-:Y:S08]  /*9f340*/  HMMA.1688.F32.TF32 R20, R40, R134, R12 ;  /* 0x000000862814723c */ /* 0x008ff0000008100c */
[C---:B----4-:R-:W-:Y:S08]  /*9f350*/  HMMA.1688.F32.TF32 R16, R28.reuse, R54, R8 ;  /* 0x000000361c10723c */ /* 0x050ff00000081008 */
[C---:B------:R-:W-:Y:S01]  /*9f360*/  HMMA.1688.F32.TF32 R12, R28.reuse, R46, R32 ;  /* 0x0000002e1c0c723c */ /* 0x040fe20000081020 */
[----:B------:R-:W-:Y:S01]  /*9f370*/  STL.64 [R1+0xb0], R36 ;  /* 0x0000b02401007387 */ /* 0x000fe20000100a00 */
[----:B------:R-:W-:Y:S06]  /*9f380*/  STL.64 [R1+0xb8], R38 ;  /* 0x0000b82601007387 */ /* 0x000fec0000100a00 */
        /* <DEDUP_REMOVED lines=19> */
[C---:B---3--:R-:W-:Y:S01]  /*9f4c0*/  HMMA.1688.F32.TF32 R12, R28.reuse, R166, R228 ;  /* 0x000000a61c0c723c */ /* 0x048fe200000810e4 */
[----:B------:R-:W-:Y:S01]  /*9f4d0*/  STL.64 [R1+0x480], R8 ;  /* 0x0004800801007387 */ /* 0x000fe20000100a00 */
[----:B------:R-:W-:Y:S06]  /*9f4e0*/  STL.64 [R1+0x488], R10 ;  /* 0x0004880a01007387 */ /* 0x000fec0000100a00 */
[C---:B------:R-:W-:Y:S01]  /*9f4f0*/  HMMA.1688.F32.TF32 R20, R28.reuse, R158, R124 ;  /* 0x0000009e1c14723c */ /* 0x040fe2000008107c */
[----:B------:R-:W-:Y:S01]  /*9f500*/  LDS R8, [R160+0x16100] ;  /* 0x01610000a0087984 */ /* 0x000fe20000000800 */
        /* <DEDUP_REMOVED lines=12> */
[C---:B---3--:R-:W-:Y:S01]  /*9f5d0*/  HMMA.1688.F32.TF32 R12, R28.reuse, R150, R100 ;  /* 0x000000961c0c723c */ /* 0x048fe20000081064 */
[----:B------:R-:W-:Y:S01]  /*9f5e0*/  STL.64 [R1+0x550], R20 ;  /* 0x0005501401007387 */ /* 0x000fe20000100a00 */
[----:B------:R3:W-:Y:S03]  /*9f5f0*/  STL.64 [R1+0x558], R22 ;  /* 0x0005581601007387 */ /* 0x0007e60000100a00 */
[----:B------:R-:W-:Y:S02]  /*9f600*/  STL.64 [R1+0x540], R16 ;  /* 0x0005401001007387 */ /* 0x000fe40000100a00 */
[----:B------:R4:W-:Y:S01]  /*9f610*/  STL.64 [R1+0x548], R18 ;  /* 0x0005481201007387 */ /* 0x0009e20000100a00 */
[C---:B---3--:R-:W-:Y:S08]  /*9f620*/  HMMA.1688.F32.TF32 R20, R28.reuse, R146, R92 ;  /* 0x000000921c14723c */ /* 0x048ff0000008105c */
[C---:B----4-:R-:W-:Y:S07]  /*9f630*/  HMMA.1688.F32.TF32 R16, R28.reuse, R142, R84 ;  /* 0x0000008e1c10723c */ /* 0x050fee0000081054 */
[----:B------:R-:W-:Y:S01]  /*9f640*/  STL.64 [R1+0x530], R12 ;  /* 0x0005300c01007387 */ /* 0x000fe20000100a00 */
[----:B------:R3:W-:Y:S02]  /*9f650*/  STL.64 [R1+0x538], R14 ;  /* 0x0005380e01007387 */ /* 0x0007e40000100a00 */
[C---:B---3--:R-:W-:Y:S05]  /*9f660*/  HMMA.1688.F32.TF32 R12, R28.reuse, R138, R76 ;  /* 0x0000008a1c0c723c */ /* 0x048fea000008104c */
[----:B------:R-:W-:Y:S01]  /*9f670*/  STL.64 [R1+0x500], R20 ;  /* 0x0005001401007387 */ /* 0x000fe20000100a00 */
[----:B------:R3:W-:Y:S07]  /*9f680*/  STL.64 [R1+0x508], R22 ;  /* 0x0005081601007387 */ /* 0x0007ee0000100a00 */
[----:B------:R-:W-:Y:S02]  /*9f690*/  STL.64 [R1+0x4f0], R16 ;  /* 0x0004f01001007387 */ /* 0x000fe40000100a00 */
[----:B------:R4:W-:Y:S01]  /*9f6a0*/  STL.64 [R1+0x4f8], R18 ;  /* 0x0004f81201007387 */ /* 0x0009e20000100a00 */
[----:B---3--:R-:W-:Y:S08]  /*9f6b0*/  HMMA.1688.F32.TF32 R20, R28, R134, R64 ;  /* 0x000000861c14723c */ /* 0x008ff00000081040 */
[C---:B----4-:R-:W-:Y:S01]  /*9f6c0*/  HMMA.1688.F32.TF32 R16, R4.reuse, R54, R60 ;  /* 0x000000360410723c */ /* 0x050fe2000008103c */
[----:B------:R-:W-:Y:S01]  /*9f6d0*/  STL.64 [R1+0x4e0], R12 ;  /* 0x0004e00c01007387 */ /* 0x000fe20000100a00 */
[----:B------:R3:W-:Y:S06]  /*9f6e0*/  STL.64 [R1+0x4e8], R14 ;  /* 0x0004e80e01007387 */ /* 0x0007ec0000100a00 */
[C---:B---3--:R-:W-:Y:S07]  /*9f6f0*/  HMMA.1688.F32.TF32 R12, R4.reuse, R46, R56 ;  /* 0x0000002e040c723c */ /* 0x048fee0000081038 */
[----:B------:R-:W-:Y:S01]  /*9f700*/  STL.64 [R1+0x450], R20 ;  /* 0x0004501401007387 */ /* 0x000fe20000100a00 */
[----:B------:R3:W-:Y:S07]  /*9f710*/  STL.64 [R1+0x458], R22 ;  /* 0x0004581601007387 */ /* 0x0007ee0000100a00 */
[----:B------:R-:W-:Y:S02]  /*9f720*/  STL.64 [R1+0xe0], R16 ;  /* 0x0000e01001007387 */ /* 0x000fe40000100a00 */
[----:B------:R4:W-:Y:S01]  /*9f730*/  STL.64 [R1+0xe8], R18 ;  /* 0x0000e81201007387 */ /* 0x0009e20000100a00 */
[C---:B---3--:R-:W-:Y:S08]  /*9f740*/  HMMA.1688.F32.TF32 R20, R4.reuse, R238, R48 ;  /* 0x000000ee0414723c */ /* 0x048ff00000081030 */
[C---:B----4-:R-:W-:Y:S01]  /*9f750*/  HMMA.1688.F32.TF32 R16, R4.reuse, R106, R240 ;  /* 0x0000006a0410723c */ /* 0x050fe200000810f0 */
[----:B------:R-:W-:Y:S01]  /*9f760*/  STL.64 [R1+0xf0], R12 ;  /* 0x0000f00c01007387 */ /* 0x000fe20000100a00 */
[----:B------:R3:W-:Y:S06]  /*9f770*/  STL.64 [R1+0xf8], R14 ;  /* 0x0000f80e01007387 */ /* 0x0007ec0000100a00 */
[C---:B---3--:R-:W-:Y:S07]  /*9f780*/  HMMA.1688.F32.TF32 R12, R4.reuse, R130, R120 ;  /* 0x00000082040c723c */ /* 0x048fee0000081078 */
[----:B------:R-:W-:Y:S01]  /*9f790*/  STL.64 [R1+0x100], R20 ;  /* 0x0001001401007387 */ /* 0x000fe20000100a00 */
[----:B------:R-:W-:Y:S02]  /*9f7a0*/  STL.64 [R1+0x108], R22 ;  /* 0x0001081601007387 */ /* 0x000fe40000100a00 */
[----:B------:R-:W3:Y:S05]  /*9f7b0*/  LDL.LU R240, [R1+0x750] ;  /* 0x0007500001f07983 */ /* 0x000eea0000300800 */
[----:B------:R4:W-:Y:S01]  /*9f7c0*/  STL.64 [R1+0x110], R16 ;  /* 0x0001101001007387 */ /* 0x0009e20000100a00 */
[----:B------:R1:W-:Y:S07]  /*9f7d0*/  STL.64 [R1+0x118], R18 ;  /* 0x0001181201007387 */ /* 0x0003ee0000100a00 */
        /* <DEDUP_REMOVED lines=57> */
[----:B----4-:R-:W4:Y:S02]  /*9fb70*/  LDL.LU R16, [R1+0x6f0] ;  /* 0x0006f00001107983 */ /* 0x010f240000300800 */
[----:B------:R-:W4:Y:S02]  /*9fb80*/  LDL.LU R17, [R1+0x6f4] ;  /* 0x0006f40001117983 */ /* 0x000f240000300800 */
[----:B-1----:R-:W4:Y:S01]  /*9fb90*/  LDL.LU R18, [R1+0x6f8] ;  /* 0x0006f80001127983 */ /* 0x002f220000300800 */
        /* <DEDUP_REMOVED lines=45> */
[----:B------:R-:W4:Y:S02]  /*9fe70*/  LDL R120, [R1+0x710] ;  /* 0x0007100001787983 */ /* 0x000f240000100800 */
[----:B------:R-:W4:Y:S02]  /*9fe80*/  LDL R121, [R1+0x714] ;  /* 0x0007140001797983 */ /* 0x000f240000100800 */
[----:B------:R-:W4:Y:S01]  /*9fe90*/  LDL R122, [R1+0x718] ;  /* 0x00071800017a7983 */ /* 0x000f220000100800 */
[----:B------:R-:W4:Y:S01]  /*9fea0*/  LDL R123, [R1+0x71c] ;  /* 0x00071c00017b7983 */ /* 0x000f220000100800 */
[C---:B--2---:R-:W-:Y:S08]  /*9feb0*/  HMMA.1688.F32.TF32 R28, R4.reuse, R110, R28 ;  /* 0x0000006e041c723c */ /* 0x044ff0000008101c */
[C---:B---3--:R-:W-:Y:S08]  /*9fec0*/  HMMA.1688.F32.TF32 R228, R4.reuse, R118, R228 ;  /* 0x0000007604e4723c */ /* 0x048ff000000810e4 */
[C---:B------:R-:W-:Y:S11]  /*9fed0*/  HMMA.1688.F32.TF32 R40, R4.reuse, R166, R40 ;  /* 0x000000a60428723c */ /* 0x040ff60000081028 */
[----:B------:R-:W-:Y:S04]  /*9fee0*/  @!UPT UIADD3 URZ, URZ, URZ, URZ ;  /* 0x0000003f3f3ff290 */ /* 0x000fe8000fffe03f */
[----:B------:R-:W-:Y:S01]  /*9fef0*/  STL.64 [R1+0x130], R228 ;  /* 0x000130e401007387 */ /* 0x000fe20000100a00 */
[----:B------:R1:W-:Y:S03]  /*9ff00*/  STL.64 [R1+0x138], R230 ;  /* 0x000138e601007387 */ /* 0x0003e60000100a00 */
[----:B-1----:R-:W2:Y:S01]  /*9ff10*/  LDL.LU.64 R230, [R1+0x4668] ;  /* 0x0046680001e67983 */ /* 0x002ea20000300a00 */
[----:B------:R-:W2:Y:S02]  /*9ff20*/  LDL.LU.64 R228, [R1+0x4660] ;  /* 0x0046600001e47983 */ /* 0x000ea40000300a00 */
[----:B------:R-:W-:Y:S02]  /*9ff30*/  STL.64 [R1+0x140], R28 ;  /* 0x0001401c01007387 */ /* 0x000fe40000100a00 */
[----:B------:R1:W-:Y:S02]  /*9ff40*/  STL.64 [R1+0x148], R30 ;  /* 0x0001481e01007387 */ /* 0x0003e40000100a00 */
[C---:B-1----:R-:W-:Y:S01]  /*9ff50*/  HMMA.1688.F32.TF32 R28, R4.reuse, R162, R12 ;  /* 0x000000a2041c723c */ /* 0x042fe2000008100c */
[----:B------:R-:W-:Y:S01]  /*9ff60*/  STL.64 [R1+0x150], R40 ;  /* 0x0001502801007387 */ /* 0x000fe20000100a00 */
[----:B------:R-:W-:Y:S06]  /*9ff70*/  STL.64 [R1+0x158], R42 ;  /* 0x0001582a01007387 */ /* 0x000fec0000100a00 */
[C---:B----4-:R-:W-:Y:S01]  /*9ff80*/  HMMA.1688.F32.TF32 R16, R4.reuse, R146, R16 ;  /* 0x000000920410723c */ /* 0x050fe20000081010 */
[----:B------:R-:W-:Y:S04]  /*9ff90*/  LDS R12, [R252+0x16180] ;  /* 0x01618000fc0c7984 */ /* 0x000fe80000000800 */
[----:B------:R-:W-:Y:S04]  /*9ffa0*/  LDS R14, [R252+0x17180] ;  /* 0x01718000fc0e7984 */ /* 0x000fe80000000800 */
[----:B------:R-:W-:Y:S04]  /*9ffb0*/  LDS R13, [R3+0x16180] ;  /* 0x01618000030d7984 */ /* 0x000fe80000000800 */
[----:B------:R-:W1:Y:S04]  /*9ffc0*/  LDS R15, [R3+0x17180] ;  /* 0x01718000030f7984 */ /* 0x000e680000000800 */
[----:B------:R-:W-:Y:S01]  /*9ffd0*/  STL.64 [R1+0x160], R28 ;  /* 0x0001601c01007387 */ /* 0x000fe20000100a00 */
[----:B------:R3:W-:Y:S02]  /*9ffe0*/  STL.64 [R1+0x168], R30 ;  /* 0x0001681e01007387 */ /* 0x0007e40000100a00 */
[C---:B---3--:R-:W-:Y:S08]  /*9fff0*/  HMMA.1688.F32.TF32 R28, R4.reuse, R158, R24 ;  /* 0x0000009e041c723c */ /* 0x048ff00000081018 */
[C---:B------:R-:W-:Y:S08]  /*a0000*/  HMMA.1688.F32.TF32 R24, R4.reuse, R154, R20 ;  /* 0x0000009a0418723c */ /* 0x040ff00000081014 */
[C---:B------:R-:W-:Y:S07]  /*a0010*/  HMMA.1688.F32.TF32 R20, R4.reuse, R150, R36 ;  /* 0x000000960414723c */ /* 0x040fee0000081024 */
[----:B------:R-:W-:Y:S01]  /*a0020*/  STL.64 [R1+0x170], R28 ;  /* 0x0001701c01007387 */ /* 0x000fe20000100a00 */
[----:B------:R-:W-:Y:S07]  /*a0030*/  STL.64 [R1+0x178], R30 ;  /* 0x0001781e01007387 */ /* 0x000fee0000100a00 */
[----:B------:R-:W-:Y:S02]  /*a0040*/  STL.64 [R1+0x180], R24 ;  /* 0x0001801801007387 */ /* 0x000fe40000100a00 */
[----:B------:R3:W-:Y:S06]  /*a0050*/  STL.64 [R1+0x188], R26 ;  /* 0x0001881a01007387 */ /* 0x0007ec0000100a00 */
[----:B------:R-:W-:Y:S01]  /*a0060*/  STL.64 [R1+0x190], R20 ;  /* 0x0001901401007387 */ /* 0x000fe20000100a00 */
[----:B------:R4:W-:Y:S02]  /*a0070*/  STL.64 [R1+0x198], R22 ;  /* 0x0001981601007387 */ /* 0x0009e40000100a00 */
[----:B------:R-:W-:Y:S02]  /*a0080*/  STL.64 [R1+0x210], R16 ;  /* 0x0002101001007387 */ /* 0x000fe40000100a00 */
[----:B------:R1:W-:Y:S01]  /*a0090*/  STL.64 [R1+0x218], R18 ;  /* 0x0002181201007387 */ /* 0x0003e20000100a00 */
[C---:B---3--:R-:W-:Y:S08]  /*a00a0*/  HMMA.1688.F32.TF32 R24, R4.reuse, R142, R32 ;  /* 0x0000008e0418723c */ /* 0x048ff00000081020 */
[C---:B----4-:R-:W-:Y:S08]  /*a00b0*/  HMMA.1688.F32.TF32 R20, R4.reuse, R138, R68 ;  /* 0x0000008a0414723c */ /* 0x050ff00000081044 */
[----:B-1----:R-:W-:Y:S08]  /*a00c0*/  HMMA.1688.F32.TF32 R16, R4, R134, R72 ;  /* 0x000000860410723c */ /* 0x002ff00000081048 */
[C---:B------:R-:W-:Y:S01]  /*a00d0*/  HMMA.1688.F32.TF32 R4, R8.reuse, R54, R80 ;  /* 0x000000360804723c */ /* 0x040fe20000081050 */
        /* <DEDUP_REMOVED lines=46> */
[----:B----4-:R-:W-:Y:S01]  /*a03c0*/  HMMA.1688.F32.TF32 R4, R8, R134, R120 ;  /* 0x000000860804723c */ /* 0x010fe20000081078 */
[----:B------:R-:W-:Y:S04]  /*a03d0*/  LDS R240, [R160+0x16180] ;  /* 0x01618000a0f07984 */ /* 0x000fe80000000800 */
[----:B------:R-:W-:Y:S04]  /*a03e0*/  LDS R242, [R160+0x17180] ;  /* 0x01718000a0f27984 */ /* 0x000fe80000000800 */
[----:B------:R-:W-:Y:S04]  /*a03f0*/  LDS R241, [R161+0x16180] ;  /* 0x01618000a1f17984 */ /* 0x000fe80000000800 */
[----:B------:R-:W1:Y:S04]  /*a0400*/  LDS R243, [R161+0x17180] ;  /* 0x01718000a1f37984 */ /* 0x000e680000000800 */
[----:B------:R-:W-:Y:S01]  /*a0410*/  STL.64 [R1+0x600], R20 ;  /* 0x0006001401007387 */ /* 0x000fe20000100a00 */
[----:B------:R-:W-:Y:S02]  /*a0420*/  STL.64 [R1+0x608], R22 ;  /* 0x0006081601007387 */ /* 0x000fe40000100a00 */
[----:B------:R-:W3:Y:S02]  /*a0430*/  LDL.LU R48, [R1+0x940] ;  /* 0x0009400001307983 */ /* 0x000ee40000300800 */
[----:B------:R-:W-:Y:S01]  /*a0440*/  STL.64 [R1+0x5f0], R16 ;  /* 0x0005f01001007387 */ /* 0x000fe20000100a00 */
[----:B------:R4:W-:Y:S01]  /*a0450*/  STL.64 [R1+0x5f8], R18 ;  /* 0x0005f81201007387 */ /* 0x0009e20000100a00 */
[----:B------:R-:W-:Y:S02]  /*a0460*/  STL.64 [R1+0x510], R4 ;  /* 0x0005100401007387 */ /* 0x000fe40000100a00 */
[----:B------:R1:W-:Y:S02]  /*a0470*/  STL.64 [R1+0x518], R6 ;  /* 0x0005180601007387 */ /* 0x0003e40000100a00 */
[----:B------:R-:W3:Y:S01]  /*a0480*/  LDL.LU R49, [R1+0x944] ;  /* 0x0009440001317983 */ /* 0x000ee20000300800 */
        /* <DEDUP_REMOVED lines=34> */
[----:B------:R-:W1:Y:S02]  /*a06b0*/  LDL.LU R88, [R1+0x850] ;  /* 0x0008500001587983 */ /* 0x000e640000300800 */
[----:B------:R-:W1:Y:S01]  /*a06c0*/  LDL.LU R89, [R1+0x854] ;  /* 0x0008540001597983 */ /* 0x000e620000300800 */
[----:B------:R-:W1:Y:S01]  /*a06d0*/  LDL.LU R90, [R1+0x858] ;  /* 0x00085800015a7983 */ /* 0x000e620000300800 */
[----:B------:R-:W1:Y:S02]  /*a06e0*/  LDL.LU R91, [R1+0x85c] ;  /* 0x00085c00015b7983 */ /* 0x000e640000300800 */
        /* <DEDUP_REMOVED lines=24> */
[C---:B--2---:R-:W-:Y:S08]  /*a0870*/  HMMA.1688.F32.TF32 R8, R12.reuse, R46, R80 ;  /* 0x0000002e0c08723c */ /* 0x044ff00000081050 */
[C---:B----4-:R-:W-:Y:S08]  /*a0880*/  HMMA.1688.F32.TF32 R16, R12.reuse, R54, R72 ;  /* 0x000000360c10723c */ /* 0x050ff00000081048 */
[C---:B-1----:R-:W-:Y:S11]  /*a0890*/  HMMA.1688.F32.TF32 R4, R12.reuse, R238, R88 ;  /* 0x000000ee0c04723c */ /* 0x042ff60000081058 */
[----:B------:R-:W-:Y:S04]  /*a08a0*/  @!UPT UIADD3 URZ, URZ, URZ, URZ ;  /* 0x0000003f3f3ff290 */ /* 0x000fe8000fffe03f */
[----:B------:R-:W-:Y:S01]  /*a08b0*/  STL.64 [R1+0x250], R16 ;  /* 0x0002501001007387 */ /* 0x000fe20000100a00 */
[----:B------:R1:W-:Y:S02]  /*a08c0*/  STL.64 [R1+0x258], R18 ;  /* 0x0002581201007387 */ /* 0x0003e40000100a00 */
[----:B------:R-:W-:Y:S02]  /*a08d0*/  STL.64 [R1+0x260], R8 ;  /* 0x0002600801007387 */ /* 0x000fe40000100a00 */
[----:B------:R3:W-:Y:S04]  /*a08e0*/  STL.64 [R1+0x268], R10 ;  /* 0x0002680a01007387 */ /* 0x0007e80000100a00 */
[----:B------:R-:W-:Y:S01]  /*a08f0*/  IMAD.MOV.U32 R133, RZ, RZ, R6 ;  /* 0x000000ffff857224 */ /* 0x000fe200078e0006 */
[----:B------:R2:W-:Y:S01]  /*a0900*/  STL.64 [R1+0x270], R4 ;  /* 0x0002700401007387 */ /* 0x0005e20000100a00 */
[----:B------:R-:W-:Y:S01]  /*a0910*/  IMAD.MOV.U32 R132, RZ, RZ, R7 ;  /* 0x000000ffff847224 */ /* 0x000fe200078e0007 */
[C---:B-1----:R-:W-:Y:S08]  /*a0920*/  HMMA.1688.F32.TF32 R16, R12.reuse, R106, R96 ;  /* 0x0000006a0c10723c */ /* 0x042ff00000081060 */
[C---:B---3--:R-:W-:Y:S08]  /*a0930*/  HMMA.1688.F32.TF32 R8, R12.reuse, R130, R232 ;  /* 0x000000820c08723c */ /* 0x048ff000000810e8 */
[C---:B--2---:R-:W-:Y:S01]  /*a0940*/  HMMA.1688.F32.TF32 R4, R12.reuse, R118, R124 ;  /* 0x000000760c04723c */ /* 0x044fe2000008107c */
[----:B------:R-:W-:Y:S01]  /*a0950*/  MOV R137, R118 ;  /* 0x0000007600897202 */ /* 0x000fe20000000f00 */
[----:B------:R-:W-:Y:S01]  /*a0960*/  IMAD.MOV.U32 R136, RZ, RZ, R119 ;  /* 0x000000ffff887224 */ /* 0x000fe200078e0077 */
[----:B------:R-:W-:Y:S04]  /*a0970*/  LDS R232, [R252+0x18000] ;  /* 0x01800000fce87984 */ /* 0x000fe80000000800 */
[----:B------:R-:W-:Y:S04]  /*a0980*/  LDS R234, [R252+0x19000] ;  /* 0x01900000fcea7984 */ /* 0x000fe80000000800 */
[----:B------:R-:W-:Y:S04]  /*a0990*/  LDS R233, [R3+0x18000] ;  /* 0x0180000003e97984 */ /* 0x000fe80000000800 */
[----:B------:R-:W-:Y:S04]  /*a09a0*/  LDS R235, [R3+0x19000] ;  /* 0x0190000003eb7984 */ /* 0x000fe80000000800 */
[----:B------:R-:W-:Y:S01]  /*a09b0*/  STL.64 [R1+0x280], R16 ;  /* 0x0002801001007387 */ /* 0x000fe20000100a00 */
[----:B------:R-:W-:Y:S02]  /*a09c0*/  STL.64 [R1+0x288], R18 ;  /* 0x0002881201007387 */ /* 0x000fe40000100a00 */
[----:B------:R-:W-:Y:S02]  /*a09d0*/  STL.64 [R1+0x290], R8 ;  /* 0x0002900801007387 */ /* 0x000fe40000100a00 */
[----:B------:R-:W-:Y:S01]  /*a09e0*/  STL.64 [R1+0x298], R10 ;  /* 0x0002980a01007387 */ /* 0x000fe20000100a00 */
[----:B------:R-:W-:Y:S01]  /*a09f0*/  STL.64 [R1+0x2a0], R4 ;  /* 0x0002a00401007387 */ /* 0x000fe20000100a00 */
        /* <DEDUP_REMOVED lines=8> */
[----:B------:R1:W-:Y:S02]  /*a0a80*/  STL.64 [R1+0x2c8], R18 ;  /* 0x0002c81201007387 */ /* 0x0003e40000100a00 */
[----:B------:R-:W2:Y:S05]  /*a0a90*/  LDL.LU R56, [R1+0x9a0] ;  /* 0x0009a00001387983 */ /* 0x000eaa0000300800 */
[----:B------:R-:W-:Y:S01]  /*a0aa0*/  STL.64 [R1+0x2d0], R8 ;  /* 0x0002d00801007387 */ /* 0x000fe20000100a00 */
[----:B------:R-:W-:Y:S09]  /*a0ab0*/  STL.64 [R1+0x2d8], R10 ;  /* 0x0002d80a01007387 */ /* 0x000ff20000100a00 */
[----:B------:R-:W-:Y:S01]  /*a0ac0*/  STL.64 [R1+0x2e0], R4 ;  /* 0x0002e00401007387 */ /* 0x000fe20000100a00 */
[----:B------:R3:W-:Y:S01]  /*a0ad0*/  STL.64 [R1+0x2e8], R6 ;  /* 0x0002e80601007387 */ /* 0x0007e20000100a00 */
[C---:B-1----:R-:W-:Y:S01]  /*a0ae0*/  HMMA.1688.F32.TF32 R16, R12.reuse, R150, R76 ;  /* 0x000000960c10723c */ /* 0x042fe2000008104c */
[----:B------:R-:W2:Y:S01]  /*a0af0*/  LDL.LU R57, [R1+0x9a4] ;  /* 0x0009a40001397983 */ /* 0x000ea20000300800 */
[----:B------:R-:W2:Y:S01]  /*a0b00*/  LDL.LU R58, [R1+0x9a8] ;  /* 0x0009a800013a7983 */ /* 0x000ea20000300800 */
[----:B------:R-:W2:Y:S05]  /*a0b10*/  LDL.LU R59, [R1+0x9ac] ;  /* 0x0009ac00013b7983 */ /* 0x000eaa0000300800 */
[C---:B---3--:R-:W-:Y:S08]  /*a0b20*/  HMMA.1688.F32.TF32 R4, R12.reuse, R154, R84 ;  /* 0x0000009a0c04723c */ /* 0x048ff00000081054 */
[C---:B------:R-:W-:Y:S11]  /*a0b30*/  HMMA.1688.F32.TF32 R8, R12.reuse, R146, R64 ;  /* 0x000000920c08723c */ /* 0x040ff60000081040 */
[----:B------:R-:W-:Y:S04]  /*a0b40*/  @!UPT UIADD3 URZ, URZ, URZ, URZ ;  /* 0x0000003f3f3ff290 */ /* 0x000fe8000fffe03f */
[----:B------:R-:W-:Y:S01]  /*a0b50*/  STL.64 [R1+0x2f0], R4 ;  /* 0x0002f00401007387 */ /* 0x000fe20000100a00 */
[----:B------:R1:W-:Y:S02]  /*a0b60*/  STL.64 [R1+0x2f8], R6 ;  /* 0x0002f80601007387 */ /* 0x0003e40000100a00 */
[C---:B-1----:R-:W-:Y:S01]  /*a0b70*/  HMMA.1688.F32.TF32 R4, R12.reuse, R142, R48 ;  /* 0x0000008e0c04723c */ /* 0x042fe20000081030 */
[----:B------:R-:W-:Y:S01]  /*a0b80*/  STL.64 [R1+0x300], R16 ;  /* 0x0003001001007387 */ /* 0x000fe20000100a00 */
[----:B------:R-:W-:Y:S02]  /*a0b90*/  STL.64 [R1+0x308], R18 ;  /* 0x0003081201007387 */ /* 0x000fe40000100a00 */
[----:B------:R-:W3:Y:S02]  /*a0ba0*/  LDL.LU R48, [R1+0x9c0] ;  /* 0x0009c00001307983 */ /* 0x000ee40000300800 */
[----:B------:R-:W-:Y:S01]  /*a0bb0*/  STL.64 [R1+0x310], R8 ;  /* 0x0003100801007387 */ /* 0x000fe20000100a00 */
[----:B------:R1:W-:Y:S02]  /*a0bc0*/  STL.64 [R1+0x318], R10 ;  /* 0x0003180a01007387 */ /* 0x0003e40000100a00 */
[C---:B-1----:R-:W-:Y:S11]  /*a0bd0*/  HMMA.1688.F32.TF32 R8, R12.reuse, R138, R60 ;  /* 0x0000008a0c08723c */ /* 0x042ff6000008103c */
[----:B------:R-:W-:Y:S03]  /*a0be0*/  @!UPT UIADD3 URZ, URZ, URZ, URZ ;  /* 0x0000003f3f3ff290 */ /* 0x000fe6000fffe03f */
[----:B------:R-:W-:Y:S01]  /*a0bf0*/  STL.64 [R1+0x320], R4 ;  /* 0x0003200401007387 */ /* 0x000fe20000100a00 */
[----:B------:R1:W-:Y:S02]  /*a0c00*/  STL.64 [R1+0x328], R6 ;  /* 0x0003280601007387 */ /* 0x0003e40000100a00 */
[----:B------:R-:W3:Y:S02]  /*a0c10*/  LDL.LU R49, [R1+0x9c4] ;  /* 0x0009c40001317983 */ /* 0x000ee40000300800 */
[----:B------:R-:W3:Y:S01]  /*a0c20*/  LDL.LU R50, [R1+0x9c8] ;  /* 0x0009c80001327983 */ /* 0x000ee20000300800 */
[----:B------:R-:W3:Y:S01]  /*a0c30*/  LDL.LU R51, [R1+0x9cc] ;  /* 0x0009cc0001337983 */ /* 0x000ee20000300800 */
[----:B-1----:R-:W-:Y:S01]  /*a0c40*/  HMMA.1688.F32.TF32 R4, R12, R134, R120 ;  /* 0x000000860c04723c */ /* 0x002fe20000081078 */
[----:B------:R-:W-:Y:S02]  /*a0c50*/  IMAD.MOV.U32 R16, RZ, RZ, R2 ;  /* 0x000000ffff107224 */ /* 0x000fe400078e0002 */
[----:B------:R-:W-:Y:S01]  /*a0c60*/  STL.64 [R1+0x340], R8 ;  /* 0x0003400801007387 */ /* 0x000fe20000100a00 */
[----:B------:R-:W-:Y:S02]  /*a0c70*/  STL.64 [R1+0x348], R10 ;  /* 0x0003480a01007387 */ /* 0x000fe40000100a00 */
[----:B------:R-:W4:Y:S01]  /*a0c80*/  LDL.LU R2, [R1+0x4658] ;  /* 0x0046580001027983 */ /* 0x000f220000300800 */
[----:B------:R-:W-:Y:S11]  /*a0c90*/  MOV R19, R0 ;  /* 0x0000000000137202 */ /* 0x000ff60000000f00 */
[----:B------:R-:W-:Y:S05]  /*a0ca0*/  @!UPT UIADD3 URZ, URZ, URZ, URZ ;  /* 0x0000003f3f3ff290 */ /* 0x000fea000fffe03f */
[----:B------:R-:W-:Y:S01]  /*a0cb0*/  STL.64 [R1+0x330], R4 ;  /* 0x0003300401007387 */ /* 0x000fe20000100a00 */
[----:B------:R2:W-:Y:S02]  /*a0cc0*/  STL.64 [R1+0x338], R6 ;  /* 0x0003380601007387 */ /* 0x0005e40000100a00 */
[----:B------:R-:W4:Y:S02]  /*a0cd0*/  LDL.LU R17, [R1+0x9e4] ;  /* 0x0009e40001117983 */ /* 0x000f240000300800 */
[----:B------:R-:W4:Y:S01]  /*a0ce0*/  LDL.LU R18, [R1+0x9e8] ;  /* 0x0009e80001127983 */ /* 0x000f220000300800 */
[----:B------:R-:W4:Y:S01]  /*a0cf0*/  LDL.LU R0, [R1+0x4654] ;  /* 0x0046540001007983 */ /* 0x000f220000300800 */
[C---:B--2---:R-:W-:Y:S11]  /*a0d00*/  HMMA.1688.F32.TF32 R4, R240.reuse, R54, R56 ;  /* 0x00000036f004723c */ /* 0x044ff60000081038 */
[----:B------:R-:W-:Y:S11]  /*a0d10*/  @!UPT UIADD3 URZ, URZ, URZ, URZ ;  /* 0x0000003f3f3ff290 */ /* 0x000ff6000fffe03f */
[----:B------:R-:W-:Y:S01]  /*a0d20*/  @!UPT UIADD3 URZ, URZ, URZ, URZ ;  /* 0x0000003f3f3ff290 */ /* 0x000fe2000fffe03f */
[----:B------:R-:W-:Y:S01]  /*a0d30*/  STL.64 [R1+0x730], R4 ;  /* 0x0007300401007387 */ /* 0x000fe20000100a00 */
[----:B------:R3:W-:Y:S02]  /*a0d40*/  STL.64 [R1+0x738], R6 ;  /* 0x0007380601007387 */ /* 0x0007e40000100a00 */
[C---:B---3--:R-:W-:Y:S01]  /*a0d50*/  HMMA.1688.F32.TF32 R4, R240.reuse, R46, R48 ;  /* 0x0000002ef004723c */ /* 0x048fe20000081030 */
[----:B----4-:R-:W-:Y:S04]  /*a0d60*/  LDSM.16.M88.4 R128, [R2+0x40180] ;  /* 0x040180000280783b */ /* 0x010fe80000000200 */
[----:B------:R-:W-:Y:S04]  /*a0d70*/  LDSM.16.M88.4 R124, [R2+0x42180] ;  /* 0x04218000027c783b */ /* 0x000fe80000000200 */
        /* <DEDUP_REMOVED lines=13> */
[----:B------:R1:W-:Y:S04]  /*a0e50*/  LDSM.16.M88.4 R68, [R2+0x5e180] ;  /* 0x05e180000244783b */ /* 0x0003e80000000200 */
[----:B------:R-:W2:Y:S04]  /*a0e60*/  LDSM.16.M88.4 R28, [R0+0x52180] ;  /* 0x05218000001c783b */ /* 0x000ea80000000200 */
[----:B-1----:R-:W3:Y:S04]  /*a0e70*/  LDL.LU R2, [R1+0x4650] ;  /* 0x0046500001027983 */ /* 0x002ee80000300800 */
[----:B------:R-:W1:Y:S01]  /*a0e80*/  LDSM.16.M88.4 R24, [R0+0x54180] ;  /* 0x054180000018783b */ /* 0x000e620000000200 */
[----:B------:R-:W-:Y:S02]  /*a0e90*/  STL.64 [R1+0x720], R4 ;  /* 0x0007200401007387 */ /* 0x000fe40000100a00 */
[----:B------:R4:W-:Y:S01]  /*a0ea0*/  STL.64 [R1+0x728], R6 ;  /* 0x0007280601007387 */ /* 0x0009e20000100a00 */
[----:B------:R-:W1:Y:S04]  /*a0eb0*/  LDSM.16.M88.4 R20, [R0+0x56180] ;  /* 0x056180000014783b */ /* 0x000e680000000200 */
        /* <DEDUP_REMOVED lines=9> */
[----:B------:R-:W-:Y:S01]  /*a0f50*/  LDSM.16.M88.4 R36, [R0+0x4e180] ;  /* 0x04e180000024783b */ /* 0x000fe20000000200 */
[C---:B----4-:R-:W-:Y:S01]  /*a0f60*/  HMMA.1688.F32.TF32 R4, R240.reuse, R238, R16 ;  /* 0x000000eef004723c */ /* 0x050fe20000081010 */
[----:B------:R-:W4:Y:S02]  /*a0f70*/  LDSM.16.M88.4 R16, [R0+0x58180] ;  /* 0x058180000010783b */ /* 0x000f240000000200 */
[----:B------:R-:W-:Y:S11]  /*a0f80*/  LDSM.16.M88.4 R32, [R0+0x50180] ;  /* 0x050180000020783b */ /* 0x000ff60000000200 */
[----:B------:R-:W-:Y:S10]  /*a0f90*/  @!UPT UIADD3 URZ, URZ, URZ, URZ ;  /* 0x0000003f3f3ff290 */ /* 0x000ff4000fffe03f */
[----:B------:R-:W-:Y:S02]  /*a0fa0*/  IMAD.MOV.U32 R153, RZ, RZ, R4 ;  /* 0x000000ffff997224 */ /* 0x000fe400078e0004 */
[----:B------:R-:W-:Y:S01]  /*a0fb0*/  IMAD.MOV.U32 R152, RZ, RZ, R5 ;  /* 0x000000ffff987224 */ /* 0x000fe200078e0005 */
[----:B------:R-:W-:Y:S01]  /*a0fc0*/  MOV R145, R6 ;  /* 0x0000000600917202 */ /* 0x000fe20000000f00 */
[----:B------:R-:W-:Y:S02]  /*a0fd0*/  IMAD.MOV.U32 R144, RZ, RZ, R7 ;  /* 0x000000ffff907224 */ /* 0x000fe400078e0007 */
[----:B------:R1:W4:Y:S04]  /*a0fe0*/  LDSM.16.M88.4 R4, [R0+0x5e180] ;  /* 0x05e180000004783b */ /* 0x0003280000000200 */
[----:B-1----:R-:W3:Y:S01]  /*a0ff0*/  LDL.LU R0, [R1+0x464c] ;  /* 0x00464c0001007983 */ /* 0x002ee20000300800 */
[----:B--2---:R-:W-:Y:S02]  /*a1000*/  STL.64 [R1+0x48d0], R30 ;  /* 0x0048d01e01007387 */ /* 0x004fe40000100a00 */
[----:B------:R-:W-:Y:S02]  /*a1010*/  STL.64 [R1+0x48c8], R28 ;  /* 0x0048c81c01007387 */ /* 0x000fe40000100a00 */
[----:B------:R-:W-:Y:S01]  /*a1020*/  STL.64 [R1+0x48c0], R26 ;  /* 0x0048c01a01007387 */ /* 0x000fe20000100a00 */
[----:B------:R-:W-:Y:S01]  /*a1030*/  STL.64 [R1+0x48b8], R24 ;  /* 0x0048b81801007387 */ /* 0x000fe20000100a00 */
[----:B------:R-:W-:Y:S02]  /*a1040*/  STL.64 [R1+0x48b0], R22 ;  /* 0x0048b01601007387 */ /* 0x000fe40000100a00 */
[----:B------:R-:W-:Y:S02]  /*a1050*/  STL.64 [R1+0x48a8], R20 ;  /* 0x0048a81401007387 */ /* 0x000fe40000100a00 */
[----:B----4-:R-:W-:Y:S01]  /*a1060*/  STL.64 [R1+0x48a0], R18 ;  /* 0x0048a01201007387 */ /* 0x010fe20000100a00 */
[----:B------:R-:W-:Y:S01]  /*a1070*/  STL.64 [R1+0x4898], R16 ;  /* 0x0048981001007387 */ /* 0x000fe20000100a00 */
[----:B------:R-:W-:Y:S02]  /*a1080*/  STL.64 [R1+0x4890], R14 ;  /* 0x0048900e01007387 */ /* 0x000fe40000100a00 */
[----:B------:R-:W-:Y:S02]  /*a1090*/  STL.64 [R1+0x4888], R12 ;  /* 0x0048880c01007387 */ /* 0x000fe40000100a00 */
[----:B------:R-:W2:Y:S01]  /*a10a0*/  LDL.LU R236, [R1+0xaf0] ;  /* 0x000af00001ec7983 */ /* 0x000ea20000300800 */
[----:B------:R-:W2:Y:S01]  /*a10b0*/  LDL.LU R237, [R1+0xaf4] ;  /* 0x000af40001ed7983 */ /* 0x000ea20000300800 */
[----:B------:R-:W2:Y:S02]  /*a10c0*/  LDL.LU R238, [R1+0xaf8] ;  /* 0x000af80001ee7983 */ /* 0x000ea40000300800 */
[----:B------:R-:W2:Y:S02]  /*a10d0*/  LDL.LU R239, [R1+0xafc] ;  /* 0x000afc0001ef7983 */ /* 0x000ea40000300800 */
[----:B------:R1:W-:Y:S01]  /*a10e0*/  STL.64 [R1+0x4880], R10 ;  /* 0x0048800a01007387 */ /* 0x0003e20000100a00 */
[----:B------:R-:W-:Y:S04]  /*a10f0*/  STL.64 [R1+0x4878], R8 ;  /* 0x0048780801007387 */ /* 0x000fe80000100a00 */
[----:B-1----:R-:W4:Y:S04]  /*a1100*/  LDL R10, [R1+0x1a8] ;  /* 0x0001a800010a7983 */ /* 0x002f280000100800 */
[----:B------:R-:W4:Y:S01]  /*a1110*/  LDL R11, [R1+0x1ac] ;  /* 0x0001ac00010b7983 */ /* 0x000f220000100800 */
[----:B------:R-:W2:Y:S02]  /*a1120*/  LDL.LU R12, [R1+0xb50] ;  /* 0x000b5000010c7983 */ /* 0x000ea40000300800 */
[----:B------:R-:W2:Y:S02]  /*a1130*/  LDL.LU R13, [R1+0xb54] ;  /* 0x000b5400010d7983 */ /* 0x000ea40000300800 */
[----:B------:R-:W2:Y:S01]  /*a1140*/  LDL.LU R14, [R1+0xb58] ;  /* 0x000b5800010e7983 */ /* 0x000ea20000300800 */
[----:B------:R-:W2:Y:S01]  /*a1150*/  LDL.LU R15, [R1+0xb5c] ;  /* 0x000b5c00010f7983 */ /* 0x000ea20000300800 */
[----:B------:R-:W4:Y:S02]  /*a1160*/  LDL R18, [R1+0x1c8] ;  /* 0x0001c80001127983 */ /* 0x000f240000100800 */
[----:B------:R-:W4:Y:S02]  /*a1170*/  LDL R19, [R1+0x1cc] ;  /* 0x0001cc0001137983 */ /* 0x000f240000100800 */
[----:B------:R-:W4:Y:S01]  /*a1180*/  LDL.LU R20, [R1+0xb60] ;  /* 0x000b600001147983 */ /* 0x000f220000300800 */
[----:B------:R-:W4:Y:S01]  /*a1190*/  LDL.LU R21, [R1+0xb64] ;  /* 0x000b640001157983 */ /* 0x000f220000300800 */
[----:B------:R-:W4:Y:S02]  /*a11a0*/  LDL.LU R22, [R1+0xb68] ;  /* 0x000b680001167983 */ /* 0x000f240000300800 */
[----:B------:R-:W4:Y:S02]  /*a11b0*/  LDL.LU R23, [R1+0xb6c] ;  /* 0x000b6c0001177983 */ /* 0x000f240000300800 */
[----:B------:R-:W4:Y:S01]  /*a11c0*/  LDL R26, [R1+0x1d8] ;  /* 0x0001d800011a7983 */ /* 0x000f220000100800 */
[----:B------:R-:W4:Y:S01]  /*a11d0*/  LDL R27, [R1+0x1dc] ;  /* 0x0001dc00011b7983 */ /* 0x000f220000100800 */
[----:B------:R-:W4:Y:S02]  /*a11e0*/  LDL.LU R28, [R1+0xb70] ;  /* 0x000b7000011c7983 */ /* 0x000f240000300800 */
[----:B------:R-:W4:Y:S02]  /*a11f0*/  LDL.LU R29, [R1+0xb74] ;  /* 0x000b7400011d7983 */ /* 0x000f240000300800 */
[----:B------:R-:W4:Y:S01]  /*a1200*/  LDL.LU R30, [R1+0xb78] ;  /* 0x000b7800011e7983 */ /* 0x000f220000300800 */
[----:B------:R-:W4:Y:S01]  /*a1210*/  LDL.LU R31, [R1+0xb7c] ;  /* 0x000b7c00011f7983 */ /* 0x000f220000300800 */
[----:B------:R-:W-:Y:S02]  /*a1220*/  STL.64 [R1+0x4870], R6 ;  /* 0x0048700601007387 */ /* 0x000fe40000100a00 */
[----:B------:R1:W-:Y:S02]  /*a1230*/  STL.64 [R1+0x4868], R4 ;  /* 0x0048680401007387 */ /* 0x0003e40000100a00 */
[----:B-1----:R-:W4:Y:S01]  /*a1240*/  LDL.LU R4, [R1+0xb40] ;  /* 0x000b400001047983 */ /* 0x002f220000300800 */
[----:B------:R-:W4:Y:S02]  /*a1250*/  LDL.LU R5, [R1+0xb44] ;  /* 0x000b440001057983 */ /* 0x000f240000300800 */
[----:B------:R-:W4:Y:S02]  /*a1260*/  LDL.LU R6, [R1+0xb48] ;  /* 0x000b480001067983 */ /* 0x000f240000300800 */
[----:B------:R-:W4:Y:S01]  /*a1270*/  LDL.LU R7, [R1+0xb4c] ;  /* 0x000b4c0001077983 */ /* 0x000f220000300800 */
[----:B------:R-:W-:Y:S01]  /*a1280*/  STL.64 [R1+0x4860], R250 ;  /* 0x004860fa01007387 */ /* 0x000fe20000100a00 */
[----:B------:R1:W-:Y:S03]  /*a1290*/  STL.64 [R1+0x4858], R248 ;  /* 0x004858f801007387 */ /* 0x0003e60000100a00 */
[----:B-1----:R-:W4:Y:S01]  /*a12a0*/  LDL.LU R248, [R1+0xbe0] ;  /* 0x000be00001f87983 */ /* 0x002f220000300800 */
[----:B------:R-:W4:Y:S02]  /*a12b0*/  LDL.LU R249, [R1+0xbe4] ;  /* 0x000be40001f97983 */ /* 0x000f240000300800 */
[----:B------:R-:W4:Y:S02]  /*a12c0*/  LDL.LU R250, [R1+0xbe8] ;  /* 0x000be80001fa7983 */ /* 0x000f240000300800 */
[----:B------:R-:W4:Y:S01]  /*a12d0*/  LDL.LU R251, [R1+0xbec] ;  /* 0x000bec0001fb7983 */ /* 0x000f220000300800 */
[----:B------:R1:W-:Y:S01]  /*a12e0*/  STL.64 [R1+0x4850], R246 ;  /* 0x004850f601007387 */ /* 0x0003e20000100a00 */
[----:B------:R2:W-:Y:S02]  /*a12f0*/  STL.64 [R1+0x4848], R244 ;  /* 0x004848f401007387 */ /* 0x0005e40000100a00 */
[----:B------:R-:W-:Y:S02]  /*a1300*/  STL [R1+0x4754], R153 ;  /* 0x0047549901007387 */ /* 0x000fe40000100800 */
[----:B------:R-:W-:Y:S01]  /*a1310*/  STL [R1+0x4750], R152 ;  /* 0x0047509801007387 */ /* 0x000fe20000100800 */
[----:B------:R-:W-:Y:S01]  /*a1320*/  STL [R1+0x474c], R145 ;  /* 0x00474c9101007387 */ /* 0x000fe20000100800 */
[----:B------:R-:W-:Y:S02]  /*a1330*/  STL [R1+0x4748], R144 ;  /* 0x0047489001007387 */ /* 0x000fe40000100800 */
[----:B-1----:R-:W-:Y:S01]  /*a1340*/  IMAD.MOV.U32 R246, RZ, RZ, R137 ;  /* 0x000000fffff67224 */ /* 0x002fe200078e0089 */
[----:B------:R-:W-:Y:S01]  /*a1350*/  MOV R247, R136 ;  /* 0x0000008800f77202 */ /* 0x000fe20000000f00 */
[----:B---3--:R-:W-:Y:S04]  /*a1360*/  STL [R1+0x4744], R2 ;  /* 0x0047440201007387 */ /* 0x008fe80000100800 */
        /* <DEDUP_REMOVED lines=9> */
[C---:B--2---:R-:W-:Y:S08]  /*a1400*/  HMMA.1688.F32.TF32 R244, R240.reuse, R246, R12 ;  /* 0x000000f6f0f4723c */ /* 0x044ff0000008100c */
[C---:B----4-:R-:W-:Y:S08]  /*a1410*/  HMMA.1688.F32.TF32 R16, R240.reuse, R18, R20 ;  /* 0x00000012f010723c */ /* 0x050ff00000081014 */
[C---:B------:R-:W-:Y:S01]  /*a1420*/  HMMA.1688.F32.TF32 R24, R240.reuse, R26, R28 ;  /* 0x0000001af018723c */ /* 0x040fe2000008101c */
[----:B------:R-:W2:Y:S01]  /*a1430*/  LDL.LU.64 R30, [R1+0x48d0] ;  /* 0x0048d000011e7983 */ /* 0x000ea20000300a00 */
[----:B------:R-:W3:Y:S11]  /*a1440*/  LDL.LU.64 R28, [R1+0x48c8] ;  /* 0x0048c800011c7983 */ /* 0x000ef60000300a00 */
[----:B------:R-:W-:Y:S10]  /*a1450*/  @!UPT UIADD3 URZ, URZ, URZ, URZ ;  /* 0x0000003f3f3ff290 */ /* 0x000ff4000fffe03f */
[----:B------:R-:W-:Y:S01]  /*a1460*/  STL.64 [R1+0x740], R24 ;  /* 0x0007401801007387 */ /* 0x000fe20000100a00 */
[----:B------:R1:W-:Y:S03]  /*a1470*/  STL.64 [R1+0x748], R26 ;  /* 0x0007481a01007387 */ /* 0x0003e60000100a00 */
[----:B-1----:R-:W4:Y:S01]  /*a1480*/  LDL.LU.64 R26, [R1+0x48c0] ;  /* 0x0048c000011a7983 */ /* 0x002f220000300a00 */
[----:B------:R-:W2:Y:S02]  /*a1490*/  LDL.LU.64 R24, [R1+0x48b8] ;  /* 0x0048b80001187983 */ /* 0x000ea40000300a00 */
[----:B------:R-:W2:Y:S02]  /*a14a0*/  LDL.LU.64 R22, [R1+0x48b0] ;  /* 0x0048b00001167983 */ /* 0x000ea40000300a00 */
[----:B------:R-:W2:Y:S01]  /*a14b0*/  LDL.LU.64 R20, [R1+0x48a8] ;  /* 0x0048a80001147983 */ /* 0x000ea20000300a00 */
[----:B------:R-:W-:Y:S01]  /*a14c0*/  STL.64 [R1+0x680], R16 ;  /* 0x0006801001007387 */ /* 0x000fe20000100a00 */
[----:B------:R1:W-:Y:S03]  /*a14d0*/  STL.64 [R1+0x688], R18 ;  /* 0x0006881201007387 */ /* 0x0003e60000100a00 */
[----:B-1----:R-:W2:Y:S01]  /*a14e0*/  LDL.LU.64 R18, [R1+0x48a0] ;  /* 0x0048a00001127983 */ /* 0x002ea20000300a00 */
[----:B------:R-:W2:Y:S02]  /*a14f0*/  LDL.LU.64 R16, [R1+0x4898] ;  /* 0x0048980001107983 */ /* 0x000ea40000300a00 */
[----:B------:R-:W2:Y:S02]  /*a1500*/  LDL.LU.64 R14, [R1+0x4890] ;  /* 0x00489000010e7983 */ /* 0x000ea40000300a00 */
[----:B------:R-:W2:Y:S01]  /*a1510*/  LDL.LU.64 R12, [R1+0x4888] ;  /* 0x00488800010c7983 */ /* 0x000ea20000300a00 */
[----:B------:R-:W-:Y:S01]  /*a1520*/  STL.64 [R1+0x670], R244 ;  /* 0x000670f401007387 */ /* 0x000fe20000100a00 */
[----:B------:R1:W-:Y:S02]  /*a1530*/  STL.64 [R1+0x678], R246 ;  /* 0x000678f601007387 */ /* 0x0003e40000100a00 */
[----:B------:R-:W2:Y:S01]  /*a1540*/  LDL.LU R8, [R1+0xbd0] ;  /* 0x000bd00001087983 */ /* 0x000ea20000300800 */
[C---:B-1----:R-:W-:Y:S08]  /*a1550*/  HMMA.1688.F32.TF32 R244, R240.reuse, R10, R4 ;  /* 0x0000000af0f4723c */ /* 0x042ff00000081004 */
[C---:B------:R-:W-:Y:S01]  /*a1560*/  HMMA.1688.F32.TF32 R4, R240.reuse, R166, R236 ;  /* 0x000000a6f004723c */ /* 0x040fe200000810ec */
[----:B------:R-:W-:Y:S04]  /*a1570*/  LDS R236, [R252+0x1a000] ;  /* 0x01a00000fcec7984 */ /* 0x000fe80000000800 */
[----:B------:R-:W-:Y:S04]  /*a1580*/  LDS R238, [R252+0x1b000] ;  /* 0x01b00000fcee7984 */ /* 0x000fe80000000800 */
[----:B------:R-:W-:Y:S04]  /*a1590*/  LDS R237, [R3+0x1a000] ;  /* 0x01a0000003ed7984 */ /* 0x000fe80000000800 */
[----:B------:R-:W1:Y:S04]  /*a15a0*/  LDS R239, [R3+0x1b000] ;  /* 0x01b0000003ef7984 */ /* 0x000e680000000800 */
[----:B------:R-:W-:Y:S01]  /*a15b0*/  STL.64 [R1+0x660], R244 ;  /* 0x000660f401007387 */ /* 0x000fe20000100a00 */
[----:B------:R1:W-:Y:S02]  /*a15c0*/  STL.64 [R1+0x668], R246 ;  /* 0x000668f601007387 */ /* 0x0003e40000100a00 */
[----:B-1----:R-:W-:Y:S03]  /*a15d0*/  HMMA.1688.F32.TF32 R244, R240, R162, R248 ;  /* 0x000000a2f0f4723c */ /* 0x002fe600000810f8 */
[----:B------:R1:W-:Y:S01]  /*a15e0*/  STL.64 [R1+0x650], R4 ;  /* 0x0006500401007387 */ /* 0x0003e20000100a00 */
[----:B------:R1:W-:Y:S02]  /*a15f0*/  STL.64 [R1+0x658], R6 ;  /* 0x0006580601007387 */ /* 0x0003e40000100a00 */
[----:B------:R-:W2:Y:S02]  /*a1600*/  LDL.LU R9, [R1+0xbd4] ;  /* 0x000bd40001097983 */ /* 0x000ea40000300800 */
[----:B------:R-:W2:Y:S01]  /*a1610*/  LDL.LU R10, [R1+0xbd8] ;  /* 0x000bd800010a7983 */ /* 0x000ea20000300800 */
[----:B------:R-:W2:Y:S04]  /*a1620*/  LDL.LU R11, [R1+0xbdc] ;  /* 0x000bdc00010b7983 */ /* 0x000ea80000300800 */
[----:B-1----:R-:W3:Y:S01]  /*a1630*/  LDL.LU R4, [R1+0xbb0] ;  /* 0x000bb00001047983 */ /* 0x002ee20000300800 */
[----:B------:R-:W3:Y:S02]  /*a1640*/  LDL.LU R5, [R1+0xbb4] ;  /* 0x000bb40001057983 */ /* 0x000ee40000300800 */
[----:B------:R-:W3:Y:S02]  /*a1650*/  LDL.LU R6, [R1+0xbb8] ;  /* 0x000bb80001067983 */ /* 0x000ee40000300800 */
[----:B------:R-:W3:Y:S06]  /*a1660*/  LDL.LU R7, [R1+0xbbc] ;  /* 0x000bbc0001077983 */ /* 0x000eec0000300800 */
[----:B------:R-:W-:-:S02]  /*a1670*/  IMAD.MOV.U32 R2, RZ, RZ, R244 ;  /* 0x000000ffff027224 */ /* 0x000fc400078e00f4 */
[----:B------:R-:W-:Y:S01]  /*a1680*/  IMAD.MOV.U32 R0, RZ, RZ, R245 ;  /* 0x000000ffff007224 */ /* 0x000fe200078e00f5 */
[----:B------:R-:W4:Y:S01]  /*a1690*/  LDL.LU R244, [R1+0xb90] ;  /* 0x000b900001f47983 */ /* 0x000f220000300800 */
[----:B------:R-:W-:Y:S01]  /*a16a0*/  MOV R149, R246 ;  /* 0x000000f600957202 */ /* 0x000fe20000000f00 */
[----:B------:R-:W4:Y:S02]  /*a16b0*/  LDL.LU R245, [R1+0xb94] ;  /* 0x000b940001f57983 */ /* 0x000f240000300800 */
[----:B------:R-:W-:Y:S01]  /*a16c0*/  IMAD.MOV.U32 R148, RZ, RZ, R247 ;  /* 0x000000ffff947224 */ /* 0x000fe200078e00f7 */
[----:B------:R-:W4:Y:S01]  /*a16d0*/  LDL.LU R246, [R1+0xb98] ;  /* 0x000b980001f67983 */ /* 0x000f220000300800 */
[----:B------:R-:W4:Y:S02]  /*a16e0*/  LDL.LU R247, [R1+0xb9c] ;  /* 0x000b9c0001f77983 */ /* 0x000f240000300800 */
[----:B------:R-:W4:Y:S02]  /*a16f0*/  LDL.LU R248, [R1+0xba0] ;  /* 0x000ba00001f87983 */ /* 0x000f240000300800 */
[----:B------:R-:W4:Y:S01]  /*a1700*/  LDL.LU R249, [R1+0xba4] ;  /* 0x000ba40001f97983 */ /* 0x000f220000300800 */
[----:B------:R-:W4:Y:S01]  /*a1710*/  LDL.LU R250, [R1+0xba8] ;  /* 0x000ba80001fa7983 */ /* 0x000f220000300800 */
[----:B------:R-:W4:Y:S02]  /*a1720*/  LDL.LU R251, [R1+0xbac] ;  /* 0x000bac0001fb7983 */ /* 0x000f240000300800 */
[----:B------:R-:W-:Y:S02]  /*a1730*/  STL.64 [R1+0x4820], R162 ;  /* 0x004820a201007387 */ /* 0x000fe40000100a00 */
[----:B------:R1:W-:Y:S02]  /*a1740*/  STL.64 [R1+0x4818], R160 ;  /* 0x004818a001007387 */ /* 0x0003e40000100a00 */
[----:B-1----:R-:W4:Y:S01]  /*a1750*/  LDL.LU R160, [R1+0xbc0] ;  /* 0x000bc00001a07983 */ /* 0x002f220000300800 */
[----:B------:R-:W4:Y:S02]  /*a1760*/  LDL.LU R161, [R1+0xbc4] ;  /* 0x000bc40001a17983 */ /* 0x000f240000300800 */
[----:B------:R-:W4:Y:S02]  /*a1770*/  LDL.LU R162, [R1+0xbc8] ;  /* 0x000bc80001a27983 */ /* 0x000f240000300800 */
[----:B------:R-:W4:Y:S01]  /*a1780*/  LDL.LU R163, [R1+0xbcc] ;  /* 0x000bcc0001a37983 */ /* 0x000f220000300800 */
[----:B------:R-:W-:Y:S01]  /*a1790*/  STL [R1+0x4764], R148 ;  /* 0x0047649401007387 */ /* 0x000fe20000100800 */
[----:B------:R-:W-:Y:S02]  /*a17a0*/  STL [R1+0x4760], R149 ;  /* 0x0047609501007387 */ /* 0x000fe40000100800 */
[----:B------:R-:W-:Y:S02]  /*a17b0*/  STL [R1+0x475c], R0 ;  /* 0x00475c0001007387 */ /* 0x000fe40000100800 */
[----:B------:R1:W-:Y:S01]  /*a17c0*/  STL [R1+0x4758], R2 ;  /* 0x0047580201007387 */ /* 0x0003e20000100800 */
[C---:B--2---:R-:W-:Y:S08]  /*a17d0*/  HMMA.1688.F32.TF32 R8, R240.reuse, R158, R8 ;  /* 0x0000009ef008723c */ /* 0x044ff00000081008 */
[C---:B---3--:R-:W-:Y:S11]  /*a17e0*/  HMMA.1688.F32.TF32 R4, R240.reuse, R150, R4 ;  /* 0x00000096f004723c */ /* 0x048ff60000081004 */
[----:B------:R-:W-:Y:S05]  /*a17f0*/  @!UPT UIADD3 URZ, URZ, URZ, URZ ;  /* 0x0000003f3f3ff290 */ /* 0x000fea000fffe03f */
[----:B------:R-:W-:Y:S01]  /*a1800*/  IMAD.MOV.U32 R136, RZ, RZ, R11 ;  /* 0x000000ffff887224 */ /* 0x000fe200078e000b */
[C---:B----4-:R-:W-:Y:S08]  /*a1810*/  HMMA.1688.F32.TF32 R248, R240.reuse, R146, R248 ;  /* 0x00000092f0f8723c */ /* 0x050ff000000810f8 */
[----:B------:R-:W-:Y:S01]  /*a1820*/  HMMA.1688.F32.TF32 R244, R240, R142, R244 ;  /* 0x0000008ef0f4723c */ /* 0x000fe200000810f4 */
[----:B------:R-:W-:-:S07]  /*a1830*/  IMAD.MOV.U32 R137, RZ, RZ, R10 ;  /* 0x000000ffff897224 */ /* 0x000fce00078e000a */
[----:B------:R-:W-:Y:S01]  /*a1840*/  HMMA.1688.F32.TF32 R160, R240, R154, R160 ;  /* 0x0000009af0a0723c */ /* 0x000fe200000810a0 */
[----:B------:R-:W-:Y:S01]  /*a1850*/  MOV R140, R9 ;  /* 0x00000009008c7202 */ /* 0x000fe20000000f00 */
[----:B------:R-:W-:Y:S01]  /*a1860*/  IMAD.MOV.U32 R141, RZ, RZ, R8 ;  /* 0x000000ffff8d7224 */ /* 0x000fe200078e0008 */
[----:B------:R-:W2:Y:S01]  /*a1870*/  LDL.LU.64 R10, [R1+0x4880] ;  /* 0x00488000010a7983 */ /* 0x000ea20000300a00 */
[----:B------:R-:W3:Y:S02]  /*a1880*/  LDL.LU.64 R8, [R1+0x4878] ;  /* 0x0048780001087983 */ /* 0x000ee40000300a00 */
[----:B------:R-:W-:Y:S02]  /*a1890*/  STL [R1+0x4774], R136 ;  /* 0x0047748801007387 */ /* 0x000fe40000100800 */
[----:B------:R-:W-:Y:S01]  /*a18a0*/  STL [R1+0x4770], R137 ;  /* 0x0047708901007387 */ /* 0x000fe20000100800 */
[----:B------:R4:W-:Y:S01]  /*a18b0*/  STL [R1+0x476c], R140 ;  /* 0x00476c8c01007387 */ /* 0x0009e20000100800 */
[----:B------:R-:W-:Y:S01]  /*a18c0*/  STL [R1+0x4768], R141 ;  /* 0x0047688d01007387 */ /* 0x000fe20000100800 */
[----:B-1----:R-:W-:Y:S01]  /*a18d0*/  MOV R2, R7 ;  /* 0x0000000700027202 */ /* 0x002fe20000000f00 */
[----:B------:R-:W-:-:S02]  /*a18e0*/  IMAD.MOV.U32 R0, RZ, RZ, R6 ;  /* 0x000000ffff007224 */ /* 0x000fc400078e0006 */
[----:B------:R-:W-:Y:S01]  /*a18f0*/  IMAD.MOV.U32 R149, RZ, RZ, R5 ;  /* 0x000000ffff957224 */ /* 0x000fe200078e0005 */
[----:B------:R-:W-:Y:S01]  /*a1900*/  MOV R148, R4 ;  /* 0x0000000400947202 */ /* 0x000fe20000000f00 */
[----:B------:R-:W-:-:S07]  /*a1910*/  IMAD.MOV.U32 R157, RZ, RZ, R249 ;  /* 0x000000ffff9d7224 */ /* 0x000fce00078e00f9 */
[----:B------:R1:W-:Y:S01]  /*a1920*/  STL.64 [R1+0x6e0], R160 ;  /* 0x0006e0a001007387 */ /* 0x0003e20000100a00 */
[----:B------:R1:W-:Y:S02]  /*a1930*/  STL.64 [R1+0x6e8], R162 ;  /* 0x0006e8a201007387 */ /* 0x0003e40000100a00 */
[----:B------:R-:W-:Y:S01]  /*a1940*/  IMAD.MOV.U32 R156, RZ, RZ, R248 ;  /* 0x000000ffff9c7224 */ /* 0x000fe200078e00f8 */
[----:B----4-:R-:W-:Y:S01]  /*a1950*/  MOV R140, R250 ;  /* 0x000000fa008c7202 */ /* 0x010fe20000000f00 */
[----:B-1----:R-:W4:Y:S01]  /*a1960*/  LDL.LU R160, [R1+0xa10] ;  /* 0x000a100001a07983 */ /* 0x002f220000300800 */
[----:B------:R-:W4:Y:S02]  /*a1970*/  LDL.LU R161, [R1+0xa14] ;  /* 0x000a140001a17983 */ /* 0x000f240000300800 */
[----:B------:R-:W4:Y:S02]  /*a1980*/  LDL.LU R162, [R1+0xa18] ;  /* 0x000a180001a27983 */ /* 0x000f240000300800 */
[----:B------:R-:W4:Y:S01]  /*a1990*/  LDL.LU R163, [R1+0xa1c] ;  /* 0x000a1c0001a37983 */ /* 0x000f220000300800 */
[----:B------:R-:W2:Y:S01]  /*a19a0*/  LDL.LU.64 R6, [R1+0x4870] ;  /* 0x0048700001067983 */ /* 0x000ea20000300a00 */
[----:B------:R-:W2:Y:S02]  /*a19b0*/  LDL.LU.64 R4, [R1+0x4868] ;  /* 0x0048680001047983 */ /* 0x000ea40000300a00 */
[----:B------:R-:W-:Y:S02]  /*a19c0*/  STL [R1+0x4784], R2 ;  /* 0x0047840201007387 */ /* 0x000fe40000100800 */
[----:B------:R-:W-:Y:S01]  /*a19d0*/  STL [R1+0x4780], R0 ;  /* 0x0047800001007387 */ /* 0x000fe20000100800 */
[----:B------:R-:W-:Y:S01]  /*a19e0*/  STL [R1+0x477c], R149 ;  /* 0x00477c9501007387 */ /* 0x000fe20000100800 */
[----:B------:R-:W-:Y:S02]  /*a19f0*/  STL [R1+0x4778], R148 ;  /* 0x0047789401007387 */ /* 0x000fe40000100800 */
[----:B------:R-:W-:-:S02]  /*a1a00*/  IMAD.MOV.U32 R141, RZ, RZ, R251 ;  /* 0x000000ffff8d7224 */ /* 0x000fc400078e00fb */
[----:B------:R-:W2:Y:S01]  /*a1a10*/  LDL.LU.64 R250, [R1+0x4860] ;  /* 0x0048600001fa7983 */ /* 0x000ea20000300a00 */
[----:B------:R-:W2:Y:S02]  /*a1a20*/  LDL.LU.64 R248, [R1+0x4858] ;  /* 0x0048580001f87983 */ /* 0x000ea40000300a00 */
[----:B------:R-:W-:Y:S02]  /*a1a30*/  STL [R1+0x47bc], R157 ;  /* 0x0047bc9d01007387 */ /* 0x000fe40000100800 */
[----:B------:R-:W-:Y:S01]  /*a1a40*/  IMAD.MOV.U32 R164, RZ, RZ, R244 ;  /* 0x000000ffffa47224 */ /* 0x000fe200078e00f4 */
[----:B------:R-:W-:Y:S01]  /*a1a50*/  MOV R165, R245 ;  /* 0x000000f500a57202 */ /* 0x000fe20000000f00 */
[----:B------:R-:W-:Y:S01]  /*a1a60*/  STL [R1+0x47b8], R156 ;  /* 0x0047b89c01007387 */ /* 0x000fe20000100800 */
[----:B------:R-:W-:Y:S02]  /*a1a70*/  IMAD.MOV.U32 R136, RZ, RZ, R246 ;  /* 0x000000ffff887224 */ /* 0x000fe400078e00f6 */
[----:B------:R-:W-:-:S02]  /*a1a80*/  IMAD.MOV.U32 R137, RZ, RZ, R247 ;  /* 0x000000ffff897224 */ /* 0x000fc400078e00f7 */
[----:B------:R-:W2:Y:S01]  /*a1a90*/  LDL.LU.64 R246, [R1+0x4850] ;  /* 0x0048500001f67983 */ /* 0x000ea20000300a00 */
[----:B------:R-:W2:Y:S02]  /*a1aa0*/  LDL.LU.64 R244, [R1+0x4848] ;  /* 0x0048480001f47983 */ /* 0x000ea40000300a00 */
[----:B------:R-:W-:Y:S02]  /*a1ab0*/  STL.64 [R1+0x4840], R166 ;  /* 0x004840a601007387 */ /* 0x000fe40000100a00 */
[----:B------:R1:W-:Y:S02]  /*a1ac0*/  STL.64 [R1+0x4838], R164 ;  /* 0x004838a401007387 */ /* 0x0003e40000100a00 */
[----:B-1----:R-:W2:Y:S01]  /*a1ad0*/  LDL.LU R164, [R1+0xb80] ;  /* 0x000b800001a47983 */ /* 0x002ea20000300800 */
[----:B------:R-:W2:Y:S02]  /*a1ae0*/  LDL.LU R165, [R1+0xb84] ;  /* 0x000b840001a57983 */ /* 0x000ea40000300800 */
[----:B------:R-:W2:Y:S02]  /*a1af0*/  LDL.LU R166, [R1+0xb88] ;  /* 0x000b880001a67983 */ /* 0x000ea40000300800 */
[----:B------:R-:W2:Y:S01]  /*a1b00*/  LDL.LU R167, [R1+0xb8c] ;  /* 0x000b8c0001a77983 */ /* 0x000ea20000300800 */
[C---:B------:R-:W-:Y:S08]  /*a1b10*/  HMMA.1688.F32.TF32 R228, R232.reuse, R128, R228 ;  /* 0x00000080e8e4723c */ /* 0x040ff000000810e4 */
[C---:B------:R-:W-:Y:S01]  /*a1b20*/  HMMA.1688.F32.TF32 R224, R232.reuse, R124, R224 ;  /* 0x0000007ce8e0723c */ /* 0x040fe200000810e0 */
[----:B------:R-:W-:Y:S01]  /*a1b30*/  STL.64 [R1+0x4830], R142 ;  /* 0x0048308e01007387 */ /* 0x000fe20000100a00 */
[----:B------:R4:W-:Y:S06]  /*a1b40*/  STL.64 [R1+0x4828], R140 ;  /* 0x0048288c01007387 */ /* 0x0009ec0000100a00 */
        /* <DEDUP_REMOVED lines=15> */
[C---:B------:R-:W-:Y:S01]  /*a1c40*/  HMMA.1688.F32.TF32 R224, R236.reuse, R126, R224 ;  /* 0x0000007eece0723c */ /* 0x040fe200000810e0 */
[----:B------:R-:W-:Y:S04]  /*a1c50*/  LDS R232, [R252+0x1e000] ;  /* 0x01e00000fce87984 */ /* 0x000fe80000000800 */
[----:B------:R-:W-:Y:S04]  /*a1c60*/  LDS R234, [R252+0x1f000] ;  /* 0x01f00000fcea7984 */ /* 0x000fe80000000800 */
[----:B------:R-:W-:Y:S04]  /*a1c70*/  LDS R233, [R3+0x1e000] ;  /* 0x01e0000003e97984 */ /* 0x000fe80000000800 */
[----:B------:R-:W-:Y:S01]  /*a1c80*/  LDS R235, [R3+0x1f000] ;  /* 0x01f0000003eb7984 */ /* 0x000fe20000000800 */
        /* <DEDUP_REMOVED lines=17> */
[----:B------:R-:W-:Y:S01]  /*a1da0*/  LDS R239, [R3+0x19080] ;  /* 0x0190800003ef7984 */ /* 0x000fe20000000800 */
[C---:B----4-:R-:W-:Y:S08]  /*a1db0*/  HMMA.1688.F32.TF32 R140, R240.reuse, R134, R160 ;  /* 0x00000086f08c723c */ /* 0x050ff000000810a0 */
[----:B--2---:R-:W-:Y:S01]  /*a1dc0*/  HMMA.1688.F32.TF32 R164, R240, R138, R164 ;  /* 0x0000008af0a4723c */ /* 0x004fe200000810a4 */
[----:B------:R-:W-:Y:S04]  /*a1dd0*/  LDS R240, [R252+0x1c000] ;  /* 0x01c00000fcf07984 */ /* 0x000fe80000000800 */
[----:B------:R-:W-:Y:S04]  /*a1de0*/  LDS R242, [R252+0x1d000] ;  /* 0x01d00000fcf27984 */ /* 0x000fe80000000800 */
[----:B------:R-:W-:Y:S04]  /*a1df0*/  LDS R241, [R3+0x1c000] ;  /* 0x01c0000003f17984 */ /* 0x000fe80000000800 */
[----:B------:R-:W1:Y:S03]  /*a1e00*/  LDS R243, [R3+0x1d000] ;  /* 0x01d0000003f37984 */ /* 0x000e660000000800 */
[----:B------:R-:W-:-:S02]  /*a1e10*/  IMAD.MOV.U32 R153, RZ, RZ, R140 ;  /* 0x000000ffff997224 */ /* 0x000fc400078e008c */
[----:B------:R-:W-:Y:S01]  /*a1e20*/  IMAD.MOV.U32 R152, RZ, RZ, R141 ;  /* 0x000000ffff987224 */ /* 0x000fe200078e008d */
[----:B------:R-:W-:Y:S01]  /*a1e30*/  MOV R145, R142 ;  /* 0x0000008e00917202 */ /* 0x000fe20000000f00 */
[----:B------:R-:W-:Y:S01]  /*a1e40*/  IMAD.MOV.U32 R144, RZ, RZ, R143 ;  /* 0x000000ffff907224 */ /* 0x000fe200078e008f */
[C---:B-1----:R-:W-:Y:S08]  /*a1e50*/  HMMA.1688.F32.TF32 R228, R240.reuse, R64, R228 ;  /* 0x00000040f0e4723c */ /* 0x042ff000000810e4 */
[C---:B------:R-:W-:Y:S08]  /*a1e60*/  HMMA.1688.F32.TF32 R224, R240.reuse, R60, R224 ;  /* 0x0000003cf0e0723c */ /* 0x040ff000000810e0 */
[----:B------:R-:W-:Y:S01]  /*a1e70*/  HMMA.1688.F32.TF32 R220, R240, R56, R220 ;  /* 0x00000038f0dc723c */ /* 0x000fe200000810dc */
[----:B------:R-:W-:Y:S01]  /*a1e80*/  MOV R2, R164 ;  /* 0x000000a400027202 */ /* 0x000fe20000000f00 */
[----:B------:R-:W-:-:S02]  /*a1e90*/  IMAD.MOV.U32 R0, RZ, RZ, R165 ;  /* 0x000000ffff007224 */ /* 0x000fc400078e00a5 */
[----:B------:R-:W-:Y:S01]  /*a1ea0*/  IMAD.MOV.U32 R149, RZ, RZ, R166 ;  /* 0x000000ffff957224 */ /* 0x000fe200078e00a6 */
[----:B------:R-:W-:-:S03]  /*a1eb0*/  MOV R148, R167 ;  /* 0x000000a700947202 */ /* 0x000fc60000000f00 */
[C---:B------:R-:W-:Y:S08]  /*a1ec0*/  HMMA.1688.F32.TF32 R216, R240.reuse, R52, R216 ;  /* 0x00000034f0d8723c */ /* 0x040ff000000810d8 */
[----:B------:R-:W-:Y:S08]  /*a1ed0*/  HMMA.1688.F32.TF32 R212, R240, R48, R212 ;  /* 0x00000030f0d4723c */ /* 0x000ff000000810d4 */
[C---:B------:R-:W-:Y:S08]  /*a1ee0*/  HMMA.1688.F32.TF32 R164, R232.reuse, R66, R228 ;  /* 0x00000042e8a4723c */ /* 0x040ff000000810e4 */
[C---:B------:R-:W-:Y:S08]  /*a1ef0*/  HMMA.1688.F32.TF32 R140, R232.reuse, R62, R224 ;  /* 0x0000003ee88c723c */ /* 0x040ff000000810e0 */
[----:B------:R-:W-:Y:S08]  /*a1f00*/  HMMA.1688.F32.TF32 R160, R232, R58, R220 ;  /* 0x0000003ae8a0723c */ /* 0x000ff000000810dc */
[C---:B------:R-:W-:Y:S08]  /*a1f10*/  HMMA.1688.F32.TF32 R208, R240.reuse, R44, R208 ;  /* 0x0000002cf0d0723c */ /* 0x040ff000000810d0 */
[C---:B------:R-:W-:Y:S08]  /*a1f20*/  HMMA.1688.F32.TF32 R204, R240.reuse, R40, R204 ;  /* 0x00000028f0cc723c */ /* 0x040ff000000810cc */
[----:B------:R-:W-:Y:S01]  /*a1f30*/  HMMA.1688.F32.TF32 R200, R240, R36, R200 ;  /* 0x00000024f0c8723c */ /* 0x000fe200000810c8 */
[----:B------:R-:W-:Y:S01]  /*a1f40*/  STL.64 [R1+0x1640], R164 ;  /* 0x001640a401007387 */ /* 0x000fe20000100a00 */
[----:B------:R1:W-:Y:S02]  /*a1f50*/  STL.64 [R1+0x1648], R166 ;  /* 0x001648a601007387 */ /* 0x0003e40000100a00 */
[----:B------:R-:W-:Y:S02]  /*a1f60*/  STL.64 [R1+0x1630], R140 ;  /* 0x0016308c01007387 */ /* 0x000fe40000100a00 */
[----:B------:R2:W-:Y:S02]  /*a1f70*/  STL.64 [R1+0x1638], R142 ;  /* 0x0016388e01007387 */ /* 0x0005e40000100a00 */
        /* <DEDUP_REMOVED lines=10> */
[----:B--2---:R-:W-:Y:S01]  /*a2020*/  HMMA.1688.F32.TF32 R140, R232, R38, R200 ;  /* 0x00000026e88c723c */ /* 0x004fe200000810c8 */
[----:B------:R1:W-:Y:S01]  /*a2030*/  STL.64 [R1+0x15f0], R160 ;  /* 0x0015f0a001007387 */ /* 0x0003e20000100a00 */
[----:B------:R2:W-:Y:S06]  /*a2040*/  STL.64 [R1+0x15f8], R162 ;  /* 0x0015f8a201007387 */ /* 0x0005ec0000100a00 */
[C---:B------:R-:W-:Y:S08]  /*a2050*/  HMMA.1688.F32.TF32 R196, R240.reuse, R32, R196 ;  /* 0x00000020f0c4723c */ /* 0x040ff000000810c4 */
[C---:B------:R-:W-:Y:S08]  /*a2060*/  HMMA.1688.F32.TF32 R192, R240.reuse, R28, R192 ;  /* 0x0000001cf0c0723c */ /* 0x040ff000000810c0 */
[C---:B------:R-:W-:Y:S08]  /*a2070*/  HMMA.1688.F32.TF32 R188, R240.reuse, R24, R188 ;  /* 0x00000018f0bc723c */ /* 0x040ff000000810bc */
[C---:B------:R-:W-:Y:S08]  /*a2080*/  HMMA.1688.F32.TF32 R184, R240.reuse, R20, R184 ;  /* 0x00000014f0b8723c */ /* 0x040ff000000810b8 */
[C---:B------:R-:W-:Y:S08]  /*a2090*/  HMMA.1688.F32.TF32 R180, R240.reuse, R16, R180 ;  /* 0x00000010f0b4723c */ /* 0x040ff000000810b4 */
[C---:B------:R-:W-:Y:S08]  /*a20a0*/  HMMA.1688.F32.TF32 R176, R240.reuse, R12, R176 ;  /* 0x0000000cf0b0723c */ /* 0x040ff000000810b0 */
[C---:B---3--:R-:W-:Y:S08]  /*a20b0*/  HMMA.1688.F32.TF32 R172, R240.reuse, R8, R172 ;  /* 0x00000008f0ac723c */ /* 0x048ff000000810ac */
[----:B------:R-:W-:Y:S01]  /*a20c0*/  HMMA.1688.F32.TF32 R168, R240, R4, R168 ;  /* 0x00000004f0a8723c */ /* 0x000fe200000810a8 */
[----:B------:R-:W-:Y:S04]  /*a20d0*/  LDS R200, [R252+0x1a080] ;  /* 0x01a08000fcc87984 */ /* 0x000fe80000000800 */
[----:B-1----:R-:W3:Y:S04]  /*a20e0*/  LDL.LU R160, [R1+0xc0] ;  /* 0x0000c00001a07983 */ /* 0x002ee80000300800 */
[----:B------:R-:W-:Y:S04]  /*a20f0*/  LDS R202, [R252+0x1b080] ;  /* 0x01b08000fcca7984 */ /* 0x000fe80000000800 */
[----:B------:R-:W-:Y:S04]  /*a2100*/  LDS R201, [R3+0x1a080] ;  /* 0x01a0800003c97984 */ /* 0x000fe80000000800 */
[----:B------:R-:W1:Y:S04]  /*a2110*/  LDS R203, [R3+0x1b080] ;  /* 0x01b0800003cb7984 */ /* 0x000e680000000800 */
[----:B------:R-:W-:Y:S01]  /*a2120*/  STL.64 [R1+0x1660], R164 ;  /* 0x001660a401007387 */ /* 0x000fe20000100a00 */
[----:B------:R-:W-:Y:S02]  /*a2130*/  STL.64 [R1+0x1668], R166 ;  /* 0x001668a601007387 */ /* 0x000fe40000100a00 */
[----:B------:R4:W-:Y:S02]  /*a2140*/  STL.64 [R1+0x1650], R140 ;  /* 0x0016508c01007387 */ /* 0x0009e40000100a00 */
[----:B------:R4:W-:Y:S01]  /*a2150*/  STL.64 [R1+0x1658], R142 ;  /* 0x0016588e01007387 */ /* 0x0009e20000100a00 */
[----:B------:R-:W3:Y:S01]  /*a2160*/  LDL.LU R161, [R1+0xc4] ;  /* 0x0000c40001a17983 */ /* 0x000ee20000300800 */
[----:B--2---:R-:W3:Y:S02]  /*a2170*/  LDL.LU R162, [R1+0xc8] ;  /* 0x0000c80001a27983 */ /* 0x004ee40000300800 */
[----:B------:R-:W3:Y:S01]  /*a2180*/  LDL.LU R163, [R1+0xcc] ;  /* 0x0000cc0001a37983 */ /* 0x000ee20000300800 */
[----:B----4-:R-:W2:Y:S01]  /*a2190*/  LDL.LU R140, [R1+0xb0] ;  /* 0x0000b000018c7983 */ /* 0x010ea20000300800 */
        /* <DEDUP_REMOVED lines=17> */
[C---:B------:R-:W-:Y:S01]  /*a22b0*/  HMMA.1688.F32.TF32 R196, R232.reuse, R34, R196 ;  /* 0x00000022e8c4723c */ /* 0x040fe200000810c4 */
[----:B------:R-:W2:Y:S01]  /*a22c0*/  LDL.LU R214, [R1+0x58] ;  /* 0x0000580001d67983 */ /* 0x000ea20000300800 */
[----:B------:R-:W2:Y:S01]  /*a22d0*/  LDL.LU R215, [R1+0x5c] ;  /* 0x00005c0001d77983 */ /* 0x000ea20000300800 */
[----:B------:R-:W2:Y:S02]  /*a22e0*/  LDL.LU R204, [R1+0x30] ;  /* 0x0000300001cc7983 */ /* 0x000ea40000300800 */
[----:B------:R-:W2:Y:S02]  /*a22f0*/  LDL.LU R205, [R1+0x34] ;  /* 0x0000340001cd7983 */ /* 0x000ea40000300800 */
[----:B------:R-:W2:Y:S01]  /*a2300*/  LDL.LU R206, [R1+0x38] ;  /* 0x0000380001ce7983 */ /* 0x000ea20000300800 */
[----:B------:R-:W2:Y:S01]  /*a2310*/  LDL.LU R207, [R1+0x3c] ;  /* 0x00003c0001cf7983 */ /* 0x000ea20000300800 */
[C---:B------:R-:W-:Y:S01]  /*a2320*/  HMMA.1688.F32.TF32 R192, R232.reuse, R30, R192 ;  /* 0x0000001ee8c0723c */ /* 0x040fe200000810c0 */
[----:B------:R-:W3:Y:S02]  /*a2330*/  LDL.LU R208, [R1+0x40] ;  /* 0x0000400001d07983 */ /* 0x000ee40000300800 */
[----:B------:R-:W3:Y:S01]  /*a2340*/  LDL.LU R209, [R1+0x44] ;  /* 0x0000440001d17983 */ /* 0x000ee20000300800 */
[----:B------:R-:W3:Y:S01]  /*a2350*/  LDL.LU R210, [R1+0x48] ;  /* 0x0000480001d27983 */ /* 0x000ee20000300800 */
[----:B------:R-:W3:Y:S02]  /*a2360*/  LDL.LU R211, [R1+0x4c] ;  /* 0x00004c0001d37983 */ /* 0x000ee40000300800 */
[----:B------:R-:W3:Y:S02]  /*a2370*/  LDL.LU R216, [R1+0x60] ;  /* 0x0000600001d87983 */ /* 0x000ee40000300800 */
[----:B------:R-:W3:Y:S01]  /*a2380*/  LDL.LU R217, [R1+0x64] ;  /* 0x0000640001d97983 */ /* 0x000ee20000300800 */
[C---:B------:R-:W-:Y:S01]  /*a2390*/  HMMA.1688.F32.TF32 R188, R232.reuse, R26, R188 ;  /* 0x0000001ae8bc723c */ /* 0x040fe200000810bc */
        /* <DEDUP_REMOVED lines=10> */
[----:B------:R1:W-:Y:S02]  /*a2440*/  STL.64 [R1+0x1700], R196 ;  /* 0x001700c401007387 */ /* 0x0003e40000100a00 */
[----:B------:R1:W-:Y:S02]  /*a2450*/  STL.64 [R1+0x1708], R198 ;  /* 0x001708c601007387 */ /* 0x0003e40000100a00 */
[----:B-1----:R-:W3:Y:S01]  /*a2460*/  LDL.LU R196, [R1+0x20] ;  /* 0x0000200001c47983 */ /* 0x002ee20000300800 */
[----:B------:R-:W3:Y:S02]  /*a2470*/  LDL.LU R197, [R1+0x24] ;  /* 0x0000240001c57983 */ /* 0x000ee40000300800 */
[----:B------:R-:W3:Y:S02]  /*a2480*/  LDL.LU R198, [R1+0x28] ;  /* 0x0000280001c67983 */ /* 0x000ee40000300800 */
[----:B------:R-:W3:Y:S01]  /*a2490*/  LDL.LU R199, [R1+0x2c] ;  /* 0x00002c0001c77983 */ /* 0x000ee20000300800 */
[----:B------:R1:W-:Y:S01]  /*a24a0*/  STL.64 [R1+0x16f0], R192 ;  /* 0x0016f0c001007387 */ /* 0x0003e20000100a00 */
[----:B------:R1:W-:Y:S03]  /*a24b0*/  STL.64 [R1+0x16f8], R194 ;  /* 0x0016f8c201007387 */ /* 0x0003e60000100a00 */
[----:B-1----:R-:W4:Y:S01]  /*a24c0*/  LDL.LU R192, [R1+0x10] ;  /* 0x0000100001c07983 */ /* 0x002f220000300800 */
[----:B------:R-:W4:Y:S02]  /*a24d0*/  LDL.LU R193, [R1+0x14] ;  /* 0x0000140001c17983 */ /* 0x000f240000300800 */
[----:B------:R-:W4:Y:S02]  /*a24e0*/  LDL.LU R194, [R1+0x18] ;  /* 0x0000180001c27983 */ /* 0x000f240000300800 */
[----:B------:R-:W4:Y:S01]  /*a24f0*/  LDL.LU R195, [R1+0x1c] ;  /* 0x00001c0001c37983 */ /* 0x000f220000300800 */
[----:B------:R1:W-:Y:S01]  /*a2500*/  STL.64 [R1+0x1770], R188 ;  /* 0x001770bc01007387 */ /* 0x0003e20000100a00 */
[----:B------:R1:W-:Y:S03]  /*a2510*/  STL.64 [R1+0x1778], R190 ;  /* 0x001778be01007387 */ /* 0x0003e60000100a00 */
[----:B-1----:R-:W4:Y:S01]  /*a2520*/  LDL.LU R188, [R1] ;  /* 0x0000000001bc7983 */ /* 0x002f220000300800 */
        /* <DEDUP_REMOVED lines=9> */
[C---:B------:R-:W-:Y:S08]  /*a25c0*/  HMMA.1688.F32.TF32 R180, R232.reuse, R14, R176 ;  /* 0x0000000ee8b4723c */ /* 0x040ff000000810b0 */
[C---:B------:R-:W-:Y:S08]  /*a25d0*/  HMMA.1688.F32.TF32 R176, R232.reuse, R10, R172 ;  /* 0x0000000ae8b0723c */ /* 0x040ff000000810ac */
[----:B------:R-:W-:Y:S08]  /*a25e0*/  HMMA.1688.F32.TF32 R172, R232, R6, R168 ;  /* 0x00000006e8ac723c */ /* 0x000ff000000810a8 */
[C---:B------:R-:W-:Y:S01]  /*a25f0*/  HMMA.1688.F32.TF32 R248, R236.reuse, R124, R248 ;  /* 0x0000007cecf8723c */ /* 0x040fe200000810f8 */
[----:B------:R-:W-:Y:S01]  /*a2600*/  STL.64 [R1+0x17b0], R184 ;  /* 0x0017b0b801007387 */ /* 0x000fe20000100a00 */
[----:B------:R-:W-:Y:S02]  /*a2610*/  STL.64 [R1+0x17b8], R186 ;  /* 0x0017b8ba01007387 */ /* 0x000fe40000100a00 */
[----:B------:R-:W-:Y:S02]  /*a2620*/  STL.64 [R1+0x17a0], R180 ;  /* 0x0017a0b401007387 */ /* 0x000fe40000100a00 */
[----:B------:R2:W-:Y:S01]  /*a2630*/  STL.64 [R1+0x17a8], R182 ;  /* 0x0017a8b601007387 */ /* 0x0005e20000100a00 */
[----:B------:R-:W-:Y:S01]  /*a2640*/  STL.64 [R1+0x17f0], R176 ;  /* 0x0017f0b001007387 */ /* 0x000fe20000100a00 */
[----:B------:R3:W-:Y:S01]  /*a2650*/  STL.64 [R1+0x17f8], R178 ;  /* 0x0017f8b201007387 */ /* 0x0007e20000100a00 */
[----:B------:R-:W-:Y:S06]  /*a2660*/  HMMA.1688.F32.TF32 R244, R236, R120, R244 ;  /* 0x00000078ecf4723c */ /* 0x000fec00000810f4 */
[----:B------:R-:W-:Y:S01]  /*a2670*/  STL.64 [R1+0x17e0], R172 ;  /* 0x0017e0ac01007387 */ /* 0x000fe20000100a00 */
[----:B------:R1:W-:Y:S08]  /*a2680*/  STL.64 [R1+0x17e8], R174 ;  /* 0x0017e8ae01007387 */ /* 0x0003f00000100a00 */
[C---:B------:R-:W-:Y:S09]  /*a2690*/  HMMA.1688.F32.TF32 R248, R200.reuse, R126, R248 ;  /* 0x0000007ec8f8723c */ /* 0x040ff200000810f8 */
[----:B------:R-:W-:Y:S08]  /*a26a0*/  HMMA.1688.F32.TF32 R244, R200, R122, R244 ;  /* 0x0000007ac8f4723c */ /* 0x000ff000000810f4 */
[C---:B--2---:R-:W-:Y:S08]  /*a26b0*/  HMMA.1688.F32.TF32 R180, R236.reuse, R108, R204 ;  /* 0x0000006cecb4723c */ /* 0x044ff000000810cc */
[C---:B------:R-:W-:Y:S01]  /*a26c0*/  HMMA.1688.F32.TF32 R204, R236.reuse, R84, R228 ;  /* 0x00000054eccc723c */ /* 0x040fe200000810e4 */
        /* <DEDUP_REMOVED lines=8> */
[----:B------:R-:W2:Y:S01]  /*a2750*/  LDS R199, [R3+0x1d080] ;  /* 0x01d0800003c77984 */ /* 0x000ea20000000800 */
[C---:B----4-:R-:W-:Y:S08]  /*a2760*/  HMMA.1688.F32.TF32 R168, R236.reuse, R128, R188 ;  /* 0x00000080eca8723c */ /* 0x050ff000000810bc */
[----:B-1----:R-:W-:Y:S11]  /*a2770*/  HMMA.1688.F32.TF32 R172, R236, R116, R192 ;  /* 0x00000074ecac723c */ /* 0x002ff600000810c0 */
[----:B------:R-:W-:Y:S05]  /*a2780*/  @!UPT UIADD3 URZ, URZ, URZ, URZ ;  /* 0x0000003f3f3ff290 */ /* 0x000fea000fffe03f */
[C---:B------:R-:W-:Y:S08]  /*a2790*/  HMMA.1688.F32.TF32 R168, R200.reuse, R130, R168 ;  /* 0x00000082c8a8723c */ /* 0x040ff000000810a8 */
[----:B------:R-:W-:Y:S08]  /*a27a0*/  HMMA.1688.F32.TF32 R172, R200, R118, R172 ;  /* 0x00000076c8ac723c */ /* 0x000ff000000810ac */
[----:B------:R-:W-:Y:S08]  /*a27b0*/  HMMA.1688.F32.TF32 R184, R236, R104, R208 ;  /* 0x00000068ecb8723c */ /* 0x000ff000000810d0 */
[----:B--2---:R-:W-:Y:S08]  /*a27c0*/  HMMA.1688.F32.TF32 R248, R196, R60, R248 ;  /* 0x0000003cc4f8723c */ /* 0x004ff000000810f8 */
[----:B------:R-:W-:Y:S08]  /*a27d0*/  HMMA.1688.F32.TF32 R176, R200, R114, R176 ;  /* 0x00000072c8b0723c */ /* 0x000ff000000810b0 */
        /* <DEDUP_REMOVED lines=13> */
[C---:B------:R-:W-:Y:S08]  /*a28b0*/  HMMA.1688.F32.TF32 R220, R236.reuse, R92, R220 ;  /* 0x0000005cecdc723c */ /* 0x040ff000000810dc */
[C---:B------:R-:W-:Y:S08]  /*a28c0*/  HMMA.1688.F32.TF32 R224, R236.reuse, R88, R224 ;  /* 0x00000058ece0723c */ /* 0x040ff000000810e0 */
[C---:B------:R-:W-:Y:S08]  /*a28d0*/  HMMA.1688.F32.TF32 R208, R236.reuse, R80, R240 ;  /* 0x00000050ecd0723c */ /* 0x040ff000000810f0 */
[----:B------:R-:W-:Y:S08]  /*a28e0*/  HMMA.1688.F32.TF32 R236, R236, R68, R160 ;  /* 0x00000044ecec723c */ /* 0x000ff000000810a0 */
[----:B------:R-:W-:Y:S08]  /*a28f0*/  HMMA.1688.F32.TF32 R160, R228, R58, R244 ;  /* 0x0000003ae4a0723c */ /* 0x000ff000000810f4 */
[C---:B------:R-:W-:Y:S08]  /*a2900*/  HMMA.1688.F32.TF32 R180, R196.reuse, R44, R180 ;  /* 0x0000002cc4b4723c */ /* 0x040ff000000810b4 */
[C---:B------:R-:W-:Y:S08]  /*a2910*/  HMMA.1688.F32.TF32 R184, R196.reuse, R40, R184 ;  /* 0x00000028c4b8723c */ /* 0x040ff000000810b8 */
[----:B------:R-:W-:Y:S08]  /*a2920*/  HMMA.1688.F32.TF32 R188, R196, R36, R188 ;  /* 0x00000024c4bc723c */ /* 0x000ff000000810bc */
[C---:B------:R-:W-:Y:S08]  /*a2930*/  HMMA.1688.F32.TF32 R192, R200.reuse, R98, R192 ;  /* 0x00000062c8c0723c */ /* 0x040ff000000810c0 */
[C---:B------:R-:W-:Y:S08]  /*a2940*/  HMMA.1688.F32.TF32 R204, R200.reuse, R86, R204 ;  /* 0x00000056c8cc723c */ /* 0x040ff000000810cc */
[C---:B------:R-:W-:Y:S08]  /*a2950*/  HMMA.1688.F32.TF32 R212, R200.reuse, R78, R212 ;  /* 0x0000004ec8d4723c */ /* 0x040ff000000810d4 */
[----:B------:R-:W-:Y:S01]  /*a2960*/  HMMA.1688.F32.TF32 R216, R200, R74, R216 ;  /* 0x0000004ac8d8723c */ /* 0x000fe200000810d8 */
        /* <DEDUP_REMOVED lines=19> */
[C---:B------:R-:W-:Y:S08]  /*a2aa0*/  HMMA.1688.F32.TF32 R220, R200.reuse, R94, R220 ;  /* 0x0000005ec8dc723c */ /* 0x040ff000000810dc */
[C---:B------:R-:W-:Y:S08]  /*a2ab0*/  HMMA.1688.F32.TF32 R224, R200.reuse, R90, R224 ;  /* 0x0000005ac8e0723c */ /* 0x040ff000000810e0 */
[C---:B------:R-:W-:Y:S08]  /*a2ac0*/  HMMA.1688.F32.TF32 R208, R200.reuse, R82, R208 ;  /* 0x00000052c8d0723c */ /* 0x040ff000000810d0 */
[----:B------:R-:W-:Y:S01]  /*a2ad0*/  HMMA.1688.F32.TF32 R236, R200, R70, R236 ;  /* 0x00000046c8ec723c */ /* 0x000fe200000810ec */
[----:B------:R1:W-:Y:S01]  /*a2ae0*/  STL.64 [R1+0x14f0], R160 ;  /* 0x0014f0a001007387 */ /* 0x0003e20000100a00 */
[----:B------:R2:W-:Y:S06]  /*a2af0*/  STL.64 [R1+0x14f8], R162 ;  /* 0x0014f8a201007387 */ /* 0x0005ec0000100a00 */
[C---:B------:R-:W-:Y:S08]  /*a2b00*/  HMMA.1688.F32.TF32 R192, R196.reuse, R32, R192 ;  /* 0x00000020c4c0723c */ /* 0x040ff000000810c0 */
[C---:B------:R-:W-:Y:S08]  /*a2b10*/  HMMA.1688.F32.TF32 R204, R196.reuse, R20, R204 ;  /* 0x00000014c4cc723c */ /* 0x040ff000000810cc */
[C---:B------:R-:W-:Y:S08]  /*a2b20*/  HMMA.1688.F32.TF32 R212, R196.reuse, R12, R212 ;  /* 0x0000000cc4d4723c */ /* 0x040ff000000810d4 */
[C---:B------:R-:W-:Y:S01]  /*a2b30*/  HMMA.1688.F32.TF32 R216, R196.reuse, R8, R216 ;  /* 0x00000008c4d8723c */ /* 0x040fe200000810d8 */
[----:B------:R-:W-:Y:S04]  /*a2b40*/  LDS R200, [R252+0x18100] ;  /* 0x01810000fcc87984 */ /* 0x000fe80000000800 */
[----:B------:R-:W-:Y:S04]  /*a2b50*/  LDS R202, [R252+0x19100] ;  /* 0x01910000fcca7984 */ /* 0x000fe80000000800 */
[----:B------:R-:W-:Y:S04]  /*a2b60*/  LDS R201, [R3+0x18100] ;  /* 0x0181000003c97984 */ /* 0x000fe80000000800 */
[----:B------:R-:W3:Y:S04]  /*a2b70*/  LDS R203, [R3+0x19100] ;  /* 0x0191000003cb7984 */ /* 0x000ee80000000800 */
[----:B-1----:R-:W4:Y:S04]  /*a2b80*/  LDL.LU R160, [R1+0x230] ;  /* 0x0002300001a07983 */ /* 0x002f280000300800 */
[----:B------:R-:W-:Y:S01]  /*a2b90*/  STL.64 [R1+0x1560], R164 ;  /* 0x001560a401007387 */ /* 0x000fe20000100a00 */
[----:B------:R-:W-:Y:S02]  /*a2ba0*/  STL.64 [R1+0x1568], R166 ;  /* 0x001568a601007387 */ /* 0x000fe40000100a00 */
[----:B------:R1:W-:Y:S02]  /*a2bb0*/  STL.64 [R1+0x1550], R140 ;  /* 0x0015508c01007387 */ /* 0x0003e40000100a00 */
[----:B------:R1:W-:Y:S01]  /*a2bc0*/  STL.64 [R1+0x1558], R142 ;  /* 0x0015588e01007387 */ /* 0x0003e20000100a00 */
[----:B------:R-:W4:Y:S01]  /*a2bd0*/  LDL.LU R161, [R1+0x234] ;  /* 0x0002340001a17983 */ /* 0x000f220000300800 */
[----:B--2---:R-:W4:Y:S02]  /*a2be0*/  LDL.LU R162, [R1+0x238] ;  /* 0x0002380001a27983 */ /* 0x004f240000300800 */
[----:B------:R-:W4:Y:S01]  /*a2bf0*/  LDL.LU R163, [R1+0x23c] ;  /* 0x00023c0001a37983 */ /* 0x000f220000300800 */
[C---:B------:R-:W-:Y:S01]  /*a2c00*/  HMMA.1688.F32.TF32 R220, R196.reuse, R28, R220 ;  /* 0x0000001cc4dc723c */ /* 0x040fe200000810dc */
        /* <DEDUP_REMOVED lines=10> */
[----:B------:R-:W2:Y:S01]  /*a2cb0*/  LDL.LU R250, [R1+0x198] ;  /* 0x0001980001fa7983 */ /* 0x000ea20000300800 */
[C---:B------:R-:W-:Y:S08]  /*a2cc0*/  HMMA.1688.F32.TF32 R224, R196.reuse, R24, R224 ;  /* 0x00000018c4e0723c */ /* 0x040ff000000810e0 */
[C---:B------:R-:W-:Y:S08]  /*a2cd0*/  HMMA.1688.F32.TF32 R208, R196.reuse, R16, R208 ;  /* 0x00000010c4d0723c */ /* 0x040ff000000810d0 */
[----:B------:R-:W-:Y:S01]  /*a2ce0*/  HMMA.1688.F32.TF32 R236, R196, R4, R236 ;  /* 0x00000004c4ec723c */ /* 0x000fe200000810ec */
        /* <DEDUP_REMOVED lines=15> */
[C---:B------:R-:W-:Y:S01]  /*a2de0*/  HMMA.1688.F32.TF32 R192, R228.reuse, R34, R192 ;  /* 0x00000022e4c0723c */ /* 0x040fe200000810c0 */
[----:B------:R-:W2:Y:S01]  /*a2df0*/  LDL.LU R190, [R1+0x128] ;  /* 0x0001280001be7983 */ /* 0x000ea20000300800 */
[----:B------:R-:W2:Y:S02]  /*a2e00*/  LDL.LU R191, [R1+0x12c] ;  /* 0x00012c0001bf7983 */ /* 0x000ea40000300800 */
[----:B------:R-:W2:Y:S02]  /*a2e10*/  LDL.LU R180, [R1+0x140] ;  /* 0x0001400001b47983 */ /* 0x000ea40000300800 */
[----:B------:R-:W2:Y:S01]  /*a2e20*/  LDL.LU R181, [R1+0x144] ;  /* 0x0001440001b57983 */ /* 0x000ea20000300800 */
[----:B------:R-:W2:Y:S01]  /*a2e30*/  LDL.LU R182, [R1+0x148] ;  /* 0x0001480001b67983 */ /* 0x000ea20000300800 */
[----:B------:R-:W2:Y:S01]  /*a2e40*/  LDL.LU R183, [R1+0x14c] ;  /* 0x00014c0001b77983 */ /* 0x000ea20000300800 */
[C---:B------:R-:W-:Y:S01]  /*a2e50*/  HMMA.1688.F32.TF32 R220, R228.reuse, R30, R220 ;  /* 0x0000001ee4dc723c */ /* 0x040fe200000810dc */
[----:B------:R-:W3:Y:S01]  /*a2e60*/  LDL.LU R240, [R1+0xf0] ;  /* 0x0000f00001f07983 */ /* 0x000ee20000300800 */
[----:B------:R-:W3:Y:S01]  /*a2e70*/  LDL.LU R241, [R1+0xf4] ;  /* 0x0000f40001f17983 */ /* 0x000ee20000300800 */
[----:B------:R-:W3:Y:S02]  /*a2e80*/  LDL.LU R242, [R1+0xf8] ;  /* 0x0000f80001f27983 */ /* 0x000ee40000300800 */
[----:B------:R-:W3:Y:S02]  /*a2e90*/  LDL.LU R243, [R1+0xfc] ;  /* 0x0000fc0001f37983 */ /* 0x000ee40000300800 */
[----:B------:R-:W2:Y:S01]  /*a2ea0*/  LDL.LU R172, [R1+0x160] ;  /* 0x0001600001ac7983 */ /* 0x000ea20000300800 */
[----:B------:R-:W4:Y:S01]  /*a2eb0*/  LDL.LU R173, [R1+0x164] ;  /* 0x0001640001ad7983 */ /* 0x000f220000300800 */
[C---:B------:R-:W-:Y:S01]  /*a2ec0*/  HMMA.1688.F32.TF32 R224, R228.reuse, R26, R224 ;  /* 0x0000001ae4e0723c */ /* 0x040fe200000810e0 */
        /* <DEDUP_REMOVED lines=42> */
[----:B------:R-:W-:Y:S08]  /*a3170*/  STL.64 [R1+0x17d8], R210 ;  /* 0x0017d8d201007387 */ /* 0x000ff00000100a00 */
[----:B------:R-:W-:Y:S01]  /*a3180*/  STL.64 [R1+0x17c0], R204 ;  /* 0x0017c0cc01007387 */ /* 0x000fe20000100a00 */
[----:B------:R1:W-:Y:S01]  /*a3190*/  STL.64 [R1+0x17c8], R206 ;  /* 0x0017c8ce01007387 */ /* 0x0003e20000100a00 */
[C---:B---3--:R-:W-:Y:S08]  /*a31a0*/  HMMA.1688.F32.TF32 R240, R200.reuse, R124, R240 ;  /* 0x0000007cc8f0723c */ /* 0x048ff000000810f0 */
[C---:B--2---:R-:W-:Y:S08]  /*a31b0*/  HMMA.1688.F32.TF32 R212, R200.reuse, R112, R188 ;  /* 0x00000070c8d4723c */ /* 0x044ff000000810bc */
[C---:B------:R-:W-:Y:S08]  /*a31c0*/  HMMA.1688.F32.TF32 R216, R200.reuse, R108, R184 ;  /* 0x0000006cc8d8723c */ /* 0x040ff000000810b8 */
[C---:B------:R-:W-:Y:S08]  /*a31d0*/  HMMA.1688.F32.TF32 R184, R200.reuse, R80, R232 ;  /* 0x00000050c8b8723c */ /* 0x040ff000000810e8 */
[C---:B----4-:R-:W-:Y:S08]  /*a31e0*/  HMMA.1688.F32.TF32 R172, R200.reuse, R96, R172 ;  /* 0x00000060c8ac723c */ /* 0x050ff000000810ac */
[C---:B------:R-:W-:Y:S08]  /*a31f0*/  HMMA.1688.F32.TF32 R196, R200.reuse, R92, R196 ;  /* 0x0000005cc8c4723c */ /* 0x040ff000000810c4 */
[C---:B-1----:R-:W-:Y:S08]  /*a3200*/  HMMA.1688.F32.TF32 R204, R200.reuse, R88, R244 ;  /* 0x00000058c8cc723c */ /* 0x042ff000000810f4 */
[C---:B------:R-:W-:Y:S08]  /*a3210*/  HMMA.1688.F32.TF32 R188, R200.reuse, R76, R140 ;  /* 0x0000004cc8bc723c */ /* 0x040ff0000008108c */
[----:B------:R-:W-:Y:S08]  /*a3220*/  HMMA.1688.F32.TF32 R232, R200, R68, R160 ;  /* 0x00000044c8e8723c */ /* 0x000ff000000810a0 */
[----:B------:R-:W-:Y:S08]  /*a3230*/  HMMA.1688.F32.TF32 R240, R168, R126, R240 ;  /* 0x0000007ea8f0723c */ /* 0x000ff000000810f0 */
[C---:B------:R-:W-:Y:S08]  /*a3240*/  HMMA.1688.F32.TF32 R208, R200.reuse, R116, R192 ;  /* 0x00000074c8d0723c */ /* 0x040ff000000810c0 */
[C---:B------:R-:W-:Y:S08]  /*a3250*/  HMMA.1688.F32.TF32 R228, R200.reuse, R120, R220 ;  /* 0x00000078c8e4723c */ /* 0x040ff000000810dc */
[C---:B------:R-:W-:Y:S08]  /*a3260*/  HMMA.1688.F32.TF32 R236, R200.reuse, R128, R224 ;  /* 0x00000080c8ec723c */ /* 0x040ff000000810e0 */
[C---:B------:R-:W-:Y:S01]  /*a3270*/  HMMA.1688.F32.TF32 R224, R200.reuse, R100, R176 ;  /* 0x00000064c8e0723c */ /* 0x040fe200000810b0 */
[----:B------:R-:W-:Y:S04]  /*a3280*/  LDS R176, [R252+0x1c100] ;  /* 0x01c10000fcb07984 */ /* 0x000fe80000000800 */
[----:B------:R-:W-:Y:S04]  /*a3290*/  LDS R178, [R252+0x1d100] ;  /* 0x01d10000fcb27984 */ /* 0x000fe80000000800 */
[----:B------:R-:W-:Y:S04]  /*a32a0*/  LDS R177, [R3+0x1c100] ;  /* 0x01c1000003b17984 */ /* 0x000fe80000000800 */
[----:B------:R-:W1:Y:S01]  /*a32b0*/  LDS R179, [R3+0x1d100] ;  /* 0x01d1000003b37984 */ /* 0x000e620000000800 */
[C---:B------:R-:W-:Y:S08]  /*a32c0*/  HMMA.1688.F32.TF32 R220, R200.reuse, R104, R180 ;  /* 0x00000068c8dc723c */ /* 0x040ff000000810b4 */
[C---:B------:R-:W-:Y:S08]  /*a32d0*/  HMMA.1688.F32.TF32 R180, R200.reuse, R84, R248 ;  /* 0x00000054c8b4723c */ /* 0x040ff000000810f8 */
[----:B------:R-:W-:Y:S08]  /*a32e0*/  HMMA.1688.F32.TF32 R192, R200, R72, R164 ;  /* 0x00000048c8c0723c */ /* 0x000ff000000810a4 */
[C---:B------:R-:W-:Y:S01]  /*a32f0*/  HMMA.1688.F32.TF32 R200, R168.reuse, R122, R228 ;  /* 0x0000007aa8c8723c */ /* 0x040fe200000810e4 */
[----:B------:R-:W-:Y:S04]  /*a3300*/  LDS R228, [R252+0x1e100] ;  /* 0x01e10000fce47984 */ /* 0x000fe80000000800 */
[----:B------:R-:W-:Y:S04]  /*a3310*/  LDS R230, [R252+0x1f100] ;  /* 0x01f10000fce67984 */ /* 0x000fe80000000800 */
[----:B------:R-:W-:Y:S04]  /*a3320*/  LDS R229, [R3+0x1e100] ;  /* 0x01e1000003e57984 */ /* 0x000fe80000000800 */
[----:B------:R-:W2:Y:S01]  /*a3330*/  LDS R231, [R3+0x1f100] ;  /* 0x01f1000003e77984 */ /* 0x000ea20000000800 */
[C---:B------:R-:W-:Y:S08]  /*a3340*/  HMMA.1688.F32.TF32 R236, R168.reuse, R130, R236 ;  /* 0x00000082a8ec723c */ /* 0x040ff000000810ec */
[C---:B------:R-:W-:Y:S08]  /*a3350*/  HMMA.1688.F32.TF32 R208, R168.reuse, R118, R208 ;  /* 0x00000076a8d0723c */ /* 0x040ff000000810d0 */
[----:B------:R-:W-:Y:S08]  /*a3360*/  HMMA.1688.F32.TF32 R212, R168, R114, R212 ;  /* 0x00000072a8d4723c */ /* 0x000ff000000810d4 */
[C---:B-1----:R-:W-:Y:S08]  /*a3370*/  HMMA.1688.F32.TF32 R240, R176.reuse, R60, R240 ;  /* 0x0000003cb0f0723c */ /* 0x042ff000000810f0 */
[C---:B------:R-:W-:Y:S08]  /*a3380*/  HMMA.1688.F32.TF32 R236, R176.reuse, R64, R236 ;  /* 0x00000040b0ec723c */ /* 0x040ff000000810ec */
[----:B------:R-:W-:Y:S08]  /*a3390*/  HMMA.1688.F32.TF32 R200, R176, R56, R200 ;  /* 0x00000038b0c8723c */ /* 0x000ff000000810c8 */
[----:B------:R-:W-:Y:S08]  /*a33a0*/  HMMA.1688.F32.TF32 R216, R168, R110, R216 ;  /* 0x0000006ea8d8723c */ /* 0x000ff000000810d8 */
[----:B------:R-:W-:Y:S08]  /*a33b0*/  HMMA.1688.F32.TF32 R208, R176, R52, R208 ;  /* 0x00000034b0d0723c */ /* 0x000ff000000810d0 */
[----:B------:R-:W-:Y:S08]  /*a33c0*/  HMMA.1688.F32.TF32 R220, R168, R106, R220 ;  /* 0x0000006aa8dc723c */ /* 0x000ff000000810dc */
[----:B------:R-:W-:Y:S08]  /*a33d0*/  HMMA.1688.F32.TF32 R212, R176, R48, R212 ;  /* 0x00000030b0d4723c */ /* 0x000ff000000810d4 */
[----:B------:R-:W-:Y:S08]  /*a33e0*/  HMMA.1688.F32.TF32 R224, R168, R102, R224 ;  /* 0x00000066a8e0723c */ /* 0x000ff000000810e0 */
[C---:B--2---:R-:W-:Y:S08]  /*a33f0*/  HMMA.1688.F32.TF32 R164, R228.reuse, R66, R236 ;  /* 0x00000042e4a4723c */ /* 0x044ff000000810ec */
        /* <DEDUP_REMOVED lines=10> */
[----:B--2---:R-:W-:Y:S01]  /*a34a0*/  HMMA.1688.F32.TF32 R140, R228, R50, R212 ;  /* 0x00000032e48c723c */ /* 0x004fe200000810d4 */
[----:B------:R-:W-:Y:S01]  /*a34b0*/  STL.64 [R1+0x13f0], R160 ;  /* 0x0013f0a001007387 */ /* 0x000fe20000100a00 */
[----:B------:R1:W-:Y:S06]  /*a34c0*/  STL.64 [R1+0x13f8], R162 ;  /* 0x0013f8a201007387 */ /* 0x0003ec0000100a00 */
[----:B------:R-:W-:Y:S08]  /*a34d0*/  HMMA.1688.F32.TF32 R172, R168, R98, R172 ;  /* 0x00000062a8ac723c */ /* 0x000ff000000810ac */
[C---:B-1----:R-:W-:Y:S01]  /*a34e0*/  HMMA.1688.F32.TF32 R160, R228.reuse, R46, R216 ;  /* 0x0000002ee4a0723c */ /* 0x042fe200000810d8 */
[----:B------:R-:W-:Y:S01]  /*a34f0*/  STL.64 [R1+0x1460], R164 ;  /* 0x001460a401007387 */ /* 0x000fe20000100a00 */
[----:B------:R1:W-:Y:S05]  /*a3500*/  STL.64 [R1+0x1468], R166 ;  /* 0x001468a601007387 */ /* 0x0003ea0000100a00 */
[----:B------:R-:W-:Y:S02]  /*a3510*/  STL.64 [R1+0x1450], R140 ;  /* 0x0014508c01007387 */ /* 0x000fe40000100a00 */
[----:B------:R2:W-:Y:S01]  /*a3520*/  STL.64 [R1+0x1458], R142 ;  /* 0x0014588e01007387 */ /* 0x0005e20000100a00 */
[C---:B-1----:R-:W-:Y:S08]  /*a3530*/  HMMA.1688.F32.TF32 R164, R228.reuse, R42, R220 ;  /* 0x0000002ae4a4723c */ /* 0x042ff000000810dc */
[----:B--2---:R-:W-:Y:S08]  /*a3540*/  HMMA.1688.F32.TF32 R140, R228, R38, R224 ;  /* 0x00000026e48c723c */ /* 0x004ff000000810e0 */
[C---:B------:R-:W-:Y:S08]  /*a3550*/  HMMA.1688.F32.TF32 R196, R168.reuse, R94, R196 ;  /* 0x0000005ea8c4723c */ /* 0x040ff000000810c4 */
[----:B------:R-:W-:Y:S01]  /*a3560*/  HMMA.1688.F32.TF32 R204, R168, R90, R204 ;  /* 0x0000005aa8cc723c */ /* 0x000fe200000810cc */
[----:B------:R1:W-:Y:S01]  /*a3570*/  STL.64 [R1+0x1440], R160 ;  /* 0x001440a001007387 */ /* 0x0003e20000100a00 */
[----:B------:R2:W-:Y:S06]  /*a3580*/  STL.64 [R1+0x1448], R162 ;  /* 0x001448a201007387 */ /* 0x0005ec0000100a00 */
[C---:B------:R-:W-:Y:S01]  /*a3590*/  HMMA.1688.F32.TF32 R172, R176.reuse, R32, R172 ;  /* 0x00000020b0ac723c */ /* 0x040fe200000810ac */
[----:B-1----:R-:W3:Y:S04]  /*a35a0*/  LDL.LU R160, [R1+0x330] ;  /* 0x0003300001a07983 */ /* 0x002ee80000300800 */
[----:B------:R-:W-:Y:S01]  /*a35b0*/  STL.64 [R1+0x14c0], R164 ;  /* 0x0014c0a401007387 */ /* 0x000fe20000100a00 */
[----:B------:R-:W-:Y:S02]  /*a35c0*/  STL.64 [R1+0x14c8], R166 ;  /* 0x0014c8a601007387 */ /* 0x000fe40000100a00 */
[----:B------:R1:W-:Y:S02]  /*a35d0*/  STL.64 [R1+0x14b0], R140 ;  /* 0x0014b08c01007387 */ /* 0x0003e40000100a00 */
[----:B------:R4:W-:Y:S01]  /*a35e0*/  STL.64 [R1+0x14b8], R142 ;  /* 0x0014b88e01007387 */ /* 0x0009e20000100a00 */
[----:B------:R-:W3:Y:S01]  /*a35f0*/  LDL.LU R161, [R1+0x334] ;  /* 0x0003340001a17983 */ /* 0x000ee20000300800 */
[----:B--2---:R-:W3:Y:S02]  /*a3600*/  LDL.LU R162, [R1+0x338] ;  /* 0x0003380001a27983 */ /* 0x004ee40000300800 */
[----:B------:R-:W3:Y:S01]  /*a3610*/  LDL.LU R163, [R1+0x33c] ;  /* 0x00033c0001a37983 */ /* 0x000ee20000300800 */
[C---:B------:R-:W-:Y:S01]  /*a3620*/  HMMA.1688.F32.TF32 R196, R176.reuse, R28, R196 ;  /* 0x0000001cb0c4723c */ /* 0x040fe200000810c4 */
        /* <DEDUP_REMOVED lines=27> */
[C---:B------:R-:W-:Y:S01]  /*a37e0*/  HMMA.1688.F32.TF32 R172, R228.reuse, R34, R172 ;  /* 0x00000022e4ac723c */ /* 0x040fe200000810ac */
[----:B------:R-:W4:Y:S01]  /*a37f0*/  LDL.LU R214, [R1+0x298] ;  /* 0x0002980001d67983 */ /* 0x000f220000300800 */
[----:B------:R-:W4:Y:S02]  /*a3800*/  LDL.LU R215, [R1+0x29c] ;  /* 0x00029c0001d77983 */ /* 0x000f240000300800 */
[----:B------:R-:W4:Y:S02]  /*a3810*/  LDL.LU R208, [R1+0x280] ;  /* 0x0002800001d07983 */ /* 0x000f240000300800 */
[----:B------:R-:W4:Y:S01]  /*a3820*/  LDL.LU R209, [R1+0x284] ;  /* 0x0002840001d17983 */ /* 0x000f220000300800 */
[----:B------:R-:W4:Y:S01]  /*a3830*/  LDL.LU R210, [R1+0x288] ;  /* 0x0002880001d27983 */ /* 0x000f220000300800 */
[----:B------:R-:W4:Y:S01]  /*a3840*/  LDL.LU R211, [R1+0x28c] ;  /* 0x00028c0001d37983 */ /* 0x000f220000300800 */
[C---:B------:R-:W-:Y:S01]  /*a3850*/  HMMA.1688.F32.TF32 R196, R228.reuse, R30, R196 ;  /* 0x0000001ee4c4723c */ /* 0x040fe200000810c4 */
        /* <DEDUP_REMOVED lines=32> */
[----:B------:R-:W4:Y:S01]  /*a3a60*/  LDL.LU R205, [R1+0x274] ;  /* 0x0002740001cd7983 */ /* 0x000f220000300800 */
[C---:B------:R-:W-:Y:S08]  /*a3a70*/  HMMA.1688.F32.TF32 R180, R168.reuse, R86, R180 ;  /* 0x00000056a8b4723c */ /* 0x040ff000000810b4 */
[C---:B------:R-:W-:Y:S08]  /*a3a80*/  HMMA.1688.F32.TF32 R184, R168.reuse, R82, R184 ;  /* 0x00000052a8b8723c */ /* 0x040ff000000810b8 */
[----:B------:R-:W-:Y:S08]  /*a3a90*/  HMMA.1688.F32.TF32 R188, R168, R78, R188 ;  /* 0x0000004ea8bc723c */ /* 0x000ff000000810bc */
[----:B------:R-:W-:Y:S08]  /*a3aa0*/  HMMA.1688.F32.TF32 R180, R176, R20, R180 ;  /* 0x00000014b0b4723c */ /* 0x000ff000000810b4 */
[----:B------:R-:W-:Y:S08]  /*a3ab0*/  HMMA.1688.F32.TF32 R192, R168, R74, R192 ;  /* 0x0000004aa8c0723c */ /* 0x000ff000000810c0 */
[----:B------:R-:W-:Y:S08]  /*a3ac0*/  HMMA.1688.F32.TF32 R184, R176, R16, R184 ;  /* 0x00000010b0b8723c */ /* 0x000ff000000810b8 */
[----:B------:R-:W-:Y:S08]  /*a3ad0*/  HMMA.1688.F32.TF32 R232, R168, R70, R232 ;  /* 0x00000046a8e8723c */ /* 0x000ff000000810e8 */
[----:B------:R-:W-:Y:S01]  /*a3ae0*/  HMMA.1688.F32.TF32 R188, R176, R12, R188 ;  /* 0x0000000cb0bc723c */ /* 0x000fe200000810bc */
[----:B------:R-:W-:Y:S04]  /*a3af0*/  LDS R168, [R252+0x18180] ;  /* 0x01818000fca87984 */ /* 0x000fe80000000800 */
[----:B------:R-:W-:Y:S04]  /*a3b00*/  LDS R170, [R252+0x19180] ;  /* 0x01918000fcaa7984 */ /* 0x000fe80000000800 */
[----:B------:R-:W-:Y:S04]  /*a3b10*/  LDS R169, [R3+0x18180] ;  /* 0x0181800003a97984 */ /* 0x000fe80000000800 */
[----:B------:R-:W3:Y:S01]  /*a3b20*/  LDS R171, [R3+0x19180] ;  /* 0x0191800003ab7984 */ /* 0x000ee20000000800 */
[----:B------:R-:W-:Y:S08]  /*a3b30*/  HMMA.1688.F32.TF32 R180, R228, R22, R180 ;  /* 0x00000016e4b4723c */ /* 0x000ff000000810b4 */
[C---:B------:R-:W-:Y:S08]  /*a3b40*/  HMMA.1688.F32.TF32 R192, R176.reuse, R8, R192 ;  /* 0x00000008b0c0723c */ /* 0x040ff000000810c0 */
[----:B------:R-:W-:Y:S08]  /*a3b50*/  HMMA.1688.F32.TF32 R232, R176, R4, R232 ;  /* 0x00000004b0e8723c */ /* 0x000ff000000810e8 */
[C---:B------:R-:W-:Y:S01]  /*a3b60*/  HMMA.1688.F32.TF32 R188, R228.reuse, R14, R188 ;  /* 0x0000000ee4bc723c */ /* 0x040fe200000810bc */
[----:B------:R-:W-:Y:S01]  /*a3b70*/  IMAD.MOV.U32 R206, RZ, RZ, R133 ;  /* 0x000000ffffce7224 */ /* 0x000fe200078e0085 */
[----:B------:R-:W-:Y:S01]  /*a3b80*/  MOV R207, R132 ;  /* 0x0000008400cf7202 */ /* 0x000fe20000000f00 */
[----:B------:R-:W-:Y:S04]  /*a3b90*/  LDS R176, [R252+0x1a180] ;  /* 0x01a18000fcb07984 */ /* 0x000fe80000000800 */
[----:B------:R-:W-:Y:S04]  /*a3ba0*/  LDS R178, [R252+0x1b180] ;  /* 0x01b18000fcb27984 */ /* 0x000fe80000000800 */
[----:B------:R-:W-:Y:S04]  /*a3bb0*/  LDS R177, [R3+0x1a180] ;  /* 0x01a1800003b17984 */ /* 0x000fe80000000800 */
[----:B------:R-:W1:Y:S04]  /*a3bc0*/  LDS R179, [R3+0x1b180] ;  /* 0x01b1800003b37984 */ /* 0x000e680000000800 */
[----:B------:R-:W-:Y:S01]  /*a3bd0*/  STL.64 [R1+0x16a0], R180 ;  /* 0x0016a0b401007387 */ /* 0x000fe20000100a00 */
[----:B------:R1:W-:Y:S02]  /*a3be0*/  STL.64 [R1+0x16a8], R182 ;  /* 0x0016a8b601007387 */ /* 0x0003e40000100a00 */
[C---:B-1----:R-:W-:Y:S08]  /*a3bf0*/  HMMA.1688.F32.TF32 R180, R228.reuse, R18, R184 ;  /* 0x00000012e4b4723c */ /* 0x042ff000000810b8 */
[C---:B------:R-:W-:Y:S11]  /*a3c00*/  HMMA.1688.F32.TF32 R184, R228.reuse, R10, R192 ;  /* 0x0000000ae4b8723c */ /* 0x040ff600000810c0 */
[----:B------:R-:W-:Y:S04]  /*a3c10*/  @!UPT UIADD3 URZ, URZ, URZ, URZ ;  /* 0x0000003f3f3ff290 */ /* 0x000fe8000fffe03f */
[----:B------:R-:W-:Y:S01]  /*a3c20*/  STL.64 [R1+0x16d0], R180 ;  /* 0x0016d0b401007387 */ /* 0x000fe20000100a00 */
[----:B------:R1:W-:Y:S02]  /*a3c30*/  STL.64 [R1+0x16d8], R182 ;  /* 0x0016d8b601007387 */ /* 0x0003e40000100a00 */
[----:B-1----:R-:W-:Y:S01]  /*a3c40*/  HMMA.1688.F32.TF32 R180, R228, R6, R232 ;  /* 0x00000006e4b4723c */ /* 0x002fe200000810e8 */
[----:B------:R-:W-:Y:S01]  /*a3c50*/  STL.64 [R1+0x16c0], R188 ;  /* 0x0016c0bc01007387 */ /* 0x000fe20000100a00 */
[----:B------:R4:W-:Y:S03]  /*a3c60*/  STL.64 [R1+0x16c8], R190 ;  /* 0x0016c8be01007387 */ /* 0x0009e60000100a00 */
[----:B------:R-:W-:Y:S02]  /*a3c70*/  STL.64 [R1+0x1790], R184 ;  /* 0x001790b801007387 */ /* 0x000fe40000100a00 */
[----:B------:R1:W-:Y:S11]  /*a3c80*/  STL.64 [R1+0x1798], R186 ;  /* 0x001798ba01007387 */ /* 0x0003f60000100a00 */
[----:B------:R-:W-:Y:S05]  /*a3c90*/  @!UPT UIADD3 URZ, URZ, URZ, URZ ;  /* 0x0000003f3f3ff290 */ /* 0x000fea000fffe03f */
[----:B------:R-:W-:Y:S01]  /*a3ca0*/  STL.64 [R1+0x1780], R180 ;  /* 0x001780b401007387 */ /* 0x000fe20000100a00 */
[----:B------:R-:W-:Y:S02]  /*a3cb0*/  STL.64 [R1+0x1788], R182 ;  /* 0x001788b601007387 */ /* 0x000fe40000100a00 */
[----:B------:R-:W-:Y:S04]  /*a3cc0*/  LDS R180, [R252+0x1c180] ;  /* 0x01c18000fcb47984 */ /* 0x000fe80000000800 */
[----:B------:R-:W-:Y:S01]  /*a3cd0*/  LDS R182, [R252+0x1d180] ;  /* 0x01d18000fcb67984 */ /* 0x000fe20000000800 */
[----:B------:R-:W-:Y:S04]  /*a3ce0*/  LDS R181, [R3+0x1c180] ;  /* 0x01c1800003b57984 */ /* 0x000fe80000000800 */
[----:B------:R-:W1:Y:S01]  /*a3cf0*/  LDS R183, [R3+0x1d180] ;  /* 0x01d1800003b77984 */ /* 0x000e620000000800 */
[C---:B---3--:R-:W-:Y:S08]  /*a3d00*/  HMMA.1688.F32.TF32 R232, R168.reuse, R68, R160 ;  /* 0x00000044a8e8723c */ /* 0x048ff000000810a0 */
[C---:B--2---:R-:W-:Y:S08]  /*a3d10*/  HMMA.1688.F32.TF32 R192, R168.reuse, R76, R140 ;  /* 0x0000004ca8c0723c */ /* 0x044ff0000008108c */
[C---:B----4-:R-:W-:Y:S08]  /*a3d20*/  HMMA.1688.F32.TF32 R188, R168.reuse, R80, R248 ;  /* 0x00000050a8bc723c */ /* 0x050ff000000810f8 */
        /* <DEDUP_REMOVED lines=8> */
[----:B------:R-:W2:Y:S01]  /*a3db0*/  LDL.LU R164, [R1+0xc90] ;  /* 0x000c900001a47983 */ /* 0x000ea20000300800 */
[----:B------:R-:W2:Y:S02]  /*a3dc0*/  LDL.LU R165, [R1+0xc94] ;  /* 0x000c940001a57983 */ /* 0x000ea40000300800 */
[----:B------:R-:W2:Y:S02]  /*a3dd0*/  LDL.LU R166, [R1+0xc98] ;  /* 0x000c980001a67983 */ /* 0x000ea40000300800 */
[----:B------:R-:W2:Y:S01]  /*a3de0*/  LDL.LU R167, [R1+0xc9c] ;  /* 0x000c9c0001a77983 */ /* 0x000ea20000300800 */
[----:B------:R-:W2:Y:S01]  /*a3df0*/  LDL.64 R162, [R1+0x208] ;  /* 0x0002080001a27983 */ /* 0x000ea20000100a00 */
        /* <DEDUP_REMOVED lines=35> */
[----:B------:R-:W3:Y:S01]  /*a4030*/  LDL.LU.64 R246, [R1+0x1b8] ;  /* 0x0001b80001f67983 */ /* 0x000ee20000300a00 */
[----:B------:R-:W4:Y:S03]  /*a4040*/  LDL.LU.64 R250, [R1+0x1a8] ;  /* 0x0001a80001fa7983 */ /* 0x000f260000300a00 */
        /* <DEDUP_REMOVED lines=12> */
[C---:B------:R-:W-:Y:S07]  /*a4110*/  HMMA.1688.F32.TF32 R168, R228.reuse, R58, R168 ;  /* 0x0000003ae4a8723c */ /* 0x040fee00000810a8 */
[----:B------:R-:W-:Y:S01]  /*a4120*/  STL.64 [R1+0x13a0], R180 ;  /* 0x0013a0b401007387 */ /* 0x000fe20000100a00 */
[----:B------:R1:W-:Y:S07]  /*a4130*/  STL.64 [R1+0x13a8], R182 ;  /* 0x0013a8b601007387 */ /* 0x0003ee0000100a00 */
[----:B------:R-:W-:Y:S02]  /*a4140*/  STL.64 [R1+0x1390], R140 ;  /* 0x0013908c01007387 */ /* 0x000fe40000100a00 */
[----:B------:R1:W-:Y:S02]  /*a4150*/  STL.64 [R1+0x1398], R142 ;  /* 0x0013988e01007387 */ /* 0x0003e40000100a00 */
[C---:B-1----:R-:W-:Y:S08]  /*a4160*/  HMMA.1688.F32.TF32 R180, R228.reuse, R54, R208 ;  /* 0x00000036e4b4723c */ /* 0x042ff000000810d0 */
[C---:B------:R-:W-:Y:S01]  /*a4170*/  HMMA.1688.F32.TF32 R140, R228.reuse, R50, R212 ;  /* 0x00000032e48c723c */ /* 0x040fe200000810d4 */
[----:B------:R-:W-:Y:S01]  /*a4180*/  STL.64 [R1+0x1380], R168 ;  /* 0x001380a801007387 */ /* 0x000fe20000100a00 */
[----:B------:R1:W-:Y:S06]  /*a4190*/  STL.64 [R1+0x1388], R170 ;  /* 0x001388aa01007387 */ /* 0x0003ec0000100a00 */
[C---:B-1----:R-:W-:Y:S07]  /*a41a0*/  HMMA.1688.F32.TF32 R168, R228.reuse, R46, R216 ;  /* 0x0000002ee4a8723c */ /* 0x042fee00000810d8 */
[----:B------:R-:W-:Y:S01]  /*a41b0*/  STL.64 [R1+0x1370], R180 ;  /* 0x001370b401007387 */ /* 0x000fe20000100a00 */
[----:B------:R1:W-:Y:S07]  /*a41c0*/  STL.64 [R1+0x1378], R182 ;  /* 0x001378b601007387 */ /* 0x0003ee0000100a00 */
[----:B------:R-:W-:Y:S02]  /*a41d0*/  STL.64 [R1+0x1360], R140 ;  /* 0x0013608c01007387 */ /* 0x000fe40000100a00 */
[----:B------:R1:W-:Y:S02]  /*a41e0*/  STL.64 [R1+0x1368], R142 ;  /* 0x0013688e01007387 */ /* 0x0003e40000100a00 */
[C---:B-1----:R-:W-:Y:S08]  /*a41f0*/  HMMA.1688.F32.TF32 R180, R228.reuse, R42, R220 ;  /* 0x0000002ae4b4723c */ /* 0x042ff000000810dc */
[C---:B------:R-:W-:Y:S01]  /*a4200*/  HMMA.1688.F32.TF32 R140, R228.reuse, R38, R224 ;  /* 0x00000026e48c723c */ /* 0x040fe200000810e0 */
        /* <DEDUP_REMOVED lines=11> */
[C---:B-1----:R-:W-:Y:S02]  /*a42c0*/  HMMA.1688.F32.TF32 R140, R228.reuse, R30, R200 ;  /* 0x0000001ee48c723c */ /* 0x042fe400000810c8 */
[----:B------:R-:W-:Y:S06]  /*a42d0*/  STL.64 [R1+0x14e0], R172 ;  /* 0x0014e0ac01007387 */ /* 0x000fec0000100a00 */
        /* <DEDUP_REMOVED lines=55> */
[----:B--2---:R-:W-:Y:S01]  /*a4650*/  HMMA.1688.F32.TF32 R232, R176, R162, R164 ;  /* 0x000000a2b0e8723c */ /* 0x004fe200000810a4 */
[----:B------:R-:W3:Y:S04]  /*a4660*/  LDL.64 R166, [R1+0x1f8] ;  /* 0x0001f80001a67983 */ /* 0x000ee80000100a00 */
[----:B-1----:R-:W2:Y:S01]  /*a4670*/  LDL.64 R142, [R1+0x1e8] ;  /* 0x0001e800018e7983 */ /* 0x002ea20000100a00 */
[----:B------:R-:W2:Y:S02]  /*a4680*/  LDL.LU R160, [R1+0xc60] ;  /* 0x000c600001a07983 */ /* 0x000ea40000300800 */
[----:B------:R-:W-:-:S02]  /*a4690*/  IMAD.MOV.U32 R133, RZ, RZ, R162 ;  /* 0x000000ffff857224 */ /* 0x000fc400078e00a2 */
[----:B------:R-:W2:Y:S02]  /*a46a0*/  LDL.LU R161, [R1+0xc64] ;  /* 0x000c640001a17983 */ /* 0x000ea40000300800 */
[----:B------:R-:W-:Y:S01]  /*a46b0*/  IMAD.MOV.U32 R132, RZ, RZ, R163 ;  /* 0x000000ffff847224 */ /* 0x000fe200078e00a3 */
[----:B------:R-:W2:Y:S01]  /*a46c0*/  LDL.LU R162, [R1+0xc68] ;  /* 0x000c680001a27983 */ /* 0x000ea20000300800 */
[----:B------:R-:W4:Y:S02]  /*a46d0*/  LDL.LU R163, [R1+0xc6c] ;  /* 0x000c6c0001a37983 */ /* 0x000f240000300800 */
[----:B------:R-:W4:Y:S02]  /*a46e0*/  LDL.64 R222, [R1+0x1c8] ;  /* 0x0001c80001de7983 */ /* 0x000f240000100a00 */
        /* <DEDUP_REMOVED lines=24> */
[----:B---3--:R-:W-:Y:S01]  /*a4870*/  HMMA.1688.F32.TF32 R236, R176, R166, R236 ;  /* 0x000000a6b0ec723c */ /* 0x008fe200000810ec */
[----:B------:R-:W-:Y:S01]  /*a4880*/  MOV R157, R166 ;  /* 0x000000a6009d7202 */ /* 0x000fe20000000f00 */
[----:B------:R-:W-:-:S02]  /*a4890*/  IMAD.MOV.U32 R156, RZ, RZ, R167 ;  /* 0x000000ffff9c7224 */ /* 0x000fc400078e00a7 */
[----:B------:R-:W3:Y:S01]  /*a48a0*/  LDL.LU.64 R166, [R1+0x4840] ;  /* 0x0048400001a67983 */ /* 0x000ee20000300a00 */
[----:B------:R-:W3:Y:S03]  /*a48b0*/  LDL.LU.64 R164, [R1+0x4838] ;  /* 0x0048380001a47983 */ /* 0x000ee60000300a00 */
[----:B--2---:R-:W-:Y:S01]  /*a48c0*/  HMMA.1688.F32.TF32 R240, R176, R142, R240 ;  /* 0x0000008eb0f0723c */ /* 0x004fe200000810f0 */
[----:B------:R-:W-:Y:S01]  /*a48d0*/  IMAD.MOV.U32 R245, RZ, RZ, R142 ;  /* 0x000000fffff57224 */ /* 0x000fe200078e008e */
[----:B------:R-:W-:-:S06]  /*a48e0*/  MOV R244, R143 ;  /* 0x0000008f00f47202 */ /* 0x000fcc0000000f00 */
[C---:B----4-:R-:W-:Y:S01]  /*a48f0*/  HMMA.1688.F32.TF32 R224, R176.reuse, R226, R160 ;  /* 0x000000e2b0e0723c */ /* 0x050fe200000810a0 */
[----:B------:R-:W2:Y:S01]  /*a4900*/  LDL.LU.64 R142, [R1+0x4830] ;  /* 0x00483000018e7983 */ /* 0x000ea20000300a00 */
[----:B------:R-:W4:Y:S02]  /*a4910*/  LDL.LU.64 R140, [R1+0x4828] ;  /* 0x00482800018c7983 */ /* 0x000f240000300a00 */
[----:B------:R-:W2:Y:S02]  /*a4920*/  LDL.LU.64 R162, [R1+0x4820] ;  /* 0x0048200001a27983 */ /* 0x000ea40000300a00 */
[----:B------:R-:W4:Y:S02]  /*a4930*/  LDL.LU.64 R160, [R1+0x4818] ;  /* 0x0048180001a07983 */ /* 0x000f240000300a00 */
[----:B------:R-:W-:Y:S01]  /*a4940*/  HMMA.1688.F32.TF32 R208, R176, R222, R208 ;  /* 0x000000deb0d0723c */ /* 0x000fe200000810d0 */
[----:B------:R-:W-:Y:S02]  /*a4950*/  IMAD.MOV.U32 R249, RZ, RZ, R222 ;  /* 0x000000fffff97224 */ /* 0x000fe400078e00de */
[----:B------:R-:W-:-:S05]  /*a4960*/  IMAD.MOV.U32 R248, RZ, RZ, R223 ;  /* 0x000000fffff87224 */ /* 0x000fca00078e00df */
        /* <DEDUP_REMOVED lines=21> */
[----:B------:R-:W-:Y:S06]  /*a4ac0*/  STL.64 [R1+0x47f0], R250 ;  /* 0x0047f0fa01007387 */ /* 0x000fec0000100a00 */
[C---:B---3--:R-:W-:Y:S01]  /*a4ad0*/  HMMA.1688.F32.TF32 R220, R176.reuse, R166, R180 ;  /* 0x000000a6b0dc723c */ /* 0x048fe200000810b4 */
[----:B------:R-:W-:Y:S04]  /*a4ae0*/  LDS R180, [R252+0x1a200] ;  /* 0x01a20000fcb47984 */ /* 0x000fe80000000800 */
[----:B------:R-:W-:Y:S04]  /*a4af0*/  LDS R182, [R252+0x1b200] ;  /* 0x01b20000fcb67984 */ /* 0x000fe80000000800 */
[----:B------:R-:W-:Y:S04]  /*a4b00*/  LDS R181, [R3+0x1a200] ;  /* 0x01a2000003b57984 */ /* 0x000fe80000000800 */
[----:B------:R-:W1:Y:S01]  /*a4b10*/  LDS R183, [R3+0x1b200] ;  /* 0x01b2000003b77984 */ /* 0x000e620000000800 */
[C---:B--2---:R-:W-:Y:S08]  /*a4b20*/  HMMA.1688.F32.TF32 R192, R176.reuse, R142, R192 ;  /* 0x0000008eb0c0723c */ /* 0x044ff000000810c0 */
        /* <DEDUP_REMOVED lines=8> */
[----:B------:R-:W-:Y:S01]  /*a4bb0*/  HMMA.1688.F32.TF32 R192, R168, R76, R192 ;  /* 0x0000004ca8c0723c */ /* 0x000fe200000810c0 */
[----:B------:R-:W-:Y:S04]  /*a4bc0*/  LDS R168, [R252+0x1e200] ;  /* 0x01e20000fca87984 */ /* 0x000fe80000000800 */
[----:B------:R-:W-:Y:S04]  /*a4bd0*/  LDS R170, [R252+0x1f200] ;  /* 0x01f20000fcaa7984 */ /* 0x000fe80000000800 */
[----:B------:R-:W-:Y:S04]  /*a4be0*/  LDS R169, [R3+0x1e200] ;  /* 0x01e2000003a97984 */ /* 0x000fe80000000800 */
[----:B------:R-:W3:Y:S01]  /*a4bf0*/  LDS R171, [R3+0x1f200] ;  /* 0x01f2000003ab7984 */ /* 0x000ee20000000800 */
[C---:B-1----:R-:W-:Y:S08]  /*a4c00*/  HMMA.1688.F32.TF32 R232, R180.reuse, R130, R232 ;  /* 0x00000082b4e8723c */ /* 0x042ff000000810e8 */
[C---:B------:R-:W-:Y:S08]  /*a4c10*/  HMMA.1688.F32.TF32 R236, R180.reuse, R126, R236 ;  /* 0x0000007eb4ec723c */ /* 0x040ff000000810ec */
[C---:B------:R-:W-:Y:S08]  /*a4c20*/  HMMA.1688.F32.TF32 R240, R180.reuse, R122, R240 ;  /* 0x0000007ab4f0723c */ /* 0x040ff000000810f0 */
[C---:B------:R-:W-:Y:S08]  /*a4c30*/  HMMA.1688.F32.TF32 R176, R180.reuse, R118, R176 ;  /* 0x00000076b4b0723c */ /* 0x040ff000000810b0 */
[----:B------:R-:W-:Y:S08]  /*a4c40*/  HMMA.1688.F32.TF32 R208, R180, R114, R208 ;  /* 0x00000072b4d0723c */ /* 0x000ff000000810d0 */
[C---:B--2---:R-:W-:Y:S08]  /*a4c50*/  HMMA.1688.F32.TF32 R232, R224.reuse, R64, R232 ;  /* 0x00000040e0e8723c */ /* 0x044ff000000810e8 */
[----:B------:R-:W-:Y:S01]  /*a4c60*/  HMMA.1688.F32.TF32 R236, R224, R60, R236 ;  /* 0x0000003ce0ec723c */ /* 0x000fe200000810ec */
[----:B------:R-:W-:Y:S07]  /*a4c70*/  STL.64 [R1+0x4800], R166 ;  /* 0x004800a601007387 */ /* 0x000fee0000100a00 */
        /* <DEDUP_REMOVED lines=11> */
[----:B------:R3:W-:Y:S07]  /*a4d30*/  STL.64 [R1+0x47f8], R164 ;  /* 0x0047f8a401007387 */ /* 0x0007ee0000100a00 */
[C---:B------:R-:W-:Y:S01]  /*a4d40*/  HMMA.1688.F32.TF32 R240, R224.reuse, R56, R240 ;  /* 0x00000038e0f0723c */ /* 0x040fe200000810f0 */
[----:B------:R-:W-:Y:S02]  /*a4d50*/  STL.64 [R1+0x4810], R162 ;  /* 0x004810a201007387 */ /* 0x000fe40000100a00 */
[----:B----4-:R1:W-:Y:S05]  /*a4d60*/  STL.64 [R1+0x4808], R160 ;  /* 0x004808a001007387 */ /* 0x0103ea0000100a00 */
[C---:B------:R-:W-:Y:S08]  /*a4d70*/  HMMA.1688.F32.TF32 R176, R224.reuse, R52, R176 ;  /* 0x00000034e0b0723c */ /* 0x040ff000000810b0 */
[----:B------:R-:W-:Y:S08]  /*a4d80*/  HMMA.1688.F32.TF32 R208, R224, R48, R208 ;  /* 0x00000030e0d0723c */ /* 0x000ff000000810d0 */
[----:B---3--:R-:W-:Y:S08]  /*a4d90*/  HMMA.1688.F32.TF32 R164, R168, R66, R232 ;  /* 0x00000042a8a4723c */ /* 0x008ff000000810e8 */
[C---:B------:R-:W-:Y:S08]  /*a4da0*/  HMMA.1688.F32.TF32 R212, R224.reuse, R44, R212 ;  /* 0x0000002ce0d4723c */ /* 0x040ff000000810d4 */
[----:B------:R-:W-:Y:S08]  /*a4db0*/  HMMA.1688.F32.TF32 R216, R224, R40, R216 ;  /* 0x00000028e0d8723c */ /* 0x000ff000000810d8 */
[----:B-1----:R-:W-:Y:S08]  /*a4dc0*/  HMMA.1688.F32.TF32 R160, R168, R62, R236 ;  /* 0x0000003ea8a0723c */ /* 0x002ff000000810ec */
        /* <DEDUP_REMOVED lines=19> */
[C---:B---3--:R-:W-:Y:S01]  /*a4f00*/  HMMA.1688.F32.TF32 R160, R168.reuse, R50, R208 ;  /* 0x00000032a8a0723c */ /* 0x048fe200000810d0 */
[----:B------:R-:W-:Y:S01]  /*a4f10*/  STL.64 [R1+0xca0], R224 ;  /* 0x000ca0e001007387 */ /* 0x000fe20000100a00 */
[----:B------:R-:W-:Y:S06]  /*a4f20*/  STL.64 [R1+0xca8], R226 ;  /* 0x000ca8e201007387 */ /* 0x000fec0000100a00 */
[C---:B------:R-:W-:Y:S07]  /*a4f30*/  HMMA.1688.F32.TF32 R176, R168.reuse, R46, R212 ;  /* 0x0000002ea8b0723c */ /* 0x040fee00000810d4 */
[----:B------:R-:W-:Y:S01]  /*a4f40*/  STL.64 [R1+0xc90], R164 ;  /* 0x000c90a401007387 */ /* 0x000fe20000100a00 */
[----:B------:R2:W-:Y:S07]  /*a4f50*/  STL.64 [R1+0xc98], R166 ;  /* 0x000c98a601007387 */ /* 0x0005ee0000100a00 */
[----:B------:R-:W-:Y:S02]  /*a4f60*/  STL.64 [R1+0x990], R160 ;  /* 0x000990a001007387 */ /* 0x000fe40000100a00 */
[----:B------:R3:W-:Y:S01]  /*a4f70*/  STL.64 [R1+0x998], R162 ;  /* 0x000998a201007387 */ /* 0x0007e20000100a00 */
[C---:B--2---:R-:W-:Y:S08]  /*a4f80*/  HMMA.1688.F32.TF32 R164, R168.reuse, R42, R216 ;  /* 0x0000002aa8a4723c */ /* 0x044ff000000810d8 */
[----:B---3--:R-:W-:Y:S01]  /*a4f90*/  HMMA.1688.F32.TF32 R160, R168, R38, R220 ;  /* 0x00000026a8a0723c */ /* 0x008fe200000810dc */
[----:B------:R-:W-:Y:S01]  /*a4fa0*/  STL.64 [R1+0x980], R176 ;  /* 0x000980b001007387 */ /* 0x000fe20000100a00 */
[----:B------:R-:W-:Y:S02]  /*a4fb0*/  STL.64 [R1+0x988], R178 ;  /* 0x000988b201007387 */ /* 0x000fe40000100a00 */
[----:B------:R-:W-:Y:S01]  /*a4fc0*/  IMAD.MOV.U32 R211, RZ, RZ, R248 ;  /* 0x000000ffffd37224 */ /* 0x000fe200078e00f8 */
[----:B------:R-:W-:-:S03]  /*a4fd0*/  MOV R210, R249 ;  /* 0x000000f900d27202 */ /* 0x000fc60000000f00 */
[C---:B------:R-:W-:Y:S01]  /*a4fe0*/  HMMA.1688.F32.TF32 R228, R168.reuse, R6, R228 ;  /* 0x00000006a8e4723c */ /* 0x040fe200000810e4 */
[----:B------:R-:W-:Y:S01]  /*a4ff0*/  MOV R234, R133 ;  /* 0x0000008500ea7202 */ /* 0x000fe20000000f00 */
[----:B------:R-:W-:Y:S02]  /*a5000*/  IMAD.MOV.U32 R235, RZ, RZ, R132 ;  /* 0x000000ffffeb7224 */ /* 0x000fe400078e0084 */
[----:B------:R-:W-:Y:S02]  /*a5010*/  IMAD.MOV.U32 R238, RZ, RZ, R157 ;  /* 0x000000ffffee7224 */ /* 0x000fe400078e009d */
[----:B------:R-:W-:Y:S02]  /*a5020*/  IMAD.MOV.U32 R239, RZ, RZ, R156 ;  /* 0x000000ffffef7224 */ /* 0x000fe400078e009c */
[----:B------:R-:W-:Y:S01]  /*a5030*/  IMAD.MOV.U32 R242, RZ, RZ, R245 ;  /* 0x000000fffff27224 */ /* 0x000fe200078e00f5 */
[----:B------:R-:W-:Y:S01]  /*a5040*/  MOV R243, R244 ;  /* 0x000000f400f37202 */ /* 0x000fe20000000f00 */
        /* <DEDUP_REMOVED lines=22> */
[----:B---3--:R-:W-:Y:S07]  /*a51b0*/  HMMA.1688.F32.TF32 R160, R168, R10, R196 ;  /* 0x0000000aa8a0723c */ /* 0x008fee00000810c4 */
        /* <DEDUP_REMOVED lines=38> */
[----:B------:R-:W4:Y:S02]  /*a5420*/  LDL.LU R160, [R1+0xa80] ;  /* 0x000a800001a07983 */ /* 0x000f240000300800 */
[----:B------:R-:W4:Y:S02]  /*a5430*/  LDL.LU R161, [R1+0xa84] ;  /* 0x000a840001a17983 */ /* 0x000f240000300800 */
[----:B------:R-:W4:Y:S01]  /*a5440*/  LDL.LU R162, [R1+0xa88] ;  /* 0x000a880001a27983 */ /* 0x000f220000300800 */
[----:B------:R-:W4:Y:S01]  /*a5450*/  LDL.LU R163, [R1+0xa8c] ;  /* 0x000a8c0001a37983 */ /* 0x000f220000300800 */
[----:B------:R-:W3:Y:S02]  /*a5460*/  LDL.64 R246, [R1+0x1d8] ;  /* 0x0001d80001f67983 */ /* 0x000ee40000100a00 */
        /* <DEDUP_REMOVED lines=21> */
[----:B------:R1:W-:Y:S01]  /*a55c0*/  STL.64 [R1+0x15b0], R228 ;  /* 0x0015b0e401007387 */ /* 0x0003e20000100a00 */
[----:B------:R1:W-:Y:S01]  /*a55d0*/  STL.64 [R1+0x15b8], R230 ;  /* 0x0015b8e601007387 */ /* 0x0003e20000100a00 */
[----:B------:R-:W3:Y:S02]  /*a55e0*/  LDL.LU R169, [R1+0x9f4] ;  /* 0x0009f40001a97983 */ /* 0x000ee40000300800 */
[----:B------:R-:W3:Y:S02]  /*a55f0*/  LDL.LU R170, [R1+0x9f8] ;  /* 0x0009f80001aa7983 */ /* 0x000ee40000300800 */
[----:B------:R-:W3:Y:S01]  /*a5600*/  LDL.LU R171, [R1+0x9fc] ;  /* 0x0009fc0001ab7983 */ /* 0x000ee20000300800 */
[----:B-1----:R-:W3:Y:S01]  /*a5610*/  LDL.LU R228, [R1+0x920] ;  /* 0x0009200001e47983 */ /* 0x002ee20000300800 */
[----:B------:R-:W3:Y:S02]  /*a5620*/  LDL.LU R229, [R1+0x924] ;  /* 0x0009240001e57983 */ /* 0x000ee40000300800 */
[----:B------:R-:W3:Y:S02]  /*a5630*/  LDL.LU R230, [R1+0x928] ;  /* 0x0009280001e67983 */ /* 0x000ee40000300800 */
[----:B------:R-:W3:Y:S01]  /*a5640*/  LDL.LU R231, [R1+0x92c] ;  /* 0x00092c0001e77983 */ /* 0x000ee20000300800 */
[C---:B--2---:R-:W-:Y:S08]  /*a5650*/  HMMA.1688.F32.TF32 R240, R180.reuse, R242, R248 ;  /* 0x000000f2b4f0723c */ /* 0x044ff000000810f8 */
[C---:B----4-:R-:W-:Y:S08]  /*a5660*/  HMMA.1688.F32.TF32 R236, R180.reuse, R238, R164 ;  /* 0x000000eeb4ec723c */ /* 0x050ff000000810a4 */
[C---:B------:R-:W-:Y:S01]  /*a5670*/  HMMA.1688.F32.TF32 R232, R180.reuse, R234, R160 ;  /* 0x000000eab4e8723c */ /* 0x040fe200000810a0 */
[----:B------:R-:W2:Y:S01]  /*a5680*/  LDL.LU.64 R162, [R1+0x4810] ;  /* 0x0048100001a27983 */ /* 0x000ea20000300a00 */
[----:B------:R-:W4:Y:S02]  /*a5690*/  LDL.LU.64 R160, [R1+0x4808] ;  /* 0x0048080001a07983 */ /* 0x000f240000300a00 */
[----:B------:R-:W2:Y:S02]  /*a56a0*/  LDL.LU.64 R166, [R1+0x4800] ;  /* 0x0048000001a67983 */ /* 0x000ea40000300a00 */
[----:B------:R-:W2:Y:S01]  /*a56b0*/  LDL.LU.64 R164, [R1+0x47f8] ;  /* 0x0047f80001a47983 */ /* 0x000ea20000300a00 */
[----:B------:R-:W2:Y:S01]  /*a56c0*/  LDL.LU.64 R250, [R1+0x47f0] ;  /* 0x0047f00001fa7983 */ /* 0x000ea20000300a00 */
[----:B---3--:R-:W-:Y:S01]  /*a56d0*/  HMMA.1688.F32.TF32 R224, R180, R246, R224 ;  /* 0x000000f6b4e0723c */ /* 0x008fe200000810e0 */
[----:B------:R-:W-:Y:S01]  /*a56e0*/  IMAD.MOV.U32 R157, RZ, RZ, R246 ;  /* 0x000000ffff9d7224 */ /* 0x000fe200078e00f6 */
[----:B------:R-:W-:-:S02]  /*a56f0*/  MOV R156, R247 ;  /* 0x000000f7009c7202 */ /* 0x000fc40000000f00 */
[----:B------:R-:W3:Y:S04]  /*a5700*/  LDL.LU.64 R246, [R1+0x47e8] ;  /* 0x0047e80001f67983 */ /* 0x000ee80000300a00 */
[C---:B------:R-:W-:Y:S01]  /*a5710*/  HMMA.1688.F32.TF32 R208, R180.reuse, R210, R172 ;  /* 0x000000d2b4d0723c */ /* 0x040fe200000810ac */
[----:B------:R-:W-:Y:S04]  /*a5720*/  LDS R172, [R252+0x1a280] ;  /* 0x01a28000fcac7984 */ /* 0x000fe80000000800 */
[----:B------:R-:W-:Y:S01]  /*a5730*/  LDS R174, [R252+0x1b280] ;  /* 0x01b28000fcae7984 */ /* 0x000fe20000000800 */
        /* <DEDUP_REMOVED lines=31> */
[----:B--2---:R-:W-:Y:S01]  /*a5930*/  STL.64 [R1+0x47e0], R250 ;  /* 0x0047e0fa01007387 */ /* 0x004fe20000100a00 */
[----:B------:R-:W-:Y:S02]  /*a5940*/  STL.64 [R1+0x47c8], R166 ;  /* 0x0047c8a601007387 */ /* 0x000fe40000100a00 */
[----:B------:R1:W-:Y:S02]  /*a5950*/  STL.64 [R1+0x47c0], R164 ;  /* 0x0047c0a401007387 */ /* 0x0003e40000100a00 */
[----:B------:R-:W-:Y:S01]  /*a5960*/  STL.64 [R1+0x47d8], R162 ;  /* 0x0047d8a201007387 */ /* 0x000fe20000100a00 */
[----:B----4-:R-:W-:Y:S01]  /*a5970*/  STL.64 [R1+0x47d0], R160 ;  /* 0x0047d0a001007387 */ /* 0x010fe20000100a00 */
[C---:B------:R-:W-:Y:S08]  /*a5980*/  HMMA.1688.F32.TF32 R220, R180.reuse, R166, R220 ;  /* 0x000000a6b4dc723c */ /* 0x040ff000000810dc */
[C---:B------:R-:W-:Y:S01]  /*a5990*/  HMMA.1688.F32.TF32 R216, R180.reuse, R250, R216 ;  /* 0x000000fab4d8723c */ /* 0x040fe200000810d8 */
[----:B-1----:R-:W2:Y:S01]  /*a59a0*/  LDL.LU R164, [R1+0xae0] ;  /* 0x000ae00001a47983 */ /* 0x002ea20000300800 */
[----:B------:R-:W2:Y:S02]  /*a59b0*/  LDL.LU R165, [R1+0xae4] ;  /* 0x000ae40001a57983 */ /* 0x000ea40000300800 */
[----:B------:R-:W2:Y:S02]  /*a59c0*/  LDL.LU R166, [R1+0xae8] ;  /* 0x000ae80001a67983 */ /* 0x000ea40000300800 */
[----:B------:R-:W2:Y:S01]  /*a59d0*/  LDL.LU R167, [R1+0xaec] ;  /* 0x000aec0001a77983 */ /* 0x000ea20000300800 */
[----:B------:R-:W2:Y:S01]  /*a59e0*/  LDL.64 R250, [R1+0x208] ;  /* 0x0002080001fa7983 */ /* 0x000ea20000100a00 */
[C---:B---3--:R-:W-:Y:S08]  /*a59f0*/  HMMA.1688.F32.TF32 R212, R180.reuse, R246, R212 ;  /* 0x000000f6b4d4723c */ /* 0x048ff000000810d4 */
[----:B------:R-:W-:Y:S08]  /*a5a00*/  HMMA.1688.F32.TF32 R168, R180, R162, R168 ;  /* 0x000000a2b4a8723c */ /* 0x000ff000000810a8 */
        /* <DEDUP_REMOVED lines=8> */
[----:B------:R-:W-:Y:S01]  /*a5a90*/  HMMA.1688.F32.TF32 R168, R176, R96, R168 ;  /* 0x00000060b0a8723c */ /* 0x000fe200000810a8 */
[----:B------:R-:W-:Y:S04]  /*a5aa0*/  LDS R176, [R252+0x1e280] ;  /* 0x01e28000fcb07984 */ /* 0x000fe80000000800 */
[----:B------:R-:W-:Y:S04]  /*a5ab0*/  LDS R178, [R252+0x1f280] ;  /* 0x01f28000fcb27984 */ /* 0x000fe80000000800 */
[----:B------:R-:W-:Y:S04]  /*a5ac0*/  LDS R177, [R3+0x1e280] ;  /* 0x01e2800003b17984 */ /* 0x000fe80000000800 */
[----:B------:R-:W3:Y:S01]  /*a5ad0*/  LDS R179, [R3+0x1f280] ;  /* 0x01f2800003b37984 */ /* 0x000ee20000000800 */
[C---:B------:R-:W-:Y:S08]  /*a5ae0*/  HMMA.1688.F32.TF32 R180, R172.reuse, R118, R180 ;  /* 0x00000076acb4723c */ /* 0x040ff000000810b4 */
[C---:B------:R-:W-:Y:S08]  /*a5af0*/  HMMA.1688.F32.TF32 R216, R172.reuse, R106, R216 ;  /* 0x0000006aacd8723c */ /* 0x040ff000000810d8 */
[----:B------:R-:W-:Y:S08]  /*a5b00*/  HMMA.1688.F32.TF32 R220, R172, R102, R220 ;  /* 0x00000066acdc723c */ /* 0x000ff000000810dc */
[----:B-1----:R-:W-:Y:S08]  /*a5b10*/  HMMA.1688.F32.TF32 R232, R224, R64, R232 ;  /* 0x00000040e0e8723c */ /* 0x002ff000000810e8 */
        /* <DEDUP_REMOVED lines=18> */
[----:B------:R-:W2:Y:S01]  /*a5c40*/  LDS R175, [R3+0x17300] ;  /* 0x0173000003af7984 */ /* 0x000ea20000000800 */
[C---:B------:R-:W-:Y:S08]  /*a5c50*/  HMMA.1688.F32.TF32 R212, R224.reuse, R44, R212 ;  /* 0x0000002ce0d4723c */ /* 0x040ff000000810d4 */
[----:B------:R-:W-:Y:S08]  /*a5c60*/  HMMA.1688.F32.TF32 R168, R224, R32, R168 ;  /* 0x00000020e0a8723c */ /* 0x000ff000000810a8 */
[C---:B---3--:R-:W-:Y:S08]  /*a5c70*/  HMMA.1688.F32.TF32 R224, R176.reuse, R66, R232 ;  /* 0x00000042b0e0723c */ /* 0x048ff000000810e8 */
[C---:B------:R-:W-:Y:S08]  /*a5c80*/  HMMA.1688.F32.TF32 R160, R176.reuse, R62, R236 ;  /* 0x0000003eb0a0723c */ /* 0x040ff000000810ec */
[C---:B------:R-:W-:Y:S07]  /*a5c90*/  HMMA.1688.F32.TF32 R232, R176.reuse, R58, R240 ;  /* 0x0000003ab0e8723c */ /* 0x040fee00000810f0 */
        /* <DEDUP_REMOVED lines=8> */
[C---:B------:R-:W-:Y:S08]  /*a5d20*/  HMMA.1688.F32.TF32 R180, R176.reuse, R46, R212 ;  /* 0x0000002eb0b4723c */ /* 0x040ff000000810d4 */
[C---:B------:R-:W-:Y:S01]  /*a5d30*/  HMMA.1688.F32.TF32 R208, R176.reuse, R42, R216 ;  /* 0x0000002ab0d0723c */ /* 0x040fe200000810d8 */
[----:B------:R-:W-:Y:S01]  /*a5d40*/  STL.64 [R1+0x950], R224 ;  /* 0x000950e001007387 */ /* 0x000fe20000100a00 */
[----:B------:R-:W-:Y:S05]  /*a5d50*/  STL.64 [R1+0x958], R226 ;  /* 0x000958e201007387 */ /* 0x000fea0000100a00 */
[----:B------:R-:W-:Y:S02]  /*a5d60*/  STL.64 [R1+0x940], R160 ;  /* 0x000940a001007387 */ /* 0x000fe40000100a00 */
[----:B------:R1:W-:Y:S02]  /*a5d70*/  STL.64 [R1+0x948], R162 ;  /* 0x000948a201007387 */ /* 0x0003e40000100a00 */
[C---:B-1----:R-:W-:Y:S04]  /*a5d80*/  HMMA.1688.F32.TF32 R160, R176.reuse, R38, R220 ;  /* 0x00000026b0a0723c */ /* 0x042fe800000810dc */
[----:B------:R-:W-:Y:S01]  /*a5d90*/  STL.64 [R1+0x930], R180 ;  /* 0x000930b401007387 */ /* 0x000fe20000100a00 */
[----:B------:R-:W-:Y:S07]  /*a5da0*/  STL.64 [R1+0x938], R182 ;  /* 0x000938b601007387 */ /* 0x000fee0000100a00 */
[----:B------:R-:W-:Y:S02]  /*a5db0*/  STL.64 [R1+0xc70], R208 ;  /* 0x000c70d001007387 */ /* 0x000fe40000100a00 */
[----:B------:R-:W-:Y:S01]  /*a5dc0*/  STL.64 [R1+0xc78], R210 ;  /* 0x000c78d201007387 */ /* 0x000fe20000100a00 */
[----:B------:R-:W-:Y:S08]  /*a5dd0*/  HMMA.1688.F32.TF32 R168, R176, R34, R168 ;  /* 0x00000022b0a8723c */ /* 0x000ff000000810a8 */
[----:B--2---:R-:W-:Y:S01]  /*a5de0*/  HMMA.1688.F32.TF32 R232, R172, R250, R164 ;  /* 0x000000faace8723c */ /* 0x004fe200000810a4 */
[----:B------:R-:W-:Y:S01]  /*a5df0*/  STL.64 [R1+0xc60], R160 ;  /* 0x000c60a001007387 */ /* 0x000fe20000100a00 */
[----:B------:R1:W-:Y:S02]  /*a5e00*/  STL.64 [R1+0xc68], R162 ;  /* 0x000c68a201007387 */ /* 0x0003e40000100a00 */
[----:B------:R-:W-:-:S02]  /*a5e10*/  IMAD.MOV.U32 R133, RZ, RZ, R250 ;  /* 0x000000ffff857224 */ /* 0x000fc400078e00fa */
[----:B------:R-:W-:Y:S01]  /*a5e20*/  IMAD.MOV.U32 R132, RZ, RZ, R251 ;  /* 0x000000ffff847224 */ /* 0x000fe200078e00fb */
        /* <DEDUP_REMOVED lines=22> */
[----:B-1----:R-:W-:Y:S07]  /*a5f90*/  HMMA.1688.F32.TF32 R160, R176, R6, R228 ;  /* 0x00000006b0a0723c */ /* 0x002fee00000810e4 */
[----:B------:R-:W-:Y:S01]  /*a5fa0*/  STL.64 [R1+0x1330], R184 ;  /* 0x001330b801007387 */ /* 0x000fe20000100a00 */
[----:B------:R-:W-:Y:S07]  /*a5fb0*/  STL.64 [R1+0x1338], R186 ;  /* 0x001338ba01007387 */ /* 0x000fee0000100a00 */
[----:B------:R-:W-:Y:S02]  /*a5fc0*/  STL.64 [R1+0x1480], R168 ;  /* 0x001480a801007387 */ /* 0x000fe40000100a00 */
[----:B------:R-:W-:Y:S01]  /*a5fd0*/  STL.64 [R1+0x1488], R170 ;  /* 0x001488aa01007387 */ /* 0x000fe20000100a00 */
[----:B------:R-:W-:Y:S04]  /*a5fe0*/  LDS R176, [R252+0x1a300] ;  /* 0x01a30000fcb07984 */ /* 0x000fe80000000800 */
[----:B------:R-:W-:Y:S04]  /*a5ff0*/  LDS R177, [R3+0x1a300] ;  /* 0x01a3000003b17984 */ /* 0x000fe80000000800 */
[----:B------:R-:W-:Y:S01]  /*a6000*/  STL.64 [R1+0x1470], R160 ;  /* 0x001470a001007387 */ /* 0x000fe20000100a00 */
[----:B------:R1:W-:Y:S02]  /*a6010*/  STL.64 [R1+0x1478], R162 ;  /* 0x001478a201007387 */ /* 0x0003e40000100a00 */
        /* <DEDUP_REMOVED lines=32> */
[----:B------:R-:W2:Y:S02]  /*a6220*/  LDL.64 R250, [R1+0x1f8] ;  /* 0x0001f80001fa7983 */ /* 0x000ea40000100a00 */
[----:B-1----:R-:W3:Y:S01]  /*a6230*/  LDL.64 R162, [R1+0x1e8] ;  /* 0x0001e80001a27983 */ /* 0x002ee20000100a00 */
[----:B------:R-:W3:Y:S01]  /*a6240*/  LDL.LU R164, [R1+0xaa0] ;  /* 0x000aa00001a47983 */ /* 0x000ee20000300800 */
[----:B------:R-:W3:Y:S02]  /*a6250*/  LDL.LU R165, [R1+0xaa4] ;  /* 0x000aa40001a57983 */ /* 0x000ee40000300800 */
[----:B------:R-:W4:Y:S02]  /*a6260*/  LDL.LU R166, [R1+0xaa8] ;  /* 0x000aa80001a67983 */ /* 0x000f240000300800 */
[----:B------:R-:W4:Y:S01]  /*a6270*/  LDL.LU R167, [R1+0xaac] ;  /* 0x000aac0001a77983 */ /* 0x000f220000300800 */
[----:B------:R-:W4:Y:S01]  /*a6280*/  LDL.64 R178, [R1+0x1c8] ;  /* 0x0001c80001b27983 */ /* 0x000f220000100a00 */
        /* <DEDUP_REMOVED lines=24> */
[----:B--2---:R-:W-:Y:S01]  /*a6410*/  HMMA.1688.F32.TF32 R236, R172, R250, R236 ;  /* 0x000000faacec723c */ /* 0x004fe200000810ec */
[----:B------:R-:W-:Y:S01]  /*a6420*/  IMAD.MOV.U32 R245, RZ, RZ, R250 ;  /* 0x000000fffff57224 */ /* 0x000fe200078e00fa */
[----:B------:R-:W-:-:S06]  /*a6430*/  MOV R244, R251 ;  /* 0x000000fb00f47202 */ /* 0x000fcc0000000f00 */
[----:B---3--:R-:W-:Y:S01]  /*a6440*/  HMMA.1688.F32.TF32 R240, R172, R162, R240 ;  /* 0x000000a2acf0723c */ /* 0x008fe200000810f0 */
[----:B------:R-:W2:Y:S01]  /*a6450*/  LDL.LU.64 R250, [R1+0x47e0] ;  /* 0x0047e00001fa7983 */ /* 0x000ea20000300a00 */
[----:B------:R-:W-:Y:S02]  /*a6460*/  IMAD.MOV.U32 R249, RZ, RZ, R162 ;  /* 0x000000fffff97224 */ /* 0x000fe400078e00a2 */
[----:B------:R-:W-:-:S04]  /*a6470*/  IMAD.MOV.U32 R248, RZ, RZ, R163 ;  /* 0x000000fffff87224 */ /* 0x000fc800078e00a3 */
[C---:B----4-:R-:W-:Y:S01]  /*a6480*/  HMMA.1688.F32.TF32 R224, R172.reuse, R226, R164 ;  /* 0x000000e2ace0723c */ /* 0x050fe200000810a4 */
[----:B------:R-:W3:Y:S01]  /*a6490*/  LDL.LU.64 R162, [R1+0x47d8] ;  /* 0x0047d80001a27983 */ /* 0x000ee20000300a00 */
[----:B------:R-:W4:Y:S02]  /*a64a0*/  LDL.LU.64 R160, [R1+0x47d0] ;  /* 0x0047d00001a07983 */ /* 0x000f240000300a00 */
[----:B------:R-:W3:Y:S02]  /*a64b0*/  LDL.LU.64 R166, [R1+0x47c8] ;  /* 0x0047c80001a67983 */ /* 0x000ee40000300a00 */
[----:B------:R-:W4:Y:S02]  /*a64c0*/  LDL.LU.64 R164, [R1+0x47c0] ;  /* 0x0047c00001a47983 */ /* 0x000f240000300a00 */
[----:B------:R-:W-:Y:S01]  /*a64d0*/  HMMA.1688.F32.TF32 R208, R172, R178, R208 ;  /* 0x000000b2acd0723c */ /* 0x000fe200000810d0 */
[----:B------:R-:W-:Y:S01]  /*a64e0*/  MOV R157, R178 ;  /* 0x000000b2009d7202 */ /* 0x000fe20000000f00 */
[----:B------:R-:W-:Y:S01]  /*a64f0*/  IMAD.MOV.U32 R156, RZ, RZ, R179 ;  /* 0x000000ffff9c7224 */ /* 0x000fe200078e00b3 */
[----:B------:R-:W-:Y:S04]  /*a6500*/  LDS R178, [R252+0x1b300] ;  /* 0x01b30000fcb27984 */ /* 0x000fe80000000800 */
[----:B------:R-:W1:Y:S01]  /*a6510*/  LDS R179, [R3+0x1b300] ;  /* 0x01b3000003b37984 */ /* 0x000e620000000800 */
        /* <DEDUP_REMOVED lines=23> */
[C---:B------:R-:W-:Y:S01]  /*a6690*/  HMMA.1688.F32.TF32 R208, R176.reuse, R114, R208 ;  /* 0x00000072b0d0723c */ /* 0x040fe200000810d0 */
        /* <DEDUP_REMOVED lines=9> */
[C---:B--2---:R-:W-:Y:S08]  /*a6730*/  HMMA.1688.F32.TF32 R216, R172.reuse, R250, R216 ;  /* 0x000000faacd8723c */ /* 0x044ff000000810d8 */
        /* <DEDUP_REMOVED lines=9> */
[----:B------:R-:W-:Y:S01]  /*a67d0*/  HMMA.1688.F32.TF32 R168, R180, R96, R168 ;  /* 0x00000060b4a8723c */ /* 0x000fe200000810a8 */
[----:B------:R-:W-:Y:S04]  /*a67e0*/  LDS R180, [R252+0x1e300] ;  /* 0x01e30000fcb47984 */ /* 0x000fe80000000800 */
[----:B------:R-:W-:Y:S04]  /*a67f0*/  LDS R182, [R252+0x1f300] ;  /* 0x01f30000fcb67984 */ /* 0x000fe80000000800 */
[----:B------:R-:W-:Y:S04]  /*a6800*/  LDS R181, [R3+0x1e300] ;  /* 0x01e3000003b57984 */ /* 0x000fe80000000800 */
[----:B------:R-:W2:Y:S01]  /*a6810*/  LDS R183, [R3+0x1f300] ;  /* 0x01f3000003b77984 */ /* 0x000ea20000000800 */
[----:B------:R-:W-:Y:S08]  /*a6820*/  HMMA.1688.F32.TF32 R172, R176, R118, R172 ;  /* 0x00000076b0ac723c */ /* 0x000ff000000810ac */
[C---:B-1----:R-:W-:Y:S08]  /*a6830*/  HMMA.1688.F32.TF32 R232, R224.reuse, R64, R232 ;  /* 0x00000040e0e8723c */ /* 0x042ff000000810e8 */
[----:B------:R-:W-:Y:S01]  /*a6840*/  HMMA.1688.F32.TF32 R236, R224, R60, R236 ;  /* 0x0000003ce0ec723c */ /* 0x000fe200000810ec */
[----:B------:R-:W-:Y:S01]  /*a6850*/  STL.64 [R1+0x4790], R250 ;  /* 0x004790fa01007387 */ /* 0x000fe20000100a00 */
[----:B------:R-:W-:Y:S06]  /*a6860*/  STL.64 [R1+0x47a0], R166 ;  /* 0x0047a0a601007387 */ /* 0x000fec0000100a00 */
[C---:B------:R-:W-:Y:S08]  /*a6870*/  HMMA.1688.F32.TF32 R216, R176.reuse, R106, R216 ;  /* 0x0000006ab0d8723c */ /* 0x040ff000000810d8 */
[C---:B------:R-:W-:Y:S08]  /*a6880*/  HMMA.1688.F32.TF32 R220, R176.reuse, R102, R220 ;  /* 0x00000066b0dc723c */ /* 0x040ff000000810dc */
[----:B------:R-:W-:Y:S01]  /*a6890*/  HMMA.1688.F32.TF32 R168, R176, R98, R168 ;  /* 0x00000062b0a8723c */ /* 0x000fe200000810a8 */
[----:B----4-:R2:W-:Y:S07]  /*a68a0*/  STL.64 [R1+0x4798], R164 ;  /* 0x004798a401007387 */ /* 0x0105ee0000100a00 */
[C---:B------:R-:W-:Y:S01]  /*a68b0*/  HMMA.1688.F32.TF32 R240, R224.reuse, R56, R240 ;  /* 0x00000038e0f0723c */ /* 0x040fe200000810f0 */
[----:B------:R-:W-:Y:S02]  /*a68c0*/  STL.64 [R1+0x47b0], R162 ;  /* 0x0047b0a201007387 */ /* 0x000fe40000100a00 */
[----:B------:R1:W-:Y:S05]  /*a68d0*/  STL.64 [R1+0x47a8], R160 ;  /* 0x0047a8a001007387 */ /* 0x0003ea0000100a00 */
        /* <DEDUP_REMOVED lines=8> */
[----:B-1----:R-:W-:Y:S08]  /*a6960*/  HMMA.1688.F32.TF32 R160, R180, R62, R236 ;  /* 0x0000003eb4a0723c */ /* 0x002ff000000810ec */
        /* <DEDUP_REMOVED lines=29> */
[----:B------:R-:W-:Y:S01]  /*a6b40*/  MOV R211, R156 ;  /* 0x0000009c00d37202 */ /* 0x000fe20000000f00 */
[----:B------:R-:W-:-:S02]  /*a6b50*/  IMAD.MOV.U32 R243, RZ, RZ, R248 ;  /* 0x000000fffff37224 */ /* 0x000fc400078e00f8 */
[----:B------:R-:W-:Y:S01]  /*a6b60*/  IMAD.MOV.U32 R242, RZ, RZ, R249 ;  /* 0x000000fffff27224 */ /* 0x000fe200078e00f9 */
[C---:B------:R-:W-:Y:S01]  /*a6b70*/  HMMA.1688.F32.TF32 R228, R180.reuse, R6, R228 ;  /* 0x00000006b4e4723c */ /* 0x040fe200000810e4 */
[----:B------:R-:W-:Y:S01]  /*a6b80*/  IMAD.MOV.U32 R234, RZ, RZ, R133 ;  /* 0x000000ffffea7224 */ /* 0x000fe200078e0085 */
[----:B------:R-:W-:Y:S02]  /*a6b90*/  MOV R235, R132 ;  /* 0x0000008400eb7202 */ /* 0x000fe40000000f00 */
[----:B------:R-:W-:Y:S01]  /*a6ba0*/  MOV R238, R245 ;  /* 0x000000f500ee7202 */ /* 0x000fe20000000f00 */
[----:B------:R-:W-:Y:S01]  /*a6bb0*/  IMAD.MOV.U32 R239, RZ, RZ, R244 ;  /* 0x000000ffffef7224 */ /* 0x000fe200078e00f4 */
        /* <DEDUP_REMOVED lines=13> */
[C---:B---3--:R-:W-:Y:S08]  /*a6c90*/  HMMA.1688.F32.TF32 R160, R180.reuse, R26, R188 ;  /* 0x0000001ab4a0723c */ /* 0x048ff000000810bc */
[C---:B------:R-:W-:Y:S01]  /*a6ca0*/  HMMA.1688.F32.TF32 R168, R180.reuse, R22, R200 ;  /* 0x00000016b4a8723c */ /* 0x040fe200000810c8 */
[----:B------:R-:W-:Y:S01]  /*a6cb0*/  STL.64 [R1+0xc10], R164 ;  /* 0x000c10a401007387 */ /* 0x000fe20000100a00 */
[----:B------:R3:W-:Y:S06]  /*a6cc0*/  STL.64 [R1+0xc18], R166 ;  /* 0x000c18a601007387 */ /* 0x0007ec0000100a00 */
[C---:B---3--:R-:W-:Y:S07]  /*a6cd0*/  HMMA.1688.F32.TF32 R164, R180.reuse, R18, R204 ;  /* 0x00000012b4a4723c */ /* 0x048fee00000810cc */
[----:B------:R-:W-:Y:S01]  /*a6ce0*/  STL.64 [R1+0xc50], R160 ;  /* 0x000c50a001007387 */ /* 0x000fe20000100a00 */
[----:B------:R3:W-:Y:S02]  /*a6cf0*/  STL.64 [R1+0xc58], R162 ;  /* 0x000c58a201007387 */ /* 0x0007e40000100a00 */
[C---:B---3--:R-:W-:Y:S05]  /*a6d00*/  HMMA.1688.F32.TF32 R160, R180.reuse, R14, R192 ;  /* 0x0000000eb4a0723c */ /* 0x048fea00000810c0 */
[----:B------:R-:W-:Y:S01]  /*a6d10*/  STL.64 [R1+0xc40], R168 ;  /* 0x000c40a801007387 */ /* 0x000fe20000100a00 */
[----:B------:R-:W-:Y:S02]  /*a6d20*/  STL.64 [R1+0xc48], R170 ;  /* 0x000c48aa01007387 */ /* 0x000fe40000100a00 */
[----:B------:R-:W3:Y:S05]  /*a6d30*/  LDL.LU R200, [R1+0x3a0] ;  /* 0x0003a00001c87983 */ /* 0x000eea0000300800 */
[----:B------:R-:W-:Y:S01]  /*a6d40*/  STL.64 [R1+0xc80], R164 ;  /* 0x000c80a401007387 */ /* 0x000fe20000100a00 */
[----:B------:R-:W-:Y:S09]  /*a6d50*/  STL.64 [R1+0xc88], R166 ;  /* 0x000c88a601007387 */ /* 0x000ff20000100a00 */
[----:B------:R-:W-:Y:S01]  /*a6d60*/  STL.64 [R1+0xcd0], R160 ;  /* 0x000cd0a001007387 */ /* 0x000fe20000100a00 */
[----:B------:R4:W-:Y:S02]  /*a6d70*/  STL.64 [R1+0xcd8], R162 ;  /* 0x000cd8a201007387 */ /* 0x0009e40000100a00 */
[----:B------:R-:W3:Y:S02]  /*a6d80*/  LDL.LU R201, [R1+0x3a4] ;  /* 0x0003a40001c97983 */ /* 0x000ee40000300800 */
[----:B------:R-:W3:Y:S01]  /*a6d90*/  LDL.LU R202, [R1+0x3a8] ;  /* 0x0003a80001ca7983 */ /* 0x000ee20000300800 */
[----:B------:R-:W3:Y:S01]  /*a6da0*/  LDL.LU R203, [R1+0x3ac] ;  /* 0x0003ac0001cb7983 */ /* 0x000ee20000300800 */
[----:B----4-:R-:W-:Y:S03]  /*a6db0*/  HMMA.1688.F32.TF32 R160, R180, R10, R196 ;  /* 0x0000000ab4a0723c */ /* 0x010fe600000810c4 */
[----:B------:R-:W4:Y:S11]  /*a6dc0*/  LDL.LU R196, [R1+0x3b0] ;  /* 0x0003b00001c47983 */ /* 0x000f360000300800 */
[----:B------:R-:W-:Y:S09]  /*a6dd0*/  @!UPT UIADD3 URZ, URZ, URZ, URZ ;  /* 0x0000003f3f3ff290 */ /* 0x000ff2000fffe03f */
[----:B------:R1:W-:Y:S01]  /*a6de0*/  STL.64 [R1+0x1320], R160 ;  /* 0x001320a001007387 */ /* 0x0003e20000100a00 */
[----:B------:R1:W-:Y:S02]  /*a6df0*/  STL.64 [R1+0x1328], R162 ;  /* 0x001328a201007387 */ /* 0x0003e40000100a00 */
        /* <DEDUP_REMOVED lines=29> */
[----:B-1----:R-:W3:Y:S01]  /*a6fd0*/  LDL.LU R160, [R1+0xd30] ;  /* 0x000d300001a07983 */ /* 0x002ee20000300800 */
[----:B------:R-:W3:Y:S01]  /*a6fe0*/  LDL.LU R161, [R1+0xd34] ;  /* 0x000d340001a17983 */ /* 0x000ee20000300800 */
[----:B------:R-:W3:Y:S02]  /*a6ff0*/  LDL.LU R162, [R1+0xd38] ;  /* 0x000d380001a27983 */ /* 0x000ee40000300800 */
[----:B------:R-:W3:Y:S02]  /*a7000*/  LDL.LU R163, [R1+0xd3c] ;  /* 0x000d3c0001a37983 */ /* 0x000ee40000300800 */
[----:B------:R-:W3:Y:S01]  /*a7010*/  LDL.64 R246, [R1+0x1d8] ;  /* 0x0001d80001f67983 */ /* 0x000ee20000100a00 */
        /* <DEDUP_REMOVED lines=28> */
[----:B------:R-:W4:Y:S02]  /*a71e0*/  LDL.LU R230, [R1+0x358] ;  /* 0x0003580001e67983 */ /* 0x000f240000300800 */
[----:B------:R-:W4:Y:S01]  /*a71f0*/  LDL.LU R231, [R1+0x35c] ;  /* 0x00035c0001e77983 */ /* 0x000f220000300800 */
[C---:B--2---:R-:W-:Y:S08]  /*a7200*/  HMMA.1688.F32.TF32 R240, R176.reuse, R242, R248 ;  /* 0x000000f2b0f0723c */ /* 0x044ff000000810f8 */
[C---:B---3--:R-:W-:Y:S08]  /*a7210*/  HMMA.1688.F32.TF32 R236, R176.reuse, R238, R164 ;  /* 0x000000eeb0ec723c */ /* 0x048ff000000810a4 */
[C---:B------:R-:W-:Y:S08]  /*a7220*/  HMMA.1688.F32.TF32 R232, R176.reuse, R234, R160 ;  /* 0x000000eab0e8723c */ /* 0x040ff000000810a0 */
[----:B------:R-:W-:Y:S01]  /*a7230*/  HMMA.1688.F32.TF32 R224, R176, R246, R224 ;  /* 0x000000f6b0e0723c */ /* 0x000fe200000810e0 */
[----:B------:R-:W2:Y:S01]  /*a7240*/  LDL.LU.64 R162, [R1+0x47b0] ;  /* 0x0047b00001a27983 */ /* 0x000ea20000300a00 */
[----:B------:R-:W3:Y:S02]  /*a7250*/  LDL.LU.64 R160, [R1+0x47a8] ;  /* 0x0047a80001a07983 */ /* 0x000ee40000300a00 */
[----:B------:R-:W3:Y:S02]  /*a7260*/  LDL.LU.64 R166, [R1+0x47a0] ;  /* 0x0047a00001a67983 */ /* 0x000ee40000300a00 */
[----:B------:R-:W3:Y:S01]  /*a7270*/  LDL.LU.64 R164, [R1+0x4798] ;  /* 0x0047980001a47983 */ /* 0x000ee20000300a00 */
[----:B------:R-:W3:Y:S01]  /*a7280*/  LDL.LU.64 R250, [R1+0x4790] ;  /* 0x0047900001fa7983 */ /* 0x000ee20000300a00 */
[----:B------:R-:W-:-:S02]  /*a7290*/  IMAD.MOV.U32 R133, RZ, RZ, R246 ;  /* 0x000000ffff857224 */ /* 0x000fc400078e00f6 */
[----:B------:R-:W-:Y:S02]  /*a72a0*/  IMAD.MOV.U32 R132, RZ, RZ, R247 ;  /* 0x000000ffff847224 */ /* 0x000fe400078e00f7 */
[----:B------:R-:W3:Y:S01]  /*a72b0*/  LDL.LU.64 R246, [R1+0x4788] ;  /* 0x0047880001f67983 */ /* 0x000ee20000300a00 */
[C---:B----4-:R-:W-:Y:S03]  /*a72c0*/  HMMA.1688.F32.TF32 R208, R176.reuse, R210, R204 ;  /* 0x000000d2b0d0723c */ /* 0x050fe600000810cc */
[----:B------:R-:W-:Y:S01]  /*a72d0*/  LDS R204, [R252+0x1a380] ;  /* 0x01a38000fccc7984 */ /* 0x000fe20000000800 */
[----:B------:R-:W-:Y:S03]  /*a72e0*/  LDS R206, [R252+0x1b380] ;  /* 0x01b38000fcce7984 */ /* 0x000fe60000000800 */
[----:B------:R-:W-:Y:S04]  /*a72f0*/  LDS R205, [R3+0x1a380] ;  /* 0x01a3800003cd7984 */ /* 0x000fe80000000800 */
[----:B------:R-:W1:Y:S01]  /*a7300*/  LDS R207, [R3+0x1b380] ;  /* 0x01b3800003cf7984 */ /* 0x000e620000000800 */
[C---:B------:R-:W-:Y:S08]  /*a7310*/  HMMA.1688.F32.TF32 R192, R176.reuse, R154, R192 ;  /* 0x0000009ab0c0723c */ /* 0x040ff000000810c0 */
[C---:B------:R-:W-:Y:S08]  /*a7320*/  HMMA.1688.F32.TF32 R188, R176.reuse, R158, R188 ;  /* 0x0000009eb0bc723c */ /* 0x040ff000000810bc */
[C---:B------:R-:W-:Y:S08]  /*a7330*/  HMMA.1688.F32.TF32 R168, R176.reuse, R150, R168 ;  /* 0x00000096b0a8723c */ /* 0x040ff000000810a8 */
[C---:B------:R-:W-:Y:S08]  /*a7340*/  HMMA.1688.F32.TF32 R196, R176.reuse, R142, R196 ;  /* 0x0000008eb0c4723c */ /* 0x040ff000000810c4 */
[----:B------:R-:W-:Y:S08]  /*a7350*/  HMMA.1688.F32.TF32 R200, R176, R138, R200 ;  /* 0x0000008ab0c8723c */ /* 0x000ff000000810c8 */
[----:B------:R-:W-:Y:S08]  /*a7360*/  HMMA.1688.F32.TF32 R232, R172, R128, R232 ;  /* 0x00000080ace8723c */ /* 0x000ff000000810e8 */
        /* <DEDUP_REMOVED lines=11> */
[----:B-1----:R-:W-:Y:S08]  /*a7420*/  HMMA.1688.F32.TF32 R232, R204, R130, R232 ;  /* 0x00000082cce8723c */ /* 0x002ff000000810e8 */
        /* <DEDUP_REMOVED lines=13> */
[C---:B------:R-:W-:Y:S08]  /*a7500*/  HMMA.1688.F32.TF32 R212, R176.reuse, R246, R212 ;  /* 0x000000f6b0d4723c */ /* 0x040ff000000810d4 */
        /* <DEDUP_REMOVED lines=31> */
[----:B------:R-:W-:Y:S04]  /*a7700*/  STL.64 [R1+0x4720], R246 ;  /* 0x004720f601007387 */ /* 0x000fe80000100a00 */
[----:B------:R-:W-:Y:S04]  /*a7710*/  LDS R204, [R160+0x18000] ;  /* 0x01800000a0cc7984 */ /* 0x000fe80000000800 */
[----:B------:R-:W-:Y:S04]  /*a7720*/  LDS R206, [R160+0x19000] ;  /* 0x01900000a0ce7984 */ /* 0x000fe80000000800 */
[----:B------:R-:W-:Y:S04]  /*a7730*/  LDS R205, [R161+0x18000] ;  /* 0x01800000a1cd7984 */ /* 0x000fe80000000800 */
[----:B------:R-:W2:Y:S01]  /*a7740*/  LDS R207, [R161+0x19000] ;  /* 0x01900000a1cf7984 */ /* 0x000ea20000000800 */
[C---:B------:R-:W-:Y:S08]  /*a7750*/  HMMA.1688.F32.TF32 R184, R224.reuse, R32, R184 ;  /* 0x00000020e0b8723c */ /* 0x040ff000000810b8 */
[C---:B------:R-:W-:Y:S08]  /*a7760*/  HMMA.1688.F32.TF32 R212, R224.reuse, R44, R212 ;  /* 0x0000002ce0d4723c */ /* 0x040ff000000810d4 */
[C---:B------:R-:W-:Y:S08]  /*a7770*/  HMMA.1688.F32.TF32 R216, R224.reuse, R40, R216 ;  /* 0x00000028e0d8723c */ /* 0x040ff000000810d8 */
[----:B------:R-:W-:Y:S08]  /*a7780*/  HMMA.1688.F32.TF32 R220, R224, R36, R220 ;  /* 0x00000024e0dc723c */ /* 0x000ff000000810dc */
[C---:B--2---:R-:W-:Y:S01]  /*a7790*/  HMMA.1688.F32.TF32 R224, R172.reuse, R66, R232 ;  /* 0x00000042ace0723c */ /* 0x044fe200000810e8 */
[----:B------:R-:W-:Y:S01]  /*a77a0*/  STL.64 [R1+0x4728], R250 ;  /* 0x004728fa01007387 */ /* 0x000fe20000100a00 */
[----:B------:R-:W-:Y:S06]  /*a77b0*/  STL.64 [R1+0x4730], R166 ;  /* 0x004730a601007387 */ /* 0x000fec0000100a00 */
[C---:B------:R-:W-:Y:S01]  /*a77c0*/  HMMA.1688.F32.TF32 R236, R172.reuse, R62, R236 ;  /* 0x0000003eacec723c */ /* 0x040fe200000810ec */
[----:B------:R-:W-:Y:S07]  /*a77d0*/  STL.64 [R1+0x4738], R158 ;  /* 0x0047389e01007387 */ /* 0x000fee0000100a00 */
[C---:B------:R-:W-:Y:S07]  /*a77e0*/  HMMA.1688.F32.TF32 R232, R172.reuse, R58, R240 ;  /* 0x0000003aace8723c */ /* 0x040fee00000810f0 */
[----:B------:R-:W-:Y:S01]  /*a77f0*/  STL.64 [R1+0xcf0], R224 ;  /* 0x000cf0e001007387 */ /* 0x000fe20000100a00 */
[----:B------:R2:W-:Y:S02]  /*a7800*/  STL.64 [R1+0xcf8], R226 ;  /* 0x000cf8e201007387 */ /* 0x0005e40000100a00 */
[C---:B--2---:R-:W-:Y:S08]  /*a7810*/  HMMA.1688.F32.TF32 R224, R172.reuse, R54, R176 ;  /* 0x00000036ace0723c */ /* 0x044ff000000810b0 */
        /* <DEDUP_REMOVED lines=10> */
[----:B------:R2:W-:Y:S03]  /*a78c0*/  STL.64 [R1+0xd18], R178 ;  /* 0x000d18b201007387 */ /* 0x0005e60000100a00 */
[----:B------:R-:W-:Y:S01]  /*a78d0*/  STL.64 [R1+0xd00], R212 ;  /* 0x000d00d401007387 */ /* 0x000fe20000100a00 */
[----:B------:R-:W-:Y:S02]  /*a78e0*/  STL.64 [R1+0xd08], R214 ;  /* 0x000d08d601007387 */ /* 0x000fe40000100a00 */
[----:B------:R-:W2:Y:S02]  /*a78f0*/  LDL.LU R244, [R1+0x390] ;  /* 0x0003900001f47983 */ /* 0x000ea40000300800 */
[C---:B--2---:R-:W-:Y:S03]  /*a7900*/  HMMA.1688.F32.TF32 R176, R172.reuse, R38, R220 ;  /* 0x00000026acb0723c */ /* 0x044fe600000810dc */
[----:B------:R-:W-:Y:S01]  /*a7910*/  STL.64 [R1+0xd30], R208 ;  /* 0x000d30d001007387 */ /* 0x000fe20000100a00 */
[----:B------:R2:W-:Y:S04]  /*a7920*/  STL.64 [R1+0xd38], R210 ;  /* 0x000d38d201007387 */ /* 0x0005e80000100a00 */
[C---:B--2---:R-:W-:Y:S11]  /*a7930*/  HMMA.1688.F32.TF32 R208, R172.reuse, R34, R184 ;  /* 0x00000022acd0723c */ /* 0x044ff600000810b8 */
[----:B------:R-:W-:Y:S04]  /*a7940*/  @!UPT UIADD3 URZ, URZ, URZ, URZ ;  /* 0x0000003f3f3ff290 */ /* 0x000fe8000fffe03f */
        /* <DEDUP_REMOVED lines=25> */
[C---:B------:R-:W-:Y:S01]  /*a7ae0*/  HMMA.1688.F32.TF32 R188, R172.reuse, R30, R188 ;  /* 0x0000001eacbc723c */ /* 0x040fe200000810bc */
[----:B------:R-:W2:Y:S02]  /*a7af0*/  LDL.LU R218, [R1+0xd78] ;  /* 0x000d780001da7983 */ /* 0x000ea40000300800 */
[----:B------:R-:W2:Y:S01]  /*a7b00*/  LDL.LU R219, [R1+0xd7c] ;  /* 0x000d7c0001db7983 */ /* 0x000ea20000300800 */
[----:B------:R-:W2:Y:S01]  /*a7b10*/  LDL.LU R212, [R1+0xd80] ;  /* 0x000d800001d47983 */ /* 0x000ea20000300800 */
[----:B------:R-:W2:Y:S02]  /*a7b20*/  LDL.LU R213, [R1+0xd84] ;  /* 0x000d840001d57983 */ /* 0x000ea40000300800 */
[----:B------:R-:W2:Y:S02]  /*a7b30*/  LDL.LU R214, [R1+0xd88] ;  /* 0x000d880001d67983 */ /* 0x000ea40000300800 */
[----:B------:R-:W2:Y:S01]  /*a7b40*/  LDL.LU R215, [R1+0xd8c] ;  /* 0x000d8c0001d77983 */ /* 0x000ea20000300800 */
[C---:B------:R-:W-:Y:S01]  /*a7b50*/  HMMA.1688.F32.TF32 R192, R172.reuse, R26, R192 ;  /* 0x0000001aacc0723c */ /* 0x040fe200000810c0 */
[----:B---3--:R-:W3:Y:S01]  /*a7b60*/  LDL.LU R208, [R1+0xd90] ;  /* 0x000d900001d07983 */ /* 0x008ee20000300800 */
[----:B------:R-:W3:Y:S02]  /*a7b70*/  LDL.LU R209, [R1+0xd94] ;  /* 0x000d940001d17983 */ /* 0x000ee40000300800 */
[----:B------:R-:W3:Y:S02]  /*a7b80*/  LDL.LU R210, [R1+0xd98] ;  /* 0x000d980001d27983 */ /* 0x000ee40000300800 */
[----:B------:R-:W3:Y:S01]  /*a7b90*/  LDL.LU R211, [R1+0xd9c] ;  /* 0x000d9c0001d37983 */ /* 0x000ee20000300800 */
[----:B------:R-:W2:Y:S01]  /*a7ba0*/  LDL.LU R240, [R1+0xdb0] ;  /* 0x000db00001f07983 */ /* 0x000ea20000300800 */
[----:B------:R-:W2:Y:S01]  /*a7bb0*/  LDL.LU R241, [R1+0xdb4] ;  /* 0x000db40001f17983 */ /* 0x000ea20000300800 */
[C---:B------:R-:W-:Y:S01]  /*a7bc0*/  HMMA.1688.F32.TF32 R168, R172.reuse, R22, R168 ;  /* 0x00000016aca8723c */ /* 0x040fe200000810a8 */
[----:B------:R-:W2:Y:S01]  /*a7bd0*/  LDL.LU R242, [R1+0xdb8] ;  /* 0x000db80001f27983 */ /* 0x000ea20000300800 */
[----:B------:R-:W2:Y:S01]  /*a7be0*/  LDL.LU R243, [R1+0xdbc] ;  /* 0x000dbc0001f37983 */ /* 0x000ea20000300800 */
[----:B------:R-:W3:Y:S02]  /*a7bf0*/  LDL.LU R236, [R1+0xdc0] ;  /* 0x000dc00001ec7983 */ /* 0x000ee40000300800 */
[----:B------:R-:W3:Y:S02]  /*a7c00*/  LDL.LU R237, [R1+0xdc4] ;  /* 0x000dc40001ed7983 */ /* 0x000ee40000300800 */
[----:B------:R-:W3:Y:S01]  /*a7c10*/  LDL.LU R238, [R1+0xdc8] ;  /* 0x000dc80001ee7983 */ /* 0x000ee20000300800 */
[----:B------:R-:W3:Y:S01]  /*a7c20*/  LDL.LU R239, [R1+0xdcc] ;  /* 0x000dcc0001ef7983 */ /* 0x000ee20000300800 */
[C---:B------:R-:W-:Y:S01]  /*a7c30*/  HMMA.1688.F32.TF32 R180, R172.reuse, R18, R180 ;  /* 0x00000012acb4723c */ /* 0x040fe200000810b4 */
[----:B------:R-:W4:Y:S02]  /*a7c40*/  LDL.LU R220, [R1+0xd60] ;  /* 0x000d600001dc7983 */ /* 0x000f240000300800 */
[----:B------:R-:W4:Y:S01]  /*a7c50*/  LDL.LU R221, [R1+0xd64] ;  /* 0x000d640001dd7983 */ /* 0x000f220000300800 */
[----:B------:R-:W4:Y:S01]  /*a7c60*/  LDL.LU R222, [R1+0xd68] ;  /* 0x000d680001de7983 */ /* 0x000f220000300800 */
[----:B------:R-:W4:Y:S02]  /*a7c70*/  LDL.LU R223, [R1+0xd6c] ;  /* 0x000d6c0001df7983 */ /* 0x000f240000300800 */
[----:B------:R1:W-:Y:S02]  /*a7c80*/  STL.64 [R1+0x1250], R188 ;  /* 0x001250bc01007387 */ /* 0x0003e40000100a00 */
[----:B------:R1:W-:Y:S01]  /*a7c90*/  STL.64 [R1+0x1258], R190 ;  /* 0x001258be01007387 */ /* 0x0003e20000100a00 */
[C---:B------:R-:W-:Y:S08]  /*a7ca0*/  HMMA.1688.F32.TF32 R196, R172.reuse, R14, R196 ;  /* 0x0000000eacc4723c */ /* 0x040ff000000810c4 */
[C---:B------:R-:W-:Y:S01]  /*a7cb0*/  HMMA.1688.F32.TF32 R200, R172.reuse, R10, R200 ;  /* 0x0000000aacc8723c */ /* 0x040fe200000810c8 */
[----:B------:R-:W-:Y:S04]  /*a7cc0*/  LDS R176, [R160+0x1a000] ;  /* 0x01a00000a0b07984 */ /* 0x000fe80000000800 */
[----:B------:R-:W-:Y:S04]  /*a7cd0*/  LDS R178, [R160+0x1b000] ;  /* 0x01b00000a0b27984 */ /* 0x000fe80000000800 */
[----:B------:R-:W-:Y:S04]  /*a7ce0*/  LDS R177, [R161+0x1a000] ;  /* 0x01a00000a1b17984 */ /* 0x000fe80000000800 */
[----:B------:R-:W1:Y:S04]  /*a7cf0*/  LDS R179, [R161+0x1b000] ;  /* 0x01b00000a1b37984 */ /* 0x000e680000000800 */
        /* <DEDUP_REMOVED lines=28> */
[----:B------:R-:W-:Y:S01]  /*a7ec0*/  HMMA.1688.F32.TF32 R172, R172, R6, R228 ;  /* 0x00000006acac723c */ /* 0x000fe200000810e4 */
[----:B------:R-:W-:Y:S01]  /*a7ed0*/  STL.64 [R1+0x12a0], R200 ;  /* 0x0012a0c801007387 */ /* 0x000fe20000100a00 */
[----:B------:R1:W-:Y:S11]  /*a7ee0*/  STL.64 [R1+0x12a8], R202 ;  /* 0x0012a8ca01007387 */ /* 0x0003f60000100a00 */
[----:B------:R-:W-:Y:S10]  /*a7ef0*/  @!UPT UIADD3 URZ, URZ, URZ, URZ ;  /* 0x0000003f3f3ff290 */ /* 0x000ff4000fffe03f */
[----:B------:R-:W-:Y:S01]  /*a7f00*/  STL.64 [R1+0x1290], R172 ;  /* 0x001290ac01007387 */ /* 0x000fe20000100a00 */
[----:B------:R-:W-:Y:S02]  /*a7f10*/  STL.64 [R1+0x1298], R174 ;  /* 0x001298ae01007387 */ /* 0x000fe40000100a00 */
[----:B------:R-:W-:Y:S04]  /*a7f20*/  LDS R172, [R160+0x1c000] ;  /* 0x01c00000a0ac7984 */ /* 0x000fe80000000800 */
[----:B------:R-:W-:Y:S01]  /*a7f30*/  LDS R174, [R160+0x1d000] ;  /* 0x01d00000a0ae7984 */ /* 0x000fe20000000800 */
[----:B------:R-:W-:Y:S04]  /*a7f40*/  LDS R173, [R161+0x1c000] ;  /* 0x01c00000a1ad7984 */ /* 0x000fe80000000800 */
[----:B------:R-:W1:Y:S01]  /*a7f50*/  LDS R175, [R161+0x1d000] ;  /* 0x01d00000a1af7984 */ /* 0x000e620000000800 */
[C---:B--2---:R-:W-:Y:S08]  /*a7f60*/  HMMA.1688.F32.TF32 R184, R204.reuse, R80, R184 ;  /* 0x00000050ccb8723c */ /* 0x044ff000000810b8 */
[C---:B------:R-:W-:Y:S08]  /*a7f70*/  HMMA.1688.F32.TF32 R240, R204.reuse, R124, R240 ;  /* 0x0000007cccf0723c */ /* 0x040ff000000810f0 */
[C---:B---3--:R-:W-:Y:S08]  /*a7f80*/  HMMA.1688.F32.TF32 R236, R204.reuse, R128, R236 ;  /* 0x00000080ccec723c */ /* 0x048ff000000810ec */
[C---:B------:R-:W-:Y:S08]  /*a7f90*/  HMMA.1688.F32.TF32 R208, R204.reuse, R116, R208 ;  /* 0x00000074ccd0723c */ /* 0x040ff000000810d0 */
[C---:B------:R-:W-:Y:S08]  /*a7fa0*/  HMMA.1688.F32.TF32 R212, R204.reuse, R112, R212 ;  /* 0x00000070ccd4723c */ /* 0x040ff000000810d4 */
[C---:B------:R-:W-:Y:S08]  /*a7fb0*/  HMMA.1688.F32.TF32 R216, R204.reuse, R108, R216 ;  /* 0x0000006cccd8723c */ /* 0x040ff000000810d8 */
[C---:B----4-:R-:W-:Y:S08]  /*a7fc0*/  HMMA.1688.F32.TF32 R220, R204.reuse, R104, R220 ;  /* 0x00000068ccdc723c */ /* 0x050ff000000810dc */
[----:B------:R-:W-:Y:S08]  /*a7fd0*/  HMMA.1688.F32.TF32 R224, R204, R100, R224 ;  /* 0x00000064cce0723c */ /* 0x000ff000000810e0 */
        /* <DEDUP_REMOVED lines=51> */
[C---:B------:R-:W-:Y:S01]  /*a8310*/  HMMA.1688.F32.TF32 R204, R228.reuse, R54, R208 ;  /* 0x00000036e4cc723c */ /* 0x040fe200000810d0 */
[----:B------:R-:W-:Y:S01]  /*a8320*/  STL.64 [R1+0x210], R244 ;  /* 0x000210f401007387 */ /* 0x000fe20000100a00 */
[----:B------:R-:W-:Y:S05]  /*a8330*/  STL.64 [R1+0x218], R246 ;  /* 0x000218f601007387 */ /* 0x000fea0000100a00 */
[----:B------:R-:W-:Y:S02]  /*a8340*/  STL.64 [R1+0x190], R172 ;  /* 0x000190ac01007387 */ /* 0x000fe40000100a00 */
[----:B------:R1:W-:Y:S06]  /*a8350*/  STL.64 [R1+0x198], R174 ;  /* 0x000198ae01007387 */ /* 0x0003ec0000100a00 */
[----:B------:R-:W-:Y:S01]  /*a8360*/  STL.64 [R1+0x170], R236 ;  /* 0x000170ec01007387 */ /* 0x000fe20000100a00 */
[----:B------:R-:W-:Y:S01]  /*a8370*/  STL.64 [R1+0x178], R238 ;  /* 0x000178ee01007387 */ /* 0x000fe20000100a00 */
[C---:B------:R-:W-:Y:S06]  /*a8380*/  HMMA.1688.F32.TF32 R208, R228.reuse, R46, R216 ;  /* 0x0000002ee4d0723c */ /* 0x040fec00000810d8 */
[----:B------:R-:W-:Y:S02]  /*a8390*/  STL.64 [R1+0x240], R204 ;  /* 0x000240cc01007387 */ /* 0x000fe40000100a00 */
[C---:B-1----:R-:W-:Y:S01]  /*a83a0*/  HMMA.1688.F32.TF32 R172, R228.reuse, R50, R212 ;  /* 0x00000032e4ac723c */ /* 0x042fe200000810d4 */
[----:B------:R1:W-:Y:S07]  /*a83b0*/  STL.64 [R1+0x248], R206 ;  /* 0x000248ce01007387 */ /* 0x0003ee0000100a00 */
[C---:B-1----:R-:W-:Y:S11]  /*a83c0*/  HMMA.1688.F32.TF32 R204, R228.reuse, R42, R220 ;  /* 0x0000002ae4cc723c */ /* 0x042ff600000810dc */
[----:B------:R-:W-:Y:S04]  /*a83d0*/  @!UPT UIADD3 URZ, URZ, URZ, URZ ;  /* 0x0000003f3f3ff290 */ /* 0x000fe8000fffe03f */
[----:B------:R-:W-:Y:S01]  /*a83e0*/  STL.64 [R1+0x230], R172 ;  /* 0x000230ac01007387 */ /* 0x000fe20000100a00 */
[----:B------:R1:W-:Y:S02]  /*a83f0*/  STL.64 [R1+0x238], R174 ;  /* 0x000238ae01007387 */ /* 0x0003e40000100a00 */
[----:B------:R-:W-:Y:S02]  /*a8400*/  STL.64 [R1+0x220], R208 ;  /* 0x000220d001007387 */ /* 0x000fe40000100a00 */
[----:B------:R-:W-:Y:S01]  /*a8410*/  STL.64 [R1+0x228], R210 ;  /* 0x000228d201007387 */ /* 0x000fe20000100a00 */
[----:B------:R-:W2:Y:S01]  /*a8420*/  LDL.LU R244, [R1+0x450] ;  /* 0x0004500001f47983 */ /* 0x000ea20000300800 */
[C---:B-1----:R-:W-:Y:S03]  /*a8430*/  HMMA.1688.F32.TF32 R172, R228.reuse, R38, R224 ;  /* 0x00000026e4ac723c */ /* 0x042fe600000810e0 */
[----:B------:R-:W-:Y:S01]  /*a8440*/  STL.64 [R1+0x260], R204 ;  /* 0x000260cc01007387 */ /* 0x000fe20000100a00 */
[----:B------:R1:W-:Y:S04]  /*a8450*/  STL.64 [R1+0x268], R206 ;  /* 0x000268ce01007387 */ /* 0x0003e80000100a00 */
[C---:B-1----:R-:W-:Y:S08]  /*a8460*/  HMMA.1688.F32.TF32 R204, R228.reuse, R34, R168 ;  /* 0x00000022e4cc723c */ /* 0x042ff000000810a8 */
[C---:B------:R-:W-:Y:S07]  /*a8470*/  HMMA.1688.F32.TF32 R168, R228.reuse, R30, R196 ;  /* 0x0000001ee4a8723c */ /* 0x040fee00000810c4 */
[----:B------:R-:W-:Y:S01]  /*a8480*/  STL.64 [R1+0x250], R172 ;  /* 0x000250ac01007387 */ /* 0x000fe20000100a00 */
[----:B------:R-:W-:Y:S02]  /*a8490*/  STL.64 [R1+0x258], R174 ;  /* 0x000258ae01007387 */ /* 0x000fe40000100a00 */
[----:B------:R-:W2:Y:S02]  /*a84a0*/  LDL.LU R245, [R1+0x454] ;  /* 0x0004540001f57983 */ /* 0x000ea40000300800 */
[----:B------:R-:W2:Y:S01]  /*a84b0*/  LDL.LU R246, [R1+0x458] ;  /* 0x0004580001f67983 */ /* 0x000ea20000300800 */
[----:B------:R-:W2:Y:S01]  /*a84c0*/  LDL.LU R247, [R1+0x45c] ;  /* 0x00045c0001f77983 */ /* 0x000ea20000300800 */
[----:B------:R-:W3:Y:S02]  /*a84d0*/  LDL.LU R248, [R1+0x4e0] ;  /* 0x0004e00001f87983 */ /* 0x000ee40000300800 */
[----:B------:R-:W3:Y:S02]  /*a84e0*/  LDL.LU R249, [R1+0x4e4] ;  /* 0x0004e40001f97983 */ /* 0x000ee40000300800 */
[----:B------:R-:W3:Y:S01]  /*a84f0*/  LDL.LU R250, [R1+0x4e8] ;  /* 0x0004e80001fa7983 */ /* 0x000ee20000300800 */
[----:B------:R-:W3:Y:S01]  /*a8500*/  LDL.LU R251, [R1+0x4ec] ;  /* 0x0004ec0001fb7983 */ /* 0x000ee20000300800 */
[C---:B------:R-:W-:Y:S08]  /*a8510*/  HMMA.1688.F32.TF32 R180, R228.reuse, R22, R180 ;  /* 0x00000016e4b4723c */ /* 0x040ff000000810b4 */
[C---:B------:R-:W-:Y:S08]  /*a8520*/  HMMA.1688.F32.TF32 R184, R228.reuse, R18, R184 ;  /* 0x00000012e4b8723c */ /* 0x040ff000000810b8 */
[C---:B------:R-:W-:Y:S08]  /*a8530*/  HMMA.1688.F32.TF32 R188, R228.reuse, R14, R188 ;  /* 0x0000000ee4bc723c */ /* 0x040ff000000810bc */
[C---:B------:R-:W-:Y:S01]  /*a8540*/  HMMA.1688.F32.TF32 R192, R228.reuse, R10, R192 ;  /* 0x0000000ae4c0723c */ /* 0x040fe200000810c0 */
[----:B------:R-:W-:Y:S04]  /*a8550*/  LDS R172, [R160+0x1a080] ;  /* 0x01a08000a0ac7984 */ /* 0x000fe80000000800 */
[----:B------:R-:W-:Y:S01]  /*a8560*/  STL.64 [R1+0x270], R204 ;  /* 0x000270cc01007387 */ /* 0x000fe20000100a00 */
[----:B------:R-:W-:Y:S02]  /*a8570*/  STL.64 [R1+0x278], R206 ;  /* 0x000278ce01007387 */ /* 0x000fe40000100a00 */
[----:B------:R-:W4:Y:S02]  /*a8580*/  LDL.LU R196, [R1+0x4f0] ;  /* 0x0004f00001c47983 */ /* 0x000f240000300800 */
[----:B------:R-:W-:Y:S01]  /*a8590*/  STL.64 [R1+0x280], R168 ;  /* 0x000280a801007387 */ /* 0x000fe20000100a00 */
[----:B------:R1:W-:Y:S01]  /*a85a0*/  STL.64 [R1+0x288], R170 ;  /* 0x000288aa01007387 */ /* 0x0003e20000100a00 */
[----:B------:R-:W4:Y:S02]  /*a85b0*/  LDL.LU R197, [R1+0x4f4] ;  /* 0x0004f40001c57983 */ /* 0x000f240000300800 */
[----:B------:R-:W4:Y:S02]  /*a85c0*/  LDL.LU R198, [R1+0x4f8] ;  /* 0x0004f80001c67983 */ /* 0x000f240000300800 */
[----:B------:R-:W4:Y:S01]  /*a85d0*/  LDL.LU R199, [R1+0x4fc] ;  /* 0x0004fc0001c77983 */ /* 0x000f220000300800 */
[----:B------:R-:W3:Y:S04]  /*a85e0*/  LDL.LU R220, [R1+0x460] ;  /* 0x0004600001dc7983 */ /* 0x000ee80000300800 */
[----:B------:R-:W-:Y:S04]  /*a85f0*/  LDS R174, [R160+0x1b080] ;  /* 0x01b08000a0ae7984 */ /* 0x000fe80000000800 */
[----:B------:R-:W-:Y:S04]  /*a8600*/  LDS R173, [R161+0x1a080] ;  /* 0x01a08000a1ad7984 */ /* 0x000fe80000000800 */
[----:B------:R-:W2:Y:S01]  /*a8610*/  LDS R175, [R161+0x1b080] ;  /* 0x01b08000a1af7984 */ /* 0x000ea20000000800 */
[C---:B-1----:R-:W-:Y:S11]  /*a8620*/  HMMA.1688.F32.TF32 R168, R228.reuse, R26, R200 ;  /* 0x0000001ae4a8723c */ /* 0x042ff600000810c8 */
[----:B------:R-:W-:Y:S11]  /*a8630*/  @!UPT UIADD3 URZ, URZ, URZ, URZ ;  /* 0x0000003f3f3ff290 */ /* 0x000ff6000fffe03f */
[----:B------:R-:W-:Y:S01]  /*a8640*/  @!UPT UIADD3 URZ, URZ, URZ, URZ ;  /* 0x0000003f3f3ff290 */ /* 0x000fe2000fffe03f */
[----:B------:R1:W-:Y:S01]  /*a8650*/  STL.64 [R1+0x880], R168 ;  /* 0x000880a801007387 */ /* 0x0003e20000100a00 */
        /* <DEDUP_REMOVED lines=16> */
[----:B-1----:R-:W3:Y:S02]  /*a8760*/  LDL.LU R168, [R1+0x4b0] ;  /* 0x0004b00001a87983 */ /* 0x002ee40000300800 */
        /* <DEDUP_REMOVED lines=41> */
[----:B------:R-:W-:Y:S01]  /*a8a00*/  STL.64 [R1+0x8d0], R192 ;  /* 0x0008d0c001007387 */ /* 0x000fe20000100a00 */
[----:B------:R1:W-:Y:S02]  /*a8a10*/  STL.64 [R1+0x8d8], R194 ;  /* 0x0008d8c201007387 */ /* 0x0003e40000100a00 */
[----:B-1----:R-:W-:Y:S11]  /*a8a20*/  HMMA.1688.F32.TF32 R192, R228, R6, R232 ;  /* 0x00000006e4c0723c */ /* 0x002ff600000810e8 */
[----:B------:R-:W-:Y:S11]  /*a8a30*/  @!UPT UIADD3 URZ, URZ, URZ, URZ ;  /* 0x0000003f3f3ff290 */ /* 0x000ff6000fffe03f */
[----:B------:R-:W-:Y:S01]  /*a8a40*/  @!UPT UIADD3 URZ, URZ, URZ, URZ ;  /* 0x0000003f3f3ff290 */ /* 0x000fe2000fffe03f */
[----:B------:R-:W-:Y:S01]  /*a8a50*/  STL.64 [R1+0x890], R192 ;  /* 0x000890c001007387 */ /* 0x000fe20000100a00 */
[----:B------:R4:W-:Y:S01]  /*a8a60*/  STL.64 [R1+0x898], R194 ;  /* 0x000898c201007387 */ /* 0x0009e20000100a00 */
[C---:B--2---:R-:W-:Y:S08]  /*a8a70*/  HMMA.1688.F32.TF32 R232, R176.reuse, R68, R244 ;  /* 0x00000044b0e8723c */ /* 0x044ff000000810f4 */
[C---:B----4-:R-:W-:Y:S08]  /*a8a80*/  HMMA.1688.F32.TF32 R192, R176.reuse, R76, R196 ;  /* 0x0000004cb0c0723c */ /* 0x050ff000000810c4 */
[----:B---3--:R-:W-:Y:S08]  /*a8a90*/  HMMA.1688.F32.TF32 R196, R176, R72, R248 ;  /* 0x00000048b0c4723c */ /* 0x008ff000000810f8 */
[----:B------:R-:W-:Y:S08]  /*a8aa0*/  HMMA.1688.F32.TF32 R232, R172, R70, R232 ;  /* 0x00000046ace8723c */ /* 0x000ff000000810e8 */
        /* <DEDUP_REMOVED lines=18> */
[----:B------:R-:W-:Y:S08]  /*a8bd0*/  HMMA.1688.F32.TF32 R208, R172, R114, R208 ;  /* 0x00000072acd0723c */ /* 0x000ff000000810d0 */
[C---:B------:R-:W-:Y:S08]  /*a8be0*/  HMMA.1688.F32.TF32 R184, R176.reuse, R92, R184 ;  /* 0x0000005cb0b8723c */ /* 0x040ff000000810b8 */
[----:B------:R-:W-:Y:S08]  /*a8bf0*/  HMMA.1688.F32.TF32 R188, R176, R80, R188 ;  /* 0x00000050b0bc723c */ /* 0x000ff000000810bc */
[----:B------:R-:W-:Y:S01]  /*a8c00*/  HMMA.1688.F32.TF32 R176, R172, R122, R228 ;  /* 0x0000007aacb0723c */ /* 0x000fe200000810e4 */
[----:B------:R-:W-:Y:S04]  /*a8c10*/  LDS R228, [R160+0x1e080] ;  /* 0x01e08000a0e47984 */ /* 0x000fe80000000800 */
[----:B------:R-:W-:Y:S04]  /*a8c20*/  LDS R230, [R160+0x1f080] ;  /* 0x01f08000a0e67984 */ /* 0x000fe80000000800 */
[----:B------:R-:W-:Y:S04]  /*a8c30*/  LDS R229, [R161+0x1e080] ;  /* 0x01e08000a1e57984 */ /* 0x000fe80000000800 */
[----:B------:R-:W2:Y:S01]  /*a8c40*/  LDS R231, [R161+0x1f080] ;  /* 0x01f08000a1e77984 */ /* 0x000ea20000000800 */
[C---:B-1----:R-:W-:Y:S08]  /*a8c50*/  HMMA.1688.F32.TF32 R236, R168.reuse, R64, R236 ;  /* 0x00000040a8ec723c */ /* 0x042ff000000810ec */
        /* <DEDUP_REMOVED lines=27> */
[----:B------:R-:W2:Y:S02]  /*a8e10*/  LDS R175, [R161+0x19100] ;  /* 0x01910000a1af7984 */ /* 0x000ea40000000800 */
[C---:B--2---:R-:W-:Y:S08]  /*a8e20*/  HMMA.1688.F32.TF32 R244, R228.reuse, R66, R236 ;  /* 0x00000042e4f4723c */ /* 0x044ff000000810ec */
[----:B------:R-:W-:Y:S08]  /*a8e30*/  HMMA.1688.F32.TF32 R236, R228, R62, R240 ;  /* 0x0000003ee4ec723c */ /* 0x000ff000000810f0 */
[----:B------:R-:W-:Y:S08]  /*a8e40*/  HMMA.1688.F32.TF32 R188, R168, R16, R188 ;  /* 0x00000010a8bc723c */ /* 0x000ff000000810bc */
        /* <DEDUP_REMOVED lines=11> */
[C---:B--2---:R-:W-:Y:S08]  /*a8f00*/  HMMA.1688.F32.TF32 R168, R228.reuse, R46, R212 ;  /* 0x0000002ee4a8723c */ /* 0x044ff000000810d4 */
[C---:B---3--:R-:W-:Y:S01]  /*a8f10*/  HMMA.1688.F32.TF32 R204, R228.reuse, R42, R216 ;  /* 0x0000002ae4cc723c */ /* 0x048fe200000810d8 */
[----:B------:R-:W-:Y:S01]  /*a8f20*/  STL.64 [R1+0x460], R176 ;  /* 0x000460b001007387 */ /* 0x000fe20000100a00 */
[----:B------:R2:W-:Y:S06]  /*a8f30*/  STL.64 [R1+0x468], R178 ;  /* 0x000468b201007387 */ /* 0x0005ec0000100a00 */
[C---:B--2---:R-:W-:Y:S07]  /*a8f40*/  HMMA.1688.F32.TF32 R176, R228.reuse, R38, R220 ;  /* 0x00000026e4b0723c */ /* 0x044fee00000810dc */
[----:B------:R-:W-:Y:S01]  /*a8f50*/  STL.64 [R1+0x450], R168 ;  /* 0x000450a801007387 */ /* 0x000fe20000100a00 */
[----:B------:R2:W-:Y:S07]  /*a8f60*/  STL.64 [R1+0x458], R170 ;  /* 0x000458aa01007387 */ /* 0x0005ee0000100a00 */
[----:B------:R-:W-:Y:S02]  /*a8f70*/  STL.64 [R1+0x4c0], R204 ;  /* 0x0004c0cc01007387 */ /* 0x000fe40000100a00 */
[----:B------:R-:W-:Y:S01]  /*a8f80*/  STL.64 [R1+0x4c8], R206 ;  /* 0x0004c8ce01007387 */ /* 0x000fe20000100a00 */
[----:B------:R-:W2:Y:S02]  /*a8f90*/  LDL.LU R248, [R1+0x5f0] ;  /* 0x0005f00001f87983 */ /* 0x000ea40000300800 */
[C---:B--2---:R-:W-:Y:S08]  /*a8fa0*/  HMMA.1688.F32.TF32 R168, R228.reuse, R34, R224 ;  /* 0x00000022e4a8723c */ /* 0x044ff000000810e0 */
[C---:B------:R-:W-:Y:S01]  /*a8fb0*/  HMMA.1688.F32.TF32 R184, R228.reuse, R30, R184 ;  /* 0x0000001ee4b8723c */ /* 0x040fe200000810b8 */
[----:B------:R-:W-:Y:S01]  /*a8fc0*/  STL.64 [R1+0x4b0], R176 ;  /* 0x0004b0b001007387 */ /* 0x000fe20000100a00 */
[----:B------:R2:W-:Y:S06]  /*a8fd0*/  STL.64 [R1+0x4b8], R178 ;  /* 0x0004b8b201007387 */ /* 0x0005ec0000100a00 */
[C---:B--2---:R-:W-:Y:S07]  /*a8fe0*/  HMMA.1688.F32.TF32 R176, R228.reuse, R26, R200 ;  /* 0x0000001ae4b0723c */ /* 0x044fee00000810c8 */
        /* <DEDUP_REMOVED lines=9> */
[----:B------:R3:W-:Y:S02]  /*a9080*/  STL.64 [R1+0x540], R184 ;  /* 0x000540b801007387 */ /* 0x0007e40000100a00 */
[----:B------:R4:W-:Y:S02]  /*a9090*/  STL.64 [R1+0x548], R186 ;  /* 0x000548ba01007387 */ /* 0x0009e40000100a00 */
[----:B------:R-:W2:Y:S01]  /*a90a0*/  LDL.LU R224, [R1+0x520] ;  /* 0x0005200001e07983 */ /* 0x000ea20000300800 */
[C---:B------:R-:W-:Y:S08]  /*a90b0*/  HMMA.1688.F32.TF32 R180, R228.reuse, R22, R180 ;  /* 0x00000016e4b4723c */ /* 0x040ff000000810b4 */
[C---:B------:R-:W-:Y:S08]  /*a90c0*/  HMMA.1688.F32.TF32 R188, R228.reuse, R18, R188 ;  /* 0x00000012e4bc723c */ /* 0x040ff000000810bc */
[C---:B------:R-:W-:Y:S01]  /*a90d0*/  HMMA.1688.F32.TF32 R192, R228.reuse, R14, R192 ;  /* 0x0000000ee4c0723c */ /* 0x040fe200000810c0 */
        /* <DEDUP_REMOVED lines=21> */
[----:B---3--:R-:W3:Y:S02]  /*a9230*/  LDL.LU R184, [R1+0x5c0] ;  /* 0x0005c00001b87983 */ /* 0x008ee40000300800 */
[----:B------:R-:W3:Y:S02]  /*a9240*/  LDL.LU R185, [R1+0x5c4] ;  /* 0x0005c40001b97983 */ /* 0x000ee40000300800 */
[----:B----4-:R-:W3:Y:S01]  /*a9250*/  LDL.LU R186, [R1+0x5c8] ;  /* 0x0005c80001ba7983 */ /* 0x010ee20000300800 */
[----:B------:R-:W3:Y:S01]  /*a9260*/  LDL.LU R187, [R1+0x5cc] ;  /* 0x0005cc0001bb7983 */ /* 0x000ee20000300800 */
[----:B------:R-:W4:Y:S02]  /*a9270*/  LDL.LU R236, [R1+0x5e0] ;  /* 0x0005e00001ec7983 */ /* 0x000f240000300800 */
[----:B------:R-:W4:Y:S02]  /*a9280*/  LDL.LU R237, [R1+0x5e4] ;  /* 0x0005e40001ed7983 */ /* 0x000f240000300800 */
[----:B------:R-:W4:Y:S01]  /*a9290*/  LDL.LU R238, [R1+0x5e8] ;  /* 0x0005e80001ee7983 */ /* 0x000f220000300800 */
[----:B------:R-:W4:Y:S01]  /*a92a0*/  LDL.LU R239, [R1+0x5ec] ;  /* 0x0005ec0001ef7983 */ /* 0x000f220000300800 */
        /* <DEDUP_REMOVED lines=17> */
[----:B------:R1:W-:Y:S01]  /*a93c0*/  STL.64 [R1+0x508], R182 ;  /* 0x000508b601007387 */ /* 0x0003e20000100a00 */
[C---:B------:R-:W-:Y:S01]  /*a93d0*/  HMMA.1688.F32.TF32 R196, R228.reuse, R10, R196 ;  /* 0x0000000ae4c4723c */ /* 0x040fe200000810c4 */
[----:B------:R-:W-:Y:S04]  /*a93e0*/  LDS R168, [R160+0x1a100] ;  /* 0x01a10000a0a87984 */ /* 0x000fe80000000800 */
[----:B------:R-:W-:Y:S04]  /*a93f0*/  LDS R170, [R160+0x1b100] ;  /* 0x01b10000a0aa7984 */ /* 0x000fe80000000800 */
[----:B------:R-:W-:Y:S04]  /*a9400*/  LDS R169, [R161+0x1a100] ;  /* 0x01a10000a1a97984 */ /* 0x000fe80000000800 */
[----:B------:R-:W1:Y:S04]  /*a9410*/  LDS R171, [R161+0x1b100] ;  /* 0x01b10000a1ab7984 */ /* 0x000e680000000800 */
        /* <DEDUP_REMOVED lines=22> */
[----:B------:R2:W-:Y:S02]  /*a9580*/  STL.64 [R1+0x758], R198 ;  /* 0x000758c601007387 */ /* 0x0005e40000100a00 */
[C---:B--2---:R-:W-:Y:S08]  /*a9590*/  HMMA.1688.F32.TF32 R196, R172.reuse, R72, R248 ;  /* 0x00000048acc4723c */ /* 0x044ff000000810f8 */
[C---:B------:R-:W-:Y:S08]  /*a95a0*/  HMMA.1688.F32.TF32 R232, R172.reuse, R68, R244 ;  /* 0x00000044ace8723c */ /* 0x040ff000000810f4 */
[C---:B----4-:R-:W-:Y:S08]  /*a95b0*/  HMMA.1688.F32.TF32 R236, R172.reuse, R128, R236 ;  /* 0x00000080acec723c */ /* 0x050ff000000810ec */
[C---:B---3--:R-:W-:Y:S08]  /*a95c0*/  HMMA.1688.F32.TF32 R240, R172.reuse, R124, R240 ;  /* 0x0000007cacf0723c */ /* 0x048ff000000810f0 */
        /* <DEDUP_REMOVED lines=16> */
[C---:B------:R-:W-:Y:S08]  /*a96d0*/  HMMA.1688.F32.TF32 R188, R172.reuse, R80, R188 ;  /* 0x00000050acbc723c */ /* 0x040ff000000810bc */
[----:B------:R-:W-:Y:S08]  /*a96e0*/  HMMA.1688.F32.TF32 R192, R172, R76, R192 ;  /* 0x0000004cacc0723c */ /* 0x000ff000000810c0 */
[----:B------:R-:W-:Y:S01]  /*a96f0*/  HMMA.1688.F32.TF32 R172, R168, R122, R228 ;  /* 0x0000007aa8ac723c */ /* 0x000fe200000810e4 */
[----:B------:R-:W-:Y:S04]  /*a9700*/  LDS R228, [R160+0x1e100] ;  /* 0x01e10000a0e47984 */ /* 0x000fe80000000800 */
[----:B------:R-:W-:Y:S04]  /*a9710*/  LDS R230, [R160+0x1f100] ;  /* 0x01f10000a0e67984 */ /* 0x000fe80000000800 */
[----:B------:R-:W-:Y:S04]  /*a9720*/  LDS R229, [R161+0x1e100] ;  /* 0x01e10000a1e57984 */ /* 0x000fe80000000800 */
[----:B------:R-:W2:Y:S01]  /*a9730*/  LDS R231, [R161+0x1f100] ;  /* 0x01f10000a1e77984 */ /* 0x000ea20000000800 */
        /* <DEDUP_REMOVED lines=15> */
[----:B------:R-:W-:Y:S01]  /*a9830*/  HMMA.1688.F32.TF32 R172, R184, R56, R172 ;  /* 0x00000038b8ac723c */ /* 0x000fe200000810ac */
        /* <DEDUP_REMOVED lines=8> */
[----:B------:R-:W-:Y:S01]  /*a98c0*/  MOV R244, R153 ;  /* 0x0000009900f47202 */ /* 0x000fe20000000f00 */
        /* <DEDUP_REMOVED lines=8> */
[----:B--2---:R-:W-:Y:S08]  /*a9950*/  HMMA.1688.F32.TF32 R236, R228, R66, R236 ;  /* 0x00000042e4ec723c */ /* 0x004ff000000810ec */
[C---:B------:R-:W-:Y:S08]  /*a9960*/  HMMA.1688.F32.TF32 R200, R184.reuse, R20, R200 ;  /* 0x00000014b8c8723c */ /* 0x040ff000000810c8 */
[C---:B------:R-:W-:Y:S08]  /*a9970*/  HMMA.1688.F32.TF32 R188, R184.reuse, R16, R188 ;  /* 0x00000010b8bc723c */ /* 0x040ff000000810bc */
[C---:B------:R-:W-:Y:S08]  /*a9980*/  HMMA.1688.F32.TF32 R192, R184.reuse, R12, R192 ;  /* 0x0000000cb8c0723c */ /* 0x040ff000000810c0 */
[C---:B------:R-:W-:Y:S08]  /*a9990*/  HMMA.1688.F32.TF32 R196, R184.reuse, R8, R196 ;  /* 0x00000008b8c4723c */ /* 0x040ff000000810c4 */
[----:B------:R-:W-:Y:S08]  /*a99a0*/  HMMA.1688.F32.TF32 R232, R184, R4, R232 ;  /* 0x00000004b8e8723c */ /* 0x000ff000000810e8 */
[C---:B------:R-:W-:Y:S08]  /*a99b0*/  HMMA.1688.F32.TF32 R184, R228.reuse, R62, R240 ;  /* 0x0000003ee4b8723c */ /* 0x040ff000000810f0 */
[----:B------:R-:W-:Y:S01]  /*a99c0*/  HMMA.1688.F32.TF32 R172, R228, R58, R172 ;  /* 0x0000003ae4ac723c */ /* 0x000fe200000810ac */
[----:B------:R-:W-:-:S02]  /*a99d0*/  IMAD.MOV.U32 R245, RZ, RZ, R152 ;  /* 0x000000fffff57224 */ /* 0x000fc400078e0098 */
[----:B------:R-:W-:Y:S01]  /*a99e0*/  IMAD.MOV.U32 R246, RZ, RZ, R145 ;  /* 0x000000fffff67224 */ /* 0x000fe200078e0091 */
[----:B------:R-:W-:Y:S01]  /*a99f0*/  MOV R247, R144 ;  /* 0x0000009000f77202 */ /* 0x000fe20000000f00 */
[----:B------:R-:W-:Y:S04]  /*a9a00*/  LDS R168, [R160+0x18180] ;  /* 0x01818000a0a87984 */ /* 0x000fe80000000800 */
[----:B------:R-:W-:Y:S04]  /*a9a10*/  LDS R170, [R160+0x19180] ;  /* 0x01918000a0aa7984 */ /* 0x000fe80000000800 */
[----:B------:R-:W-:Y:S04]  /*a9a20*/  LDS R169, [R161+0x18180] ;  /* 0x01818000a1a97984 */ /* 0x000fe80000000800 */
[----:B------:R-:W1:Y:S01]  /*a9a30*/  LDS R171, [R161+0x19180] ;  /* 0x01918000a1ab7984 */ /* 0x000e620000000800 */
[C---:B------:R-:W-:Y:S03]  /*a9a40*/  HMMA.1688.F32.TF32 R204, R228.reuse, R54, R204 ;  /* 0x00000036e4cc723c */ /* 0x040fe600000810cc */
[----:B------:R-:W-:Y:S01]  /*a9a50*/  STL.64 [R1+0x420], R236 ;  /* 0x000420ec01007387 */ /* 0x000fe20000100a00 */
[----:B------:R-:W-:Y:S03]  /*a9a60*/  STL.64 [R1+0x428], R238 ;  /* 0x000428ee01007387 */ /* 0x000fe60000100a00 */
[----:B------:R-:W-:Y:S01]  /*a9a70*/  STL.64 [R1+0x410], R184 ;  /* 0x000410b801007387 */ /* 0x000fe20000100a00 */
[----:B------:R2:W-:Y:S02]  /*a9a80*/  STL.64 [R1+0x418], R186 ;  /* 0x000418ba01007387 */ /* 0x0005e40000100a00 */
[----:B------:R-:W-:Y:S02]  /*a9a90*/  STL.64 [R1+0x360], R172 ;  /* 0x000360ac01007387 */ /* 0x000fe40000100a00 */
[----:B------:R3:W-:Y:S01]  /*a9aa0*/  STL.64 [R1+0x368], R174 ;  /* 0x000368ae01007387 */ /* 0x0007e20000100a00 */
[C---:B--2---:R-:W-:Y:S08]  /*a9ab0*/  HMMA.1688.F32.TF32 R184, R228.reuse, R50, R208 ;  /* 0x00000032e4b8723c */ /* 0x044ff000000810d0 */
[C---:B---3--:R-:W-:Y:S02]  /*a9ac0*/  HMMA.1688.F32.TF32 R172, R228.reuse, R46, R212 ;  /* 0x0000002ee4ac723c */ /* 0x048fe400000810d4 */
[----:B------:R-:W-:Y:S01]  /*a9ad0*/  STL.64 [R1+0x370], R204 ;  /* 0x000370cc01007387 */ /* 0x000fe20000100a00 */
[----:B------:R2:W-:Y:S05]  /*a9ae0*/  STL.64 [R1+0x378], R206 ;  /* 0x000378ce01007387 */ /* 0x0005ea0000100a00 */
[C---:B--2---:R-:W-:Y:S07]  /*a9af0*/  HMMA.1688.F32.TF32 R204, R228.reuse, R42, R216 ;  /* 0x0000002ae4cc723c */ /* 0x044fee00000810d8 */
[----:B------:R-:W-:Y:S01]  /*a9b00*/  STL.64 [R1+0x390], R184 ;  /* 0x000390b801007387 */ /* 0x000fe20000100a00 */
[----:B------:R2:W-:Y:S07]  /*a9b10*/  STL.64 [R1+0x398], R186 ;  /* 0x000398ba01007387 */ /* 0x0005ee0000100a00 */
[----:B------:R-:W-:Y:S02]  /*a9b20*/  STL.64 [R1+0x3a0], R172 ;  /* 0x0003a0ac01007387 */ /* 0x000fe40000100a00 */
[----:B------:R3:W-:Y:S01]  /*a9b30*/  STL.64 [R1+0x3a8], R174 ;  /* 0x0003a8ae01007387 */ /* 0x0007e20000100a00 */
[C---:B--2---:R-:W-:Y:S08]  /*a9b40*/  HMMA.1688.F32.TF32 R184, R228.reuse, R38, R220 ;  /* 0x00000026e4b8723c */ /* 0x044ff000000810dc */
[C---:B---3--:R-:W-:Y:S01]  /*a9b50*/  HMMA.1688.F32.TF32 R172, R228.reuse, R34, R224 ;  /* 0x00000022e4ac723c */ /* 0x048fe200000810e0 */
[----:B------:R2:W-:Y:S01]  /*a9b60*/  STL.64 [R1+0x3b0], R204 ;  /* 0x0003b0cc01007387 */ /* 0x0005e20000100a00 */
[----:B------:R3:W-:Y:S11]  /*a9b70*/  STL.64 [R1+0x3b8], R206 ;  /* 0x0003b8ce01007387 */ /* 0x0007f60000100a00 */
[----:B------:R-:W-:Y:S02]  /*a9b80*/  @!UPT UIADD3 URZ, URZ, URZ, URZ ;  /* 0x0000003f3f3ff290 */ /* 0x000fe4000fffe03f */
[----:B------:R-:W-:Y:S01]  /*a9b90*/  STL.64 [R1+0x3c0], R184 ;  /* 0x0003c0b801007387 */ /* 0x000fe20000100a00 */
[----:B------:R-:W-:Y:S02]  /*a9ba0*/  STL.64 [R1+0x3c8], R186 ;  /* 0x0003c8ba01007387 */ /* 0x000fe40000100a00 */
[----:B------:R-:W4:Y:S05]  /*a9bb0*/  LDL.LU R2, [R1+0x4784] ;  /* 0x0047840001027983 */ /* 0x000f2a0000300800 */
[----:B------:R-:W-:Y:S01]  /*a9bc0*/  STL.64 [R1+0x3d0], R172 ;  /* 0x0003d0ac01007387 */ /* 0x000fe20000100a00 */
        /* <DEDUP_REMOVED lines=12> */
[C---:B-1----:R-:W-:Y:S08]  /*a9c90*/  HMMA.1688.F32.TF32 R172, R228.reuse, R30, R176 ;  /* 0x0000001ee4ac723c */ /* 0x042ff000000810b0 */
[----:B------:R-:W-:Y:S01]  /*a9ca0*/  HMMA.1688.F32.TF32 R180, R228, R26, R180 ;  /* 0x0000001ae4b4723c */ /* 0x000fe200000810b4 */
[----:B----4-:R-:W-:-:S02]  /*a9cb0*/  IMAD.MOV.U32 R187, RZ, RZ, R2 ;  /* 0x000000ffffbb7224 */ /* 0x010fc400078e0002 */
[----:B------:R-:W-:Y:S01]  /*a9cc0*/  IMAD.MOV.U32 R186, RZ, RZ, R0 ;  /* 0x000000ffffba7224 */ /* 0x000fe200078e0000 */
[----:B------:R-:W-:Y:S01]  /*a9cd0*/  MOV R185, R149 ;  /* 0x0000009500b97202 */ /* 0x000fe20000000f00 */
[----:B------:R-:W-:Y:S02]  /*a9ce0*/  IMAD.MOV.U32 R184, RZ, RZ, R148 ;  /* 0x000000ffffb87224 */ /* 0x000fe400078e0094 */
[----:B------:R-:W3:Y:S01]  /*a9cf0*/  LDL.LU R148, [R1+0x4764] ;  /* 0x0047640001947983 */ /* 0x000ee20000300800 */
[----:B------:R-:W4:Y:S02]  /*a9d00*/  LDL.LU R149, [R1+0x4760] ;  /* 0x0047600001957983 */ /* 0x000f240000300800 */
        /* <DEDUP_REMOVED lines=34> */
[C---:B------:R-:W-:Y:S08]  /*a9f30*/  HMMA.1688.F32.TF32 R200, R228.reuse, R22, R200 ;  /* 0x00000016e4c8723c */ /* 0x040ff000000810c8 */
[----:B------:R-:W-:Y:S08]  /*a9f40*/  HMMA.1688.F32.TF32 R188, R228, R18, R188 ;  /* 0x00000012e4bc723c */ /* 0x000ff000000810bc */
[C---:B--2---:R-:W-:Y:S08]  /*a9f50*/  HMMA.1688.F32.TF32 R204, R168.reuse, R88, R204 ;  /* 0x00000058a8cc723c */ /* 0x044ff000000810cc */
[----:B------:R-:W-:Y:S01]  /*a9f60*/  HMMA.1688.F32.TF32 R184, R168, R84, R184 ;  /* 0x00000054a8b8723c */ /* 0x000fe200000810b8 */
[----:B---3--:R-:W-:-:S02]  /*a9f70*/  IMAD.MOV.U32 R176, RZ, RZ, R2 ;  /* 0x000000ffffb07224 */ /* 0x008fc400078e0002 */
[----:B------:R-:W2:Y:S01]  /*a9f80*/  LDL.LU R2, [R1+0x4744] ;  /* 0x0047440001027983 */ /* 0x000ea20000300800 */
[----:B------:R-:W-:Y:S02]  /*a9f90*/  STL.64 [R1+0x3e0], R172 ;  /* 0x0003e0ac01007387 */ /* 0x000fe40000100a00 */
[----:B------:R-:W-:Y:S02]  /*a9fa0*/  STL.64 [R1+0x3e8], R174 ;  /* 0x0003e8ae01007387 */ /* 0x000fe40000100a00 */
[----:B------:R-:W-:Y:S01]  /*a9fb0*/  IMAD.MOV.U32 R177, RZ, RZ, R0 ;  /* 0x000000ffffb17224 */ /* 0x000fe200078e0000 */
[----:B------:R-:W-:Y:S04]  /*a9fc0*/  LDS R172, [R160+0x1a180] ;  /* 0x01a18000a0ac7984 */ /* 0x000fe80000000800 */
[----:B------:R-:W3:Y:S01]  /*a9fd0*/  LDL.LU R0, [R1+0x4740] ;  /* 0x0047400001007983 */ /* 0x000ee20000300800 */
[----:B------:R-:W-:Y:S02]  /*a9fe0*/  STL.64 [R1+0x3f0], R180 ;  /* 0x0003f0b401007387 */ /* 0x000fe40000100a00 */
[----:B------:R-:W-:Y:S02]  /*a9ff0*/  STL.64 [R1+0x3f8], R182 ;  /* 0x0003f8b601007387 */ /* 0x000fe40000100a00 */
[----:B------:R-:W-:Y:S01]  /*aa000*/  STL.64 [R1+0x400], R200 ;  /* 0x000400c801007387 */ /* 0x000fe20000100a00 */
[----:B------:R-:W-:Y:S01]  /*aa010*/  STL.64 [R1+0x408], R202 ;  /* 0x000408ca01007387 */ /* 0x000fe20000100a00 */
[----:B------:R-:W-:Y:S02]  /*aa020*/  STL.64 [R1+0x440], R188 ;  /* 0x000440bc01007387 */ /* 0x000fe40000100a00 */
[----:B------:R1:W-:Y:S01]  /*aa030*/  STL.64 [R1+0x448], R190 ;  /* 0x000448be01007387 */ /* 0x0003e20000100a00 */
[----:B------:R-:W-:Y:S04]  /*aa040*/  LDS R174, [R160+0x1b180] ;  /* 0x01b18000a0ae7984 */ /* 0x000fe80000000800 */
[----:B------:R-:W-:Y:S04]  /*aa050*/  LDS R173, [R161+0x1a180] ;  /* 0x01a18000a1ad7984 */ /* 0x000fe80000000800 */
[----:B------:R-:W4:Y:S01]  /*aa060*/  LDS R175, [R161+0x1b180] ;  /* 0x01b18000a1af7984 */ /* 0x000f220000000800 */
[----:B-1----:R-:W-:Y:S08]  /*aa070*/  HMMA.1688.F32.TF32 R188, R228, R14, R192 ;  /* 0x0000000ee4bc723c */ /* 0x002ff000000810c0 */
[C---:B----4-:R-:W-:Y:S08]  /*aa080*/  HMMA.1688.F32.TF32 R236, R168.reuse, R128, R236 ;  /* 0x00000080a8ec723c */ /* 0x050ff000000810ec */
[----:B------:R-:W-:Y:S01]  /*aa090*/  HMMA.1688.F32.TF32 R240, R168, R124, R240 ;  /* 0x0000007ca8f0723c */ /* 0x000fe200000810f0 */
[----:B------:R-:W-:Y:S01]  /*aa0a0*/  IMAD.MOV.U32 R180, RZ, RZ, R153 ;  /* 0x000000ffffb47224 */ /* 0x000fe200078e0099 */
[----:B------:R-:W-:Y:S01]  /*aa0b0*/  MOV R181, R152 ;  /* 0x0000009800b57202 */ /* 0x000fe20000000f00 */
[----:B------:R-:W-:-:S02]  /*aa0c0*/  IMAD.MOV.U32 R182, RZ, RZ, R145 ;  /* 0x000000ffffb67224 */ /* 0x000fc400078e0091 */
[----:B------:R-:W-:-:S03]  /*aa0d0*/  IMAD.MOV.U32 R183, RZ, RZ, R144 ;  /* 0x000000ffffb77224 */ /* 0x000fc600078e0090 */
[C---:B------:R-:W-:Y:S01]  /*aa0e0*/  HMMA.1688.F32.TF32 R192, R228.reuse, R10, R196 ;  /* 0x0000000ae4c0723c */ /* 0x040fe200000810c4 */
[----:B------:R-:W-:Y:S01]  /*aa0f0*/  STL.64 [R1+0x430], R188 ;  /* 0x000430bc01007387 */ /* 0x000fe20000100a00 */
[----:B------:R1:W-:Y:S06]  /*aa100*/  STL.64 [R1+0x438], R190 ;  /* 0x000438be01007387 */ /* 0x0003ec0000100a00 */
[----:B-1----:R-:W-:Y:S08]  /*aa110*/  HMMA.1688.F32.TF32 R188, R228, R6, R232 ;  /* 0x00000006e4bc723c */ /* 0x002ff000000810e8 */
[----:B------:R-:W-:Y:S01]  /*aa120*/  HMMA.1688.F32.TF32 R228, R168, R120, R180 ;  /* 0x00000078a8e4723c */ /* 0x000fe200000810b4 */
[----:B------:R-:W-:Y:S04]  /*aa130*/  LDS R180, [R160+0x1c180] ;  /* 0x01c18000a0b47984 */ /* 0x000fe80000000800 */
[----:B------:R-:W-:Y:S04]  /*aa140*/  LDS R182, [R160+0x1d180] ;  /* 0x01d18000a0b67984 */ /* 0x000fe80000000800 */
[----:B------:R-:W-:Y:S04]  /*aa150*/  LDS R181, [R161+0x1c180] ;  /* 0x01c18000a1b57984 */ /* 0x000fe80000000800 */
[----:B------:R-:W1:Y:S01]  /*aa160*/  LDS R183, [R161+0x1d180] ;  /* 0x01d18000a1b77984 */ /* 0x000e620000000800 */
[----:B------:R-:W-:Y:S01]  /*aa170*/  MOV R178, R149 ;  /* 0x0000009500b27202 */ /* 0x000fe20000000f00 */
[----:B------:R-:W-:Y:S01]  /*aa180*/  IMAD.MOV.U32 R179, RZ, RZ, R148 ;  /* 0x000000ffffb37224 */ /* 0x000fe200078e0094 */
[----:B------:R-:W-:Y:S01]  /*aa190*/  MOV R200, R141 ;  /* 0x0000008d00c87202 */ /* 0x000fe20000000f00 */
[----:B------:R-:W-:-:S02]  /*aa1a0*/  IMAD.MOV.U32 R201, RZ, RZ, R140 ;  /* 0x000000ffffc97224 */ /* 0x000fc400078e008c */
[----:B------:R-:W-:Y:S01]  /*aa1b0*/  IMAD.MOV.U32 R202, RZ, RZ, R137 ;  /* 0x000000ffffca7224 */ /* 0x000fe200078e0089 */
[----:B------:R-:W-:Y:S01]  /*aa1c0*/  MOV R203, R136 ;  /* 0x0000008800cb7202 */ /* 0x000fe20000000f00 */
[----:B------:R-:W-:Y:S08]  /*aa1d0*/  HMMA.1688.F32.TF32 R236, R172, R130, R236 ;  /* 0x00000082acec723c */ /* 0x000ff000000810ec */
[----:B------:R-:W-:Y:S01]  /*aa1e0*/  HMMA.1688.F32.TF32 R208, R168, R116, R208 ;  /* 0x00000074a8d0723c */ /* 0x000fe200000810d0 */
[----:B------:R-:W-:Y:S07]  /*aa1f0*/  STL.64 [R1+0x520], R192 ;  /* 0x000520c001007387 */ /* 0x000fee0000100a00 */
[----:B------:R-:W-:Y:S01]  /*aa200*/  HMMA.1688.F32.TF32 R240, R172, R126, R240 ;  /* 0x0000007eacf0723c */ /* 0x000fe200000810f0 */
[----:B------:R4:W-:Y:S07]  /*aa210*/  STL.64 [R1+0x528], R194 ;  /* 0x000528c201007387 */ /* 0x0009ee0000100a00 */
        /* <DEDUP_REMOVED lines=8> */
[C---:B----4-:R-:W-:Y:S08]  /*aa2a0*/  HMMA.1688.F32.TF32 R192, R168.reuse, R76, R164 ;  /* 0x0000004ca8c0723c */ /* 0x050ff000000810a4 */
[C---:B------:R-:W-:Y:S08]  /*aa2b0*/  HMMA.1688.F32.TF32 R196, R168.reuse, R72, R248 ;  /* 0x00000048a8c4723c */ /* 0x040ff000000810f8 */
[C---:B------:R-:W-:Y:S08]  /*aa2c0*/  HMMA.1688.F32.TF32 R232, R168.reuse, R68, R244 ;  /* 0x00000044a8e8723c */ /* 0x040ff000000810f4 */
[----:B-1----:R-:W-:Y:S08]  /*aa2d0*/  HMMA.1688.F32.TF32 R188, R168, R80, R156 ;  /* 0x00000050a8bc723c */ /* 0x002ff0000008109c */
[C---:B------:R-:W-:Y:S01]  /*aa2e0*/  HMMA.1688.F32.TF32 R168, R172.reuse, R122, R228 ;  /* 0x0000007aaca8723c */ /* 0x040fe200000810e4 */
[----:B------:R-:W-:Y:S04]  /*aa2f0*/  LDS R228, [R160+0x1e180] ;  /* 0x01e18000a0e47984 */ /* 0x000fe80000000800 */
[----:B------:R-:W-:Y:S04]  /*aa300*/  LDS R230, [R160+0x1f180] ;  /* 0x01f18000a0e67984 */ /* 0x000fe80000000800 */
[----:B------:R-:W-:Y:S04]  /*aa310*/  LDS R229, [R161+0x1e180] ;  /* 0x01e18000a1e57984 */ /* 0x000fe80000000800 */
[----:B------:R-:W1:Y:S01]  /*aa320*/  LDS R231, [R161+0x1f180] ;  /* 0x01f18000a1e77984 */ /* 0x000e620000000800 */
[----:B------:R-:W-:Y:S08]  /*aa330*/  HMMA.1688.F32.TF32 R208, R172, R118, R208 ;  /* 0x00000076acd0723c */ /* 0x000ff000000810d0 */
[C---:B------:R-:W-:Y:S08]  /*aa340*/  HMMA.1688.F32.TF32 R236, R180.reuse, R64, R236 ;  /* 0x00000040b4ec723c */ /* 0x040ff000000810ec */
[----:B------:R-:W-:Y:S08]  /*aa350*/  HMMA.1688.F32.TF32 R240, R180, R60, R240 ;  /* 0x0000003cb4f0723c */ /* 0x000ff000000810f0 */
[C---:B------:R-:W-:Y:S08]  /*aa360*/  HMMA.1688.F32.TF32 R212, R172.reuse, R114, R212 ;  /* 0x00000072acd4723c */ /* 0x040ff000000810d4 */
[C---:B------:R-:W-:Y:S08]  /*aa370*/  HMMA.1688.F32.TF32 R216, R172.reuse, R110, R216 ;  /* 0x0000006eacd8723c */ /* 0x040ff000000810d8 */
[C---:B------:R-:W-:Y:S08]  /*aa380*/  HMMA.1688.F32.TF32 R220, R172.reuse, R106, R220 ;  /* 0x0000006aacdc723c */ /* 0x040ff000000810dc */
[----:B------:R-:W-:Y:S08]  /*aa390*/  HMMA.1688.F32.TF32 R224, R172, R102, R224 ;  /* 0x00000066ace0723c */ /* 0x000ff000000810e0 */
[C---:B------:R-:W-:Y:S08]  /*aa3a0*/  HMMA.1688.F32.TF32 R168, R180.reuse, R56, R168 ;  /* 0x00000038b4a8723c */ /* 0x040ff000000810a8 */
[C---:B------:R-:W-:Y:S08]  /*aa3b0*/  HMMA.1688.F32.TF32 R208, R180.reuse, R52, R208 ;  /* 0x00000034b4d0723c */ /* 0x040ff000000810d0 */
[----:B------:R-:W-:Y:S08]  /*aa3c0*/  HMMA.1688.F32.TF32 R212, R180, R48, R212 ;  /* 0x00000030b4d4723c */ /* 0x000ff000000810d4 */
[C---:B-1----:R-:W-:Y:S08]  /*aa3d0*/  HMMA.1688.F32.TF32 R164, R228.reuse, R66, R236 ;  /* 0x00000042e4a4723c */ /* 0x042ff000000810ec */
[C---:B------:R-:W-:Y:S08]  /*aa3e0*/  HMMA.1688.F32.TF32 R156, R228.reuse, R62, R240 ;  /* 0x0000003ee49c723c */ /* 0x040ff000000810f0 */
[----:B------:R-:W-:Y:S08]  /*aa3f0*/  HMMA.1688.F32.TF32 R168, R228, R58, R168 ;  /* 0x0000003ae4a8723c */ /* 0x000ff000000810a8 */
[C---:B------:R-:W-:Y:S08]  /*aa400*/  HMMA.1688.F32.TF32 R216, R180.reuse, R44, R216 ;  /* 0x0000002cb4d8723c */ /* 0x040ff000000810d8 */
[----:B------:R-:W-:Y:S08]  /*aa410*/  HMMA.1688.F32.TF32 R220, R180, R40, R220 ;  /* 0x00000028b4dc723c */ /* 0x000ff000000810dc */
[----:B------:R-:W-:Y:S08]  /*aa420*/  HMMA.1688.F32.TF32 R176, R172, R98, R176 ;  /* 0x00000062acb0723c */ /* 0x000ff000000810b0 */
[----:B------:R-:W-:Y:S08]  /*aa430*/  HMMA.1688.F32.TF32 R224, R180, R36, R224 ;  /* 0x00000024b4e0723c */ /* 0x000ff000000810e0 */
[----:B------:R-:W-:Y:S01]  /*aa440*/  HMMA.1688.F32.TF32 R200, R172, R94, R200 ;  /* 0x0000005eacc8723c */ /* 0x000fe200000810c8 */
[----:B------:R-:W-:Y:S01]  /*aa450*/  STL.64 [R1+0x570], R164 ;  /* 0x000570a401007387 */ /* 0x000fe20000100a00 */
[----:B------:R1:W-:Y:S02]  /*aa460*/  STL.64 [R1+0x578], R166 ;  /* 0x000578a601007387 */ /* 0x0003e40000100a00 */
[----:B------:R-:W-:Y:S02]  /*aa470*/  STL.64 [R1+0x560], R156 ;  /* 0x0005609c01007387 */ /* 0x000fe40000100a00 */
[----:B------:R4:W-:Y:S02]  /*aa480*/  STL.64 [R1+0x568], R158 ;  /* 0x0005689e01007387 */ /* 0x0009e40000100a00 */
[C---:B-1----:R-:W-:Y:S08]  /*aa490*/  HMMA.1688.F32.TF32 R164, R228.reuse, R54, R208 ;  /* 0x00000036e4a4723c */ /* 0x042ff000000810d0 */
[----:B----4-:R-:W-:Y:S01]  /*aa4a0*/  HMMA.1688.F32.TF32 R156, R228, R50, R212 ;  /* 0x00000032e49c723c */ /* 0x010fe200000810d4 */
[----:B------:R-:W-:Y:S01]  /*aa4b0*/  STL.64 [R1+0x4f0], R168 ;  /* 0x0004f0a801007387 */ /* 0x000fe20000100a00 */
[----:B------:R1:W-:Y:S06]  /*aa4c0*/  STL.64 [R1+0x4f8], R170 ;  /* 0x0004f8aa01007387 */ /* 0x0003ec0000100a00 */
[----:B------:R-:W-:Y:S08]  /*aa4d0*/  HMMA.1688.F32.TF32 R204, R172, R90, R204 ;  /* 0x0000005aaccc723c */ /* 0x000ff000000810cc */
[----:B------:R-:W-:Y:S08]  /*aa4e0*/  HMMA.1688.F32.TF32 R176, R180, R32, R176 ;  /* 0x00000020b4b0723c */ /* 0x000ff000000810b0 */
[----:B------:R-:W-:Y:S08]  /*aa4f0*/  HMMA.1688.F32.TF32 R184, R172, R86, R184 ;  /* 0x00000056acb8723c */ /* 0x000ff000000810b8 */
[----:B------:R-:W-:Y:S08]  /*aa500*/  HMMA.1688.F32.TF32 R200, R180, R28, R200 ;  /* 0x0000001cb4c8723c */ /* 0x000ff000000810c8 */
[----:B------:R-:W-:Y:S08]  /*aa510*/  HMMA.1688.F32.TF32 R188, R172, R82, R188 ;  /* 0x00000052acbc723c */ /* 0x000ff000000810bc */
[C---:B-1----:R-:W-:Y:S01]  /*aa520*/  HMMA.1688.F32.TF32 R168, R228.reuse, R46, R216 ;  /* 0x0000002ee4a8723c */ /* 0x042fe200000810d8 */
[----:B------:R-:W-:Y:S01]  /*aa530*/  STL.64 [R1+0x5d0], R164 ;  /* 0x0005d0a401007387 */ /* 0x000fe20000100a00 */
[----:B------:R1:W-:Y:S02]  /*aa540*/  STL.64 [R1+0x5d8], R166 ;  /* 0x0005d8a601007387 */ /* 0x0003e40000100a00 */
[----:B------:R-:W-:Y:S02]  /*aa550*/  STL.64 [R1+0x5c0], R156 ;  /* 0x0005c09c01007387 */ /* 0x000fe40000100a00 */
[----:B------:R4:W-:Y:S02]  /*aa560*/  STL.64 [R1+0x5c8], R158 ;  /* 0x0005c89e01007387 */ /* 0x0009e40000100a00 */
[C---:B-1----:R-:W-:Y:S08]  /*aa570*/  HMMA.1688.F32.TF32 R164, R228.reuse, R42, R220 ;  /* 0x0000002ae4a4723c */ /* 0x042ff000000810dc */
[----:B----4-:R-:W-:Y:S07]  /*aa580*/  HMMA.1688.F32.TF32 R156, R228, R38, R224 ;  /* 0x00000026e49c723c */ /* 0x010fee00000810e0 */
[----:B------:R-:W-:Y:S01]  /*aa590*/  STL.64 [R1+0x5b0], R168 ;  /* 0x0005b0a801007387 */ /* 0x000fe20000100a00 */
[----:B------:R-:W-:Y:S01]  /*aa5a0*/  STL.64 [R1+0x5b8], R170 ;  /* 0x0005b8aa01007387 */ /* 0x000fe20000100a00 */
        /* <DEDUP_REMOVED lines=9> */
[----:B------:R-:W1:Y:S01]  /*aa640*/  LDS R175, [R161+0x17200] ;  /* 0x01720000a1af7984 */ /* 0x000e620000000800 */
[----:B------:R-:W-:-:S02]  /*aa650*/  IMAD.MOV.U32 R226, RZ, RZ, R133 ;  /* 0x000000ffffe27224 */ /* 0x000fc400078e0085 */
[----:B------:R-:W-:Y:S01]  /*aa660*/  IMAD.MOV.U32 R227, RZ, RZ, R132 ;  /* 0x000000ffffe37224 */ /* 0x000fe200078e0084 */
[----:B------:R-:W-:Y:S04]  /*aa670*/  LDS R168, [R160+0x18200] ;  /* 0x01820000a0a87984 */ /* 0x000fe80000000800 */
[----:B------:R-:W-:Y:S04]  /*aa680*/  LDS R170, [R160+0x19200] ;  /* 0x01920000a0aa7984 */ /* 0x000fe80000000800 */
[----:B------:R-:W-:Y:S04]  /*aa690*/  LDS R169, [R161+0x18200] ;  /* 0x01820000a1a97984 */ /* 0x000fe80000000800 */
[----:B------:R-:W4:Y:S04]  /*aa6a0*/  LDS R171, [R161+0x19200] ;  /* 0x01920000a1ab7984 */ /* 0x000f280000000800 */
[----:B------:R-:W-:Y:S01]  /*aa6b0*/  STL.64 [R1+0x5a0], R164 ;  /* 0x0005a0a401007387 */ /* 0x000fe20000100a00 */
[----:B------:R1:W-:Y:S02]  /*aa6c0*/  STL.64 [R1+0x5a8], R166 ;  /* 0x0005a8a601007387 */ /* 0x0003e40000100a00 */
[----:B------:R-:W-:Y:S02]  /*aa6d0*/  STL.64 [R1+0x590], R156 ;  /* 0x0005909c01007387 */ /* 0x000fe40000100a00 */
[----:B------:R1:W-:Y:S02]  /*aa6e0*/  STL.64 [R1+0x598], R158 ;  /* 0x0005989e01007387 */ /* 0x0003e40000100a00 */
[C---:B-1----:R-:W-:Y:S08]  /*aa6f0*/  HMMA.1688.F32.TF32 R164, R228.reuse, R34, R176 ;  /* 0x00000022e4a4723c */ /* 0x042ff000000810b0 */
        /* <DEDUP_REMOVED lines=19> */
[----:B----4-:R-:W-:Y:S01]  /*aa830*/  HMMA.1688.F32.TF32 R156, R228, R6, R232 ;  /* 0x00000006e49c723c */ /* 0x010fe200000810e8 */
[----:B------:R-:W-:Y:S01]  /*aa840*/  STL.64 [R1+0x6a0], R176 ;  /* 0x0006a0b001007387 */ /* 0x000fe20000100a00 */
[----:B------:R-:W-:Y:S02]  /*aa850*/  STL.64 [R1+0x6a8], R178 ;  /* 0x0006a8b201007387 */ /* 0x000fe40000100a00 */
[----:B------:R-:W4:Y:S02]  /*aa860*/  LDL.LU R200, [R1+0xee0] ;  /* 0x000ee00001c87983 */ /* 0x000f240000300800 */
[----:B------:R-:W-:Y:S01]  /*aa870*/  LDS R176, [R160+0x1a200] ;  /* 0x01a20000a0b07984 */ /* 0x000fe20000000800 */
[----:B------:R-:W-:Y:S08]  /*aa880*/  LDS R177, [R161+0x1a200] ;  /* 0x01a20000a1b17984 */ /* 0x000ff00000000800 */
[----:B------:R-:W-:Y:S01]  /*aa890*/  STL.64 [R1+0x6e0], R164 ;  /* 0x0006e0a401007387 */ /* 0x000fe20000100a00 */
[----:B------:R-:W-:Y:S07]  /*aa8a0*/  STL.64 [R1+0x6e8], R166 ;  /* 0x0006e8a601007387 */ /* 0x000fee0000100a00 */
[----:B------:R-:W-:Y:S02]  /*aa8b0*/  STL.64 [R1+0x6d0], R156 ;  /* 0x0006d09c01007387 */ /* 0x000fe40000100a00 */
[----:B------:R1:W-:Y:S01]  /*aa8c0*/  STL.64 [R1+0x6d8], R158 ;  /* 0x0006d89e01007387 */ /* 0x0003e20000100a00 */
        /* <DEDUP_REMOVED lines=35> */
[----:B-1----:R-:W2:Y:S01]  /*aab00*/  LDL.64 R158, [R1+0x208] ;  /* 0x00020800019e7983 */ /* 0x002ea20000100a00 */
[----:B------:R-:W3:Y:S01]  /*aab10*/  LDL.64 R166, [R1+0x1f8] ;  /* 0x0001f80001a67983 */ /* 0x000ee20000100a00 */
[----:B------:R-:W3:Y:S02]  /*aab20*/  LDL.LU R240, [R1+0xeb0] ;  /* 0x000eb00001f07983 */ /* 0x000ee40000300800 */
[----:B------:R-:W3:Y:S02]  /*aab30*/  LDL.LU R241, [R1+0xeb4] ;  /* 0x000eb40001f17983 */ /* 0x000ee40000300800 */
[----:B------:R-:W4:Y:S01]  /*aab40*/  LDL.LU R242, [R1+0xeb8] ;  /* 0x000eb80001f27983 */ /* 0x000f220000300800 */
[----:B------:R-:W4:Y:S01]  /*aab50*/  LDL.LU R243, [R1+0xebc] ;  /* 0x000ebc0001f37983 */ /* 0x000f220000300800 */
[----:B------:R-:W4:Y:S02]  /*aab60*/  LDL.64 R250, [R1+0x1e8] ;  /* 0x0001e80001fa7983 */ /* 0x000f240000100a00 */
[----:B------:R-:W4:Y:S02]  /*aab70*/  LDL.LU R244, [R1+0xea0] ;  /* 0x000ea00001f47983 */ /* 0x000f240000300800 */
[----:B------:R-:W4:Y:S01]  /*aab80*/  LDL.LU R245, [R1+0xea4] ;  /* 0x000ea40001f57983 */ /* 0x000f220000300800 */
[----:B------:R-:W4:Y:S01]  /*aab90*/  LDL.LU R246, [R1+0xea8] ;  /* 0x000ea80001f67983 */ /* 0x000f220000300800 */
        /* <DEDUP_REMOVED lines=22> */
[----:B--2---:R-:W-:Y:S01]  /*aad00*/  HMMA.1688.F32.TF32 R232, R172, R158, R232 ;  /* 0x0000009eace8723c */ /* 0x004fe200000810e8 */
[----:B------:R-:W-:Y:S01]  /*aad10*/  MOV R132, R158 ;  /* 0x0000009e00847202 */ /* 0x000fe20000000f00 */
[----:B------:R-:W-:-:S06]  /*aad20*/  IMAD.MOV.U32 R3, RZ, RZ, R159 ;  /* 0x000000ffff037224 */ /* 0x000fcc00078e009f */
[----:B---3--:R-:W-:Y:S01]  /*aad30*/  HMMA.1688.F32.TF32 R236, R172, R166, R236 ;  /* 0x000000a6acec723c */ /* 0x008fe200000810ec */
[----:B------:R-:W2:Y:S01]  /*aad40*/  LDL.LU.64 R158, [R1+0x4738] ;  /* 0x00473800019e7983 */ /* 0x000ea20000300a00 */
[----:B------:R-:W-:Y:S01]  /*aad50*/  IMAD.MOV.U32 R136, RZ, RZ, R166 ;  /* 0x000000ffff887224 */ /* 0x000fe200078e00a6 */
[----:B------:R-:W-:-:S05]  /*aad60*/  MOV R133, R167 ;  /* 0x000000a700857202 */ /* 0x000fca0000000f00 */
[----:B----4-:R-:W-:Y:S01]  /*aad70*/  HMMA.1688.F32.TF32 R240, R172, R250, R240 ;  /* 0x000000faacf0723c */ /* 0x010fe200000810f0 */
[----:B------:R-:W3:Y:S01]  /*aad80*/  LDL.LU.64 R166, [R1+0x4730] ;  /* 0x0047300001a67983 */ /* 0x000ee20000300a00 */
[----:B------:R-:W-:Y:S02]  /*aad90*/  IMAD.MOV.U32 R140, RZ, RZ, R250 ;  /* 0x000000ffff8c7224 */ /* 0x000fe400078e00fa */
[----:B------:R-:W-:-:S04]  /*aada0*/  IMAD.MOV.U32 R137, RZ, RZ, R251 ;  /* 0x000000ffff897224 */ /* 0x000fc800078e00fb */
[C---:B------:R-:W-:Y:S01]  /*aadb0*/  HMMA.1688.F32.TF32 R224, R172.reuse, R226, R244 ;  /* 0x000000e2ace0723c */ /* 0x040fe200000810f4 */
[----:B------:R-:W4:Y:S01]  /*aadc0*/  LDL.LU.64 R250, [R1+0x4728] ;  /* 0x0047280001fa7983 */ /* 0x000f220000300a00 */
[----:B------:R-:W4:Y:S06]  /*aadd0*/  LDL.LU.64 R246, [R1+0x4720] ;  /* 0x0047200001f67983 */ /* 0x000f2c0000300a00 */
[C---:B------:R-:W-:Y:S01]  /*aade0*/  HMMA.1688.F32.TF32 R204, R172.reuse, R178, R204 ;  /* 0x000000b2accc723c */ /* 0x040fe200000810cc */
[----:B------:R-:W-:Y:S01]  /*aadf0*/  MOV R144, R178 ;  /* 0x000000b200907202 */ /* 0x000fe20000000f00 */
[----:B------:R-:W-:Y:S01]  /*aae00*/  IMAD.MOV.U32 R141, RZ, RZ, R179 ;  /* 0x000000ffff8d7224 */ /* 0x000fe200078e00b3 */
        /* <DEDUP_REMOVED lines=33> */
[C---:B----4-:R-:W-:Y:S08]  /*ab020*/  HMMA.1688.F32.TF32 R212, R172.reuse, R250, R212 ;  /* 0x000000faacd4723c */ /* 0x050ff000000810d4 */
        /* <DEDUP_REMOVED lines=21> */
[C---:B------:R-:W-:Y:S01]  /*ab180*/  HMMA.1688.F32.TF32 R240, R224.reuse, R56, R240 ;  /* 0x00000038e0f0723c */ /* 0x040fe200000810f0 */
[----:B------:R-:W-:Y:S01]  /*ab190*/  STL.64 [R1+0x4708], R246 ;  /* 0x004708f601007387 */ /* 0x000fe20000100a00 */
[----:B------:R-:W-:Y:S06]  /*ab1a0*/  STL.64 [R1+0x4710], R250 ;  /* 0x004710fa01007387 */ /* 0x000fec0000100a00 */
        /* <DEDUP_REMOVED lines=13> */
[----:B------:R-:W-:Y:S07]  /*ab280*/  STL.64 [R1+0x4718], R166 ;  /* 0x004718a601007387 */ /* 0x000fee0000100a00 */
[C---:B--2---:R-:W-:Y:S01]  /*ab290*/  HMMA.1688.F32.TF32 R224, R168.reuse, R66, R232 ;  /* 0x00000042a8e0723c */ /* 0x044fe200000810e8 */
[----:B------:R-:W-:Y:S02]  /*ab2a0*/  STL.64 [R1+0x4700], R130 ;  /* 0x0047008201007387 */ /* 0x000fe40000100a00 */
[----:B------:R1:W-:Y:S01]  /*ab2b0*/  STL.64 [R1+0x46f8], R128 ;  /* 0x0046f88001007387 */ /* 0x0003e20000100a00 */
[----:B------:R-:W-:Y:S04]  /*ab2c0*/  LDS R176, [R160+0x16280] ;  /* 0x01628000a0b07984 */ /* 0x000fe80000000800 */
[----:B------:R-:W-:Y:S04]  /*ab2d0*/  LDS R178, [R160+0x17280] ;  /* 0x01728000a0b27984 */ /* 0x000fe80000000800 */
[----:B------:R-:W-:Y:S04]  /*ab2e0*/  LDS R177, [R161+0x16280] ;  /* 0x01628000a1b17984 */ /* 0x000fe80000000800 */
[----:B------:R-:W2:Y:S01]  /*ab2f0*/  LDS R179, [R161+0x17280] ;  /* 0x01728000a1b37984 */ /* 0x000ea20000000800 */
[C---:B-1----:R-:W-:Y:S08]  /*ab300*/  HMMA.1688.F32.TF32 R128, R168.reuse, R62, R236 ;  /* 0x0000003ea880723c */ /* 0x042ff000000810ec */
[C---:B------:R-:W-:Y:S01]  /*ab310*/  HMMA.1688.F32.TF32 R164, R168.reuse, R58, R240 ;  /* 0x0000003aa8a4723c */ /* 0x040fe200000810f0 */
[----:B------:R-:W-:Y:S01]  /*ab320*/  STL.64 [R1+0x790], R224 ;  /* 0x000790e001007387 */ /* 0x000fe20000100a00 */
[----:B------:R-:W-:Y:S02]  /*ab330*/  STL.64 [R1+0x798], R226 ;  /* 0x000798e201007387 */ /* 0x000fe40000100a00 */
[----:B------:R-:W3:Y:S11]  /*ab340*/  LDL.LU.64 R242, [R1+0x1d8] ;  /* 0x0001d80001f27983 */ /* 0x000ef60000300a00 */
[----:B------:R-:W-:Y:S01]  /*ab350*/  STL.64 [R1+0x7a0], R128 ;  /* 0x0007a08001007387 */ /* 0x000fe20000100a00 */
[----:B------:R1:W-:Y:S07]  /*ab360*/  STL.64 [R1+0x7a8], R130 ;  /* 0x0007a88201007387 */ /* 0x0003ee0000100a00 */
[----:B------:R-:W-:Y:S02]  /*ab370*/  STL.64 [R1+0x7b0], R164 ;  /* 0x0007b0a401007387 */ /* 0x000fe40000100a00 */
[----:B------:R4:W-:Y:S01]  /*ab380*/  STL.64 [R1+0x7b8], R166 ;  /* 0x0007b8a601007387 */ /* 0x0009e20000100a00 */
[C---:B-1----:R-:W-:Y:S08]  /*ab390*/  HMMA.1688.F32.TF32 R128, R168.reuse, R54, R172 ;  /* 0x00000036a880723c */ /* 0x042ff000000810ac */
[C---:B------:R-:W-:Y:S08]  /*ab3a0*/  HMMA.1688.F32.TF32 R172, R168.reuse, R50, R204 ;  /* 0x00000032a8ac723c */ /* 0x040ff000000810cc */
        /* <DEDUP_REMOVED lines=8> */
[C---:B----4-:R-:W-:Y:S08]  /*ab430*/  HMMA.1688.F32.TF32 R172, R168.reuse, R38, R216 ;  /* 0x00000026a8ac723c */ /* 0x050ff000000810d8 */
[C---:B--2---:R-:W-:Y:S07]  /*ab440*/  HMMA.1688.F32.TF32 R164, R168.reuse, R34, R220 ;  /* 0x00000022a8a4723c */ /* 0x044fee00000810dc */
[----:B------:R1:W-:Y:S01]  /*ab450*/  STL.64 [R1+0x7f0], R128 ;  /* 0x0007f08001007387 */ /* 0x0003e20000100a00 */
[----:B------:R2:W-:Y:S03]  /*ab460*/  STL.64 [R1+0x7f8], R130 ;  /* 0x0007f88201007387 */ /* 0x0005e60000100a00 */
[----:B-1----:R-:W4:Y:S04]  /*ab470*/  LDL.LU R128, [R1+0xf40] ;  /* 0x000f400001807983 */ /* 0x002f280000300800 */
[----:B------:R-:W-:Y:S02]  /*ab480*/  STL.64 [R1+0x800], R172 ;  /* 0x000800ac01007387 */ /* 0x000fe40000100a00 */
[----:B------:R-:W-:Y:S06]  /*ab490*/  STL.64 [R1+0x808], R174 ;  /* 0x000808ae01007387 */ /* 0x000fec0000100a00 */
[----:B------:R-:W-:Y:S01]  /*ab4a0*/  STL.64 [R1+0x810], R164 ;  /* 0x000810a401007387 */ /* 0x000fe20000100a00 */
[----:B------:R1:W-:Y:S01]  /*ab4b0*/  STL.64 [R1+0x818], R166 ;  /* 0x000818a601007387 */ /* 0x0003e20000100a00 */
[----:B------:R-:W4:Y:S02]  /*ab4c0*/  LDL.LU R129, [R1+0xf44] ;  /* 0x000f440001817983 */ /* 0x000f240000300800 */
[----:B--2---:R-:W4:Y:S02]  /*ab4d0*/  LDL.LU R130, [R1+0xf48] ;  /* 0x000f480001827983 */ /* 0x004f240000300800 */
[----:B------:R-:W4:Y:S01]  /*ab4e0*/  LDL.LU R131, [R1+0xf4c] ;  /* 0x000f4c0001837983 */ /* 0x000f220000300800 */
[C---:B------:R-:W-:Y:S08]  /*ab4f0*/  HMMA.1688.F32.TF32 R188, R168.reuse, R22, R188 ;  /* 0x00000016a8bc723c */ /* 0x040ff000000810bc */
[C---:B------:R-:W-:Y:S08]  /*ab500*/  HMMA.1688.F32.TF32 R192, R168.reuse, R18, R192 ;  /* 0x00000012a8c0723c */ /* 0x040ff000000810c0 */
[C---:B-1----:R-:W-:Y:S08]  /*ab510*/  HMMA.1688.F32.TF32 R164, R168.reuse, R30, R180 ;  /* 0x0000001ea8a4723c */ /* 0x042ff000000810b4 */
[C---:B------:R-:W-:Y:S08]  /*ab520*/  HMMA.1688.F32.TF32 R196, R168.reuse, R14, R196 ;  /* 0x0000000ea8c4723c */ /* 0x040ff000000810c4 */
[----:B------:R-:W-:Y:S01]  /*ab530*/  HMMA.1688.F32.TF32 R200, R168, R10, R200 ;  /* 0x0000000aa8c8723c */ /* 0x000fe200000810c8 */
[----:B------:R-:W-:Y:S01]  /*ab540*/  MOV R234, R136 ;  /* 0x0000008800ea7202 */ /* 0x000fe20000000f00 */
[----:B------:R-:W-:-:S02]  /*ab550*/  IMAD.MOV.U32 R235, RZ, RZ, R133 ;  /* 0x000000ffffeb7224 */ /* 0x000fc400078e0085 */
[----:B------:R-:W-:Y:S02]  /*ab560*/  IMAD.MOV.U32 R238, RZ, RZ, R140 ;  /* 0x000000ffffee7224 */ /* 0x000fe400078e008c */
[----:B------:R-:W-:Y:S02]  /*ab570*/  IMAD.MOV.U32 R239, RZ, RZ, R137 ;  /* 0x000000ffffef7224 */ /* 0x000fe400078e0089 */
        /* <DEDUP_REMOVED lines=8> */
[----:B------:R-:W3:Y:S01]  /*ab600*/  LDL.LU R180, [R1+0x1010] ;  /* 0x0010100001b47983 */ /* 0x000ee20000300800 */
[C---:B--2---:R-:W-:Y:S11]  /*ab610*/  HMMA.1688.F32.TF32 R164, R168.reuse, R26, R184 ;  /* 0x0000001aa8a4723c */ /* 0x044ff600000810b8 */
        /* <DEDUP_REMOVED lines=35> */
[----:B--2---:R-:W2:Y:S02]  /*ab850*/  LDL.LU R164, [R1+0xfd0] ;  /* 0x000fd00001a47983 */ /* 0x004ea40000300800 */
[----:B------:R-:W2:Y:S02]  /*ab860*/  LDL.LU R165, [R1+0xfd4] ;  /* 0x000fd40001a57983 */ /* 0x000ea40000300800 */
[----:B-1----:R-:W2:Y:S01]  /*ab870*/  LDL.LU R166, [R1+0xfd8] ;  /* 0x000fd80001a67983 */ /* 0x002ea20000300800 */
[----:B------:R-:W2:Y:S01]  /*ab880*/  LDL.LU R167, [R1+0xfdc] ;  /* 0x000fdc0001a77983 */ /* 0x000ea20000300800 */
[----:B------:R-:W2:Y:S02]  /*ab890*/  LDL.LU R184, [R1+0xff0] ;  /* 0x000ff00001b87983 */ /* 0x000ea40000300800 */
[----:B------:R-:W2:Y:S02]  /*ab8a0*/  LDL.LU R185, [R1+0xff4] ;  /* 0x000ff40001b97983 */ /* 0x000ea40000300800 */
[----:B------:R-:W2:Y:S01]  /*ab8b0*/  LDL.LU R186, [R1+0xff8] ;  /* 0x000ff80001ba7983 */ /* 0x000ea20000300800 */
[----:B------:R-:W2:Y:S01]  /*ab8c0*/  LDL.LU R187, [R1+0xffc] ;  /* 0x000ffc0001bb7983 */ /* 0x000ea20000300800 */
[----:B------:R1:W-:Y:S02]  /*ab8d0*/  STL.64 [R1+0x820], R188 ;  /* 0x000820bc01007387 */ /* 0x0003e40000100a00 */
[----:B------:R1:W-:Y:S01]  /*ab8e0*/  STL.64 [R1+0x828], R190 ;  /* 0x000828be01007387 */ /* 0x0003e20000100a00 */
[----:B------:R-:W-:Y:S01]  /*ab8f0*/  HMMA.1688.F32.TF32 R168, R168, R6, R228 ;  /* 0x00000006a8a8723c */ /* 0x000fe200000810e4 */
[----:B-1----:R-:W2:Y:S01]  /*ab900*/  LDL.LU R188, [R1+0xfe0] ;  /* 0x000fe00001bc7983 */ /* 0x002ea20000300800 */
[----:B------:R-:W2:Y:S02]  /*ab910*/  LDL.LU R189, [R1+0xfe4] ;  /* 0x000fe40001bd7983 */ /* 0x000ea40000300800 */
[----:B------:R-:W2:Y:S02]  /*ab920*/  LDL.LU R190, [R1+0xfe8] ;  /* 0x000fe80001be7983 */ /* 0x000ea40000300800 */
[----:B------:R-:W2:Y:S01]  /*ab930*/  LDL.LU R191, [R1+0xfec] ;  /* 0x000fec0001bf7983 */ /* 0x000ea20000300800 */
[----:B------:R1:W-:Y:S01]  /*ab940*/  STL.64 [R1+0x860], R192 ;  /* 0x000860c001007387 */ /* 0x0003e20000100a00 */
[----:B------:R1:W-:Y:S03]  /*ab950*/  STL.64 [R1+0x868], R194 ;  /* 0x000868c201007387 */ /* 0x0003e60000100a00 */
[----:B-1----:R-:W2:Y:S01]  /*ab960*/  LDL.LU R192, [R1+0xf70] ;  /* 0x000f700001c07983 */ /* 0x002ea20000300800 */
[----:B------:R-:W2:Y:S02]  /*ab970*/  LDL.LU R193, [R1+0xf74] ;  /* 0x000f740001c17983 */ /* 0x000ea40000300800 */
[----:B------:R-:W2:Y:S02]  /*ab980*/  LDL.LU R194, [R1+0xf78] ;  /* 0x000f780001c27983 */ /* 0x000ea40000300800 */
[----:B------:R-:W2:Y:S01]  /*ab990*/  LDL.LU R195, [R1+0xf7c] ;  /* 0x000f7c0001c37983 */ /* 0x000ea20000300800 */
[----:B------:R1:W-:Y:S01]  /*ab9a0*/  STL.64 [R1+0x850], R196 ;  /* 0x000850c401007387 */ /* 0x0003e20000100a00 */
[----:B------:R1:W-:Y:S02]  /*ab9b0*/  STL.64 [R1+0x858], R198 ;  /* 0x000858c601007387 */ /* 0x0003e40000100a00 */
[----:B------:R-:W-:Y:S01]  /*ab9c0*/  IMAD.MOV.U32 R230, RZ, RZ, R132 ;  /* 0x000000ffffe67224 */ /* 0x000fe200078e0084 */
[----:B------:R-:W-:Y:S01]  /*ab9d0*/  MOV R231, R3 ;  /* 0x0000000300e77202 */ /* 0x000fe20000000f00 */
        /* <DEDUP_REMOVED lines=16> */
[C---:B---3--:R-:W-:Y:S08]  /*abae0*/  HMMA.1688.F32.TF32 R236, R176.reuse, R238, R244 ;  /* 0x000000eeb0ec723c */ /* 0x048ff000000810f4 */
[C---:B----4-:R-:W-:Y:S08]  /*abaf0*/  HMMA.1688.F32.TF32 R232, R176.reuse, R234, R248 ;  /* 0x000000eab0e8723c */ /* 0x050ff000000810f8 */
[C---:B--2---:R-:W-:Y:S01]  /*abb00*/  HMMA.1688.F32.TF32 R228, R176.reuse, R230, R164 ;  /* 0x000000e6b0e4723c */ /* 0x044fe200000810a4 */
[----:B------:R-:W2:Y:S01]  /*abb10*/  LDL.LU.64 R166, [R1+0x4718] ;  /* 0x0047180001a67983 */ /* 0x000ea20000300a00 */
[----:B------:R-:W3:Y:S02]  /*abb20*/  LDL.LU.64 R250, [R1+0x4710] ;  /* 0x0047100001fa7983 */ /* 0x000ee40000300a00 */
[----:B------:R-:W4:Y:S04]  /*abb30*/  LDL.LU.64 R246, [R1+0x4708] ;  /* 0x0047080001f67983 */ /* 0x000f280000300a00 */
        /* <DEDUP_REMOVED lines=9> */
[C---:B--2---:R-:W-:Y:S08]  /*abbd0*/  HMMA.1688.F32.TF32 R204, R176.reuse, R166, R204 ;  /* 0x000000a6b0cc723c */ /* 0x044ff000000810cc */
[C---:B----4-:R-:W-:Y:S08]  /*abbe0*/  HMMA.1688.F32.TF32 R196, R176.reuse, R246, R196 ;  /* 0x000000f6b0c4723c */ /* 0x050ff000000810c4 */
[C---:B---3--:R-:W-:Y:S08]  /*abbf0*/  HMMA.1688.F32.TF32 R200, R176.reuse, R250, R192 ;  /* 0x000000fab0c8723c */ /* 0x048ff000000810c0 */
[----:B------:R-:W-:Y:S01]  /*abc00*/  HMMA.1688.F32.TF32 R176, R176, R134, R128 ;  /* 0x00000086b0b0723c */ /* 0x000fe20000081080 */
[----:B------:R-:W2:Y:S01]  /*abc10*/  LDL.LU.64 R130, [R1+0x4700] ;  /* 0x0047000001827983 */ /* 0x000ea20000300a00 */
[----:B------:R-:W3:Y:S02]  /*abc20*/  LDL.LU.64 R128, [R1+0x46f8] ;  /* 0x0046f80001807983 */ /* 0x000ee40000300a00 */
[----:B------:R-:W4:Y:S02]  /*abc30*/  LDL.LU.64 R148, [R1+0x1ad8] ;  /* 0x001ad80001947983 */ /* 0x000f240000300a00 */
[----:B------:R-:W2:Y:S01]  /*abc40*/  LDL.LU.64 R136, [R1+0x1a38] ;  /* 0x001a380001887983 */ /* 0x000ea20000300a00 */
[----:B------:R-:W3:Y:S01]  /*abc50*/  LDL.LU.64 R152, [R1+0x1a40] ;  /* 0x001a400001987983 */ /* 0x000ee20000300a00 */
[----:B------:R-:W3:Y:S02]  /*abc60*/  LDL.LU.64 R144, [R1+0x19c0] ;  /* 0x0019c00001907983 */ /* 0x000ee40000300a00 */
[----:B------:R-:W3:Y:S02]  /*abc70*/  LDL.LU.64 R140, [R1+0x19b8] ;  /* 0x0019b800018c7983 */ /* 0x000ee40000300a00 */
[----:B------:R-:W-:Y:S01]  /*abc80*/  IMAD.MOV.U32 R133, RZ, RZ, c[0x0][0x18c] ;  /* 0x00006300ff857624 */ /* 0x000fe200078e00ff */
[----:B------:R-:W-:Y:S04]  /*abc90*/  LDS R192, [R160+0x1a280] ;  /* 0x01a28000a0c07984 */ /* 0x000fe80000000800 */
[----:B------:R-:W-:Y:S04]  /*abca0*/  LDS R194, [R160+0x1b280] ;  /* 0x01b28000a0c27984 */ /* 0x000fe80000000800 */
[----:B------:R-:W-:Y:S01]  /*abcb0*/  LDS R193, [R161+0x1a280] ;  /* 0x01a28000a1c17984 */ /* 0x000fe20000000800 */
[----:B------:R-:W-:-:S03]  /*abcc0*/  IMAD.SHL.U32 R133, R133, 0x80, RZ ;  /* 0x0000008085857824 */ /* 0x000fc600078e00ff */
[----:B------:R-:W1:Y:S02]  /*abcd0*/  LDS R195, [R161+0x1b280] ;  /* 0x01b28000a1c37984 */ /* 0x000e640000000800 */
[----:B------:R-:W-:-:S04]  /*abce0*/  SHF.L.U32 R133, R133, 0x2, RZ ;  /* 0x0000000285857819 */ /* 0x000fc800000006ff */
[-C--:B----4-:R-:W-:Y:S02]  /*abcf0*/  IADD3 R3, P0, R148, R133.reuse, RZ ;  /* 0x0000008594037210 */ /* 0x090fe40007f1e0ff */
[----:B--2---:R-:W-:-:S03]  /*abd00*/  IADD3 R156, P1, R136, R133, RZ ;  /* 0x00000085889c7210 */ /* 0x004fc60007f3e0ff */
[--C-:B------:R-:W-:Y:S01]  /*abd10*/  IMAD.X R132, R149, 0x1, R2.reuse, P0 ;  /* 0x0000000195847824 */ /* 0x100fe200000e0602 */
[----:B------:R2:W-:Y:S01]  /*abd20*/  STL [R1+0x2b0], R3 ;  /* 0x0002b00301007387 */ /* 0x0005e20000100800 */
[----:B------:R-:W-:Y:S03]  /*abd30*/  STL [R1+0x5f0], R156 ;  /* 0x0005f09c01007387 */ /* 0x000fe60000100800 */
[----:B------:R3:W-:Y:S01]  /*abd40*/  STL [R1+0x2ac], R132 ;  /* 0x0002ac8401007387 */ /* 0x0007e20000100800 */
[----:B--2---:R-:W-:Y:S01]  /*abd50*/  IMAD.X R3, R137, 0x1, R2, P1 ;  /* 0x0000000189037824 */ /* 0x004fe200008e0602 */
[----:B---3--:R-:W-:-:S04]  /*abd60*/  IADD3 R132, P0, R152, R133, RZ ;  /* 0x0000008598847210 */ /* 0x008fc80007f1e0ff */
[----:B------:R2:W-:Y:S01]  /*abd70*/  STL [R1+0x5ec], R3 ;  /* 0x0005ec0301007387 */ /* 0x0005e20000100800 */
[----:B------:R-:W3:Y:S03]  /*abd80*/  LDL.LU.64 R164, [R1+0x1940] ;  /* 0x0019400001a47983 */ /* 0x000ee60000300a00 */
[----:B------:R4:W-:Y:S01]  /*abd90*/  STL [R1+0x5e8], R132 ;  /* 0x0005e88401007387 */ /* 0x0009e20000100800 */
[----:B------:R-:W3:Y:S01]  /*abda0*/  LDL.LU.64 R156, [R1+0x1938] ;  /* 0x00193800019c7983 */ /* 0x000ee20000300a00 */
[----:B--2---:R-:W-:-:S05]  /*abdb0*/  IADD3 R3, P1, R144, R133, RZ ;  /* 0x0000008590037210 */ /* 0x004fca0007f3e0ff */
[----:B------:R2:W-:Y:S01]  /*abdc0*/  STL [R1+0x65c], R3 ;  /* 0x00065c0301007387 */ /* 0x0005e20000100800 */
[----:B------:R-:W3:Y:S02]  /*abdd0*/  LDL.LU.64 R148, [R1+0x18d0] ;  /* 0x0018d00001947983 */ /* 0x000ee40000300a00 */
[----:B------:R-:W3:Y:S01]  /*abde0*/  LDL.LU.64 R136, [R1+0x18c8] ;  /* 0x0018c80001887983 */ /* 0x000ee20000300a00 */
[----:B------:R-:W-:Y:S01]  /*abdf0*/  IADD3.X R152, R153, R2, RZ, P0, !PT ;  /* 0x0000000299987210 */ /* 0x000fe200007fe4ff */
[----:B----4-:R-:W-:Y:S01]  /*abe00*/  IMAD.X R132, R145, 0x1, R2, P1 ;  /* 0x0000000191847824 */ /* 0x010fe200008e0602 */
[----:B--2---:R-:W-:-:S05]  /*abe10*/  IADD3 R3, P2, R140, R133, RZ ;  /* 0x000000858c037210 */ /* 0x004fca0007f5e0ff */
[----:B------:R2:W-:Y:S01]  /*abe20*/  STL [R1+0x6f0], R3 ;  /* 0x0006f00301007387 */ /* 0x0005e20000100800 */
[----:B------:R4:W-:Y:S02]  /*abe30*/  STL [R1+0x5e0], R152 ;  /* 0x0005e09801007387 */ /* 0x0009e40000100800 */
[----:B--2---:R-:W-:Y:S01]  /*abe40*/  IMAD.X R3, R141, 0x1, R2, P2 ;  /* 0x000000018d037824 */ /* 0x004fe200010e0602 */
[----:B----4-:R-:W2:Y:S01]  /*abe50*/  LDL.LU.64 R152, [R1+0x1850] ;  /* 0x0018500001987983 */ /* 0x010ea20000300a00 */
[----:B------:R3:W-:Y:S02]  /*abe60*/  STL [R1+0x64c], R132 ;  /* 0x00064c8401007387 */ /* 0x0007e40000100800 */
[----:B------:R-:W2:Y:S01]  /*abe70*/  LDL.LU.64 R144, [R1+0x1848] ;  /* 0x0018480001907983 */ /* 0x000ea20000300a00 */
[----:B------:R1:W-:Y:S01]  /*abe80*/  STL [R1+0x650], R3 ;  /* 0x0006500301007387 */ /* 0x0003e20000100800 */
[----:B------:R-:W2:Y:S01]  /*abe90*/  LDL.LU.64 R140, [R1+0x1818] ;  /* 0x00181800018c7983 */ /* 0x000ea20000300a00 */
[----:B------:R-:W-:Y:S11]  /*abea0*/  HMMA.1688.F32.TF32 R184, R172, R76, R184 ;  /* 0x0000004cacb8723c */ /* 0x000ff600000810b8 */
[----:B------:R-:W-:Y:S11]  /*abeb0*/  @!UPT UIADD3 URZ, URZ, URZ, URZ ;  /* 0x0000003f3f3ff290 */ /* 0x000ff6000fffe03f */
[----:B------:R-:W-:Y:S02]  /*abec0*/  @!UPT UIADD3 URZ, URZ, URZ, URZ ;  /* 0x0000003f3f3ff290 */ /* 0x000fe4000fffe03f */
[----:B-1----:R-:W-:Y:S01]  /*abed0*/  HMMA.1688.F32.TF32 R184, R192, R78, R184 ;  /* 0x0000004ec0b8723c */ /* 0x002fe200000810b8 */
[-C--:B---3--:R-:W-:Y:S02]  /*abee0*/  IADD3 R132, P0, R164, R133.reuse, RZ ;  /* 0x00000085a4847210 */ /* 0x088fe40007f1e0ff */
[----:B------:R-:W-:-:S03]  /*abef0*/  IADD3 R240, P1, R156, R133, RZ ;  /* 0x000000859cf07210 */ /* 0x000fc60007f3e0ff */
[----:B------:R1:W-:Y:S04]  /*abf00*/  STL [R1+0x96c], R132 ;  /* 0x00096c8401007387 */ /* 0x0003e80000100800 */
[----:B------:R-:W-:Y:S01]  /*abf10*/  STL [R1+0x970], R240 ;  /* 0x000970f001007387 */ /* 0x000fe20000100800 */
[-C--:B------:R-:W-:Y:S02]  /*abf20*/  IADD3 R3, P2, R148, R133.reuse, RZ ;  /* 0x0000008594037210 */ /* 0x080fe40007f5e0ff */
[----:B-1----:R-:W-:Y:S01]  /*abf30*/  IADD3 R132, P3, R136, R133, RZ ;  /* 0x0000008588847210 */ /* 0x002fe20007f7e0ff */
[--C-:B------:R-:W-:Y:S02]  /*abf40*/  IMAD.X R156, R157, 0x1, R2.reuse, P1 ;  /* 0x000000019d9c7824 */ /* 0x100fe400008e0602 */
[----:B------:R1:W-:Y:S02]  /*abf50*/  STL [R1+0xd84], R3 ;  /* 0x000d840301007387 */ /* 0x0003e40000100800 */
[----:B------:R3:W-:Y:S01]  /*abf60*/  STL [R1+0xd88], R132 ;  /* 0x000d888401007387 */ /* 0x0007e20000100800 */
[----:B-1----:R-:W-:Y:S01]  /*abf70*/  IADD3.X R3, R165, R2, RZ, P0, !PT ;  /* 0x00000002a5037210 */ /* 0x002fe200007fe4ff */
[----:B---3--:R-:W-:-:S04]  /*abf80*/  IMAD.X R132, R149, 0x1, R2, P2 ;  /* 0x0000000195847824 */ /* 0x008fc800010e0602 */
[----:B------:R1:W-:Y:S01]  /*abf90*/  STL [R1+0x90c], R3 ;  /* 0x00090c0301007387 */ /* 0x0003e20000100800 */
[----:B------:R3:W-:Y:S02]  /*abfa0*/  STL [R1+0x960], R156 ;  /* 0x0009609c01007387 */ /* 0x0007e40000100800 */
[----:B------:R-:W4:Y:S02]  /*abfb0*/  LDL.LU.64 R148, [R1+0x1820] ;  /* 0x0018200001947983 */ /* 0x000f240000300a00 */
[----:B------:R2:W-:Y:S01]  /*abfc0*/  STL [R1+0xd74], R132 ;  /* 0x000d748401007387 */ /* 0x0005e20000100800 */
[----:B-1----:R-:W-:Y:S02]  /*abfd0*/  IADD3.X R3, R137, R2, RZ, P3, !PT ;  /* 0x0000000289037210 */ /* 0x002fe40001ffe4ff */
[----:B------:R-:W4:Y:S03]  /*abfe0*/  LDL.LU.64 R136, [R1+0x1b58] ;  /* 0x001b580001887983 */ /* 0x000f260000300a00 */
[----:B------:R1:W-:Y:S02]  /*abff0*/  STL [R1+0xd78], R3 ;  /* 0x000d780301007387 */ /* 0x0003e40000100800 */
[----:B------:R-:W4:Y:S02]  /*ac000*/  LDL.LU.64 R164, [R1+0x1b50] ;  /* 0x001b500001a47983 */ /* 0x000f240000300a00 */
[----:B---3--:R-:W3:Y:S01]  /*ac010*/  LDL.LU.64 R156, [R1+0x1ae0] ;  /* 0x001ae000019c7983 */ /* 0x008ee20000300a00 */
[----:B--2---:R-:W-:-:S02]  /*ac020*/  IADD3 R240, P0, R152, R133, RZ ;  /* 0x0000008598f07210 */ /* 0x004fc40007f1e0ff */
[----:B------:R-:W-:-:S03]  /*ac030*/  IADD3 R132, P1, R144, R133, RZ ;  /* 0x0000008590847210 */ /* 0x000fc60007f3e0ff */
[----:B------:R-:W-:Y:S01]  /*ac040*/  STL [R1+0xdf4], R240 ;  /* 0x000df4f001007387 */ /* 0x000fe20000100800 */
[----:B-1----:R-:W-:Y:S01]  /*ac050*/  IADD3 R3, P2, R140, R133, RZ ;  /* 0x000000858c037210 */ /* 0x002fe20007f5e0ff */
[----:B------:R-:W-:Y:S02]  /*ac060*/  STL [R1+0xdf8], R132 ;  /* 0x000df88401007387 */ /* 0x000fe40000100800 */
[----:B------:R-:W-:Y:S02]  /*ac070*/  STL.64 [R1+0x46f0], R78 ;  /* 0x0046f04e01007387 */ /* 0x000fe40000100a00 */
[----:B------:R-:W-:Y:S02]  /*ac080*/  STL [R1+0xe48], R3 ;  /* 0x000e480301007387 */ /* 0x000fe40000100800 */
[----:B------:R1:W-:Y:S02]  /*ac090*/  STL.64 [R1+0x46e8], R76 ;  /* 0x0046e84c01007387 */ /* 0x0003e40000100a00 */
[----:B-1----:R-:W-:-:S02]  /*ac0a0*/  IMAD.X R77, R153, 0x1, R2, P0 ;  /* 0x00000001994d7824 */ /* 0x002fc400000e0602 */
[----:B------:R-:W-:Y:S01]  /*ac0b0*/  IMAD.X R76, R145, 0x1, R2, P1 ;  /* 0x00000001914c7824 */ /* 0x000fe200008e0602 */
[----:B------:R-:W-:Y:S02]  /*ac0c0*/  IADD3.X R3, R141, R2, RZ, P2, !PT ;  /* 0x000000028d037210 */ /* 0x000fe400017fe4ff */
[----:B------:R-:W-:Y:S01]  /*ac0d0*/  STL [R1+0xde4], R77 ;  /* 0x000de44d01007387 */ /* 0x000fe20000100800 */
[----:B------:R-:W2:Y:S02]  /*ac0e0*/  LDL.LU.64 R144, [R1+0x1ae8] ;  /* 0x001ae80001907983 */ /* 0x000ea40000300a00 */
[----:B------:R1:W-:Y:S02]  /*ac0f0*/  STL [R1+0xde8], R76 ;  /* 0x000de84c01007387 */ /* 0x0003e40000100800 */
[----:B------:R-:W2:Y:S01]  /*ac100*/  LDL.LU.64 R78, [R1+0x1a60] ;  /* 0x001a6000014e7983 */ /* 0x000ea20000300a00 */
[----:B------:R4:W-:Y:S04]  /*ac110*/  STL [R1+0xe40], R3 ;  /* 0x000e400301007387 */ /* 0x0009e80000100800 */
[----:B-1----:R-:W2:Y:S01]  /*ac120*/  LDL.LU.64 R76, [R1+0x1a58] ;  /* 0x001a5800014c7983 */ /* 0x002ea20000300a00 */
[----:B----4-:R-:W-:-:S05]  /*ac130*/  IADD3 R3, P0, R148, R133, RZ ;  /* 0x0000008594037210 */ /* 0x010fca0007f1e0ff */
[----:B------:R3:W-:Y:S01]  /*ac140*/  STL [R1+0xe44], R3 ;  /* 0x000e440301007387 */ /* 0x0007e20000100800 */
[-C--:B------:R-:W-:Y:S02]  /*ac150*/  IADD3 R140, P1, R136, R133.reuse, RZ ;  /* 0x00000085888c7210 */ /* 0x080fe40007f3e0ff */
[-C--:B------:R-:W-:Y:S02]  /*ac160*/  IADD3 R132, P2, R164, R133.reuse, RZ ;  /* 0x00000085a4847210 */ /* 0x080fe40007f5e0ff */
[----:B---3--:R-:W-:Y:S01]  /*ac170*/  IADD3 R3, P3, R156, R133, RZ ;  /* 0x000000859c037210 */ /* 0x008fe20007f7e0ff */
[----:B------:R1:W-:Y:S04]  /*ac180*/  STL [R1+0x124], R140 ;  /* 0x0001248c01007387 */ /* 0x0003e80000100800 */
[----:B-1----:R-:W3:Y:S01]  /*ac190*/  LDL.LU.64 R140, [R1+0x19e0] ;  /* 0x0019e000018c7983 */ /* 0x002ee20000300a00 */
[----:B------:R1:W-:Y:S02]  /*ac1a0*/  STL [R1+0x128], R132 ;  /* 0x0001288401007387 */ /* 0x0003e40000100800 */
[----:B------:R4:W-:Y:S02]  /*ac1b0*/  STL [R1+0x298], R3 ;  /* 0x0002980301007387 */ /* 0x0009e40000100800 */
[----:B-1----:R-:W-:-:S02]  /*ac1c0*/  IMAD.X R132, R149, 0x1, R2, P0 ;  /* 0x0000000195847824 */ /* 0x002fc400000e0602 */
[--C-:B----4-:R-:W-:Y:S02]  /*ac1d0*/  IMAD.X R3, R137, 0x1, R2.reuse, P1 ;  /* 0x0000000189037824 */ /* 0x110fe400008e0602 */
[----:B------:R-:W4:Y:S01]  /*ac1e0*/  LDL.LU.64 R136, [R1+0x19d8] ;  /* 0x0019d80001887983 */ /* 0x000f220000300a00 */
[----:B------:R1:W-:Y:S02]  /*ac1f0*/  STL [R1+0xe3c], R132 ;  /* 0x000e3c8401007387 */ /* 0x0003e40000100800 */
[----:B------:R-:W4:Y:S02]  /*ac200*/  LDL.LU.64 R152, [R1+0x1960] ;  /* 0x0019600001987983 */ /* 0x000f240000300a00 */
[----:B------:R2:W-:Y:S01]  /*ac210*/  STL [R1+0x11c], R3 ;  /* 0x00011c0301007387 */ /* 0x0005e20000100800 */
[----:B------:R-:W4:Y:S01]  /*ac220*/  LDL.LU.64 R148, [R1+0x1958] ;  /* 0x0019580001947983 */ /* 0x000f220000300a00 */
[----:B--2---:R-:W-:Y:S02]  /*ac230*/  IADD3 R156, P0, R144, R133, RZ ;  /* 0x00000085909c7210 */ /* 0x004fe40007f1e0ff */
[----:B-1----:R-:W-:Y:S01]  /*ac240*/  IADD3.X R132, R165, R2, RZ, P2, !PT ;  /* 0x00000002a5847210 */ /* 0x002fe200017fe4ff */
[----:B------:R-:W-:-:S04]  /*ac250*/  IMAD.X R3, R157, 0x1, R2, P3 ;  /* 0x000000019d037824 */ /* 0x000fc800018e0602 */
[----:B------:R1:W-:Y:S01]  /*ac260*/  STL [R1+0x120], R132 ;  /* 0x0001208401007387 */ /* 0x0003e20000100800 */
[----:B------:R2:W-:Y:S02]  /*ac270*/  STL [R1+0x290], R3 ;  /* 0x0002900301007387 */ /* 0x0005e40000100800 */
[----:B------:R-:W-:Y:S01]  /*ac280*/  STL [R1+0x294], R156 ;  /* 0x0002949c01007387 */ /* 0x000fe20000100800 */
[-C--:B-1----:R-:W-:Y:S02]  /*ac290*/  IADD3 R132, P1, R78, R133.reuse, RZ ;  /* 0x000000854e847210 */ /* 0x082fe40007f3e0ff */
[----:B--2---:R-:W-:-:S03]  /*ac2a0*/  IADD3 R3, P2, R76, R133, RZ ;  /* 0x000000854c037210 */ /* 0x004fc60007f5e0ff */
[----:B------:R1:W-:Y:S02]  /*ac2b0*/  STL [R1+0x32c], R132 ;  /* 0x00032c8401007387 */ /* 0x0003e40000100800 */
[----:B------:R2:W-:Y:S02]  /*ac2c0*/  STL [R1+0x330], R3 ;  /* 0x0003300301007387 */ /* 0x0005e40000100800 */
[--C-:B------:R-:W-:Y:S02]  /*ac2d0*/  IMAD.X R76, R77, 0x1, R2.reuse, P2 ;  /* 0x000000014d4c7824 */ /* 0x100fe400010e0602 */
[----:B-1----:R-:W-:Y:S01]  /*ac2e0*/  IMAD.X R132, R145, 0x1, R2, P0 ;  /* 0x0000000191847824 */ /* 0x002fe200000e0602 */
[----:B--2---:R-:W-:-:S04]  /*ac2f0*/  IADD3.X R3, R79, R2, RZ, P1, !PT ;  /* 0x000000024f037210 */ /* 0x004fc80000ffe4ff */
[----:B------:R-:W-:Y:S01]  /*ac300*/  STL [R1+0x1f0], R132 ;  /* 0x0001f08401007387 */ /* 0x000fe20000100800 */
[----:B------:R-:W2:Y:S02]  /*ac310*/  LDL.LU.64 R144, [R1+0x18f0] ;  /* 0x0018f00001907983 */ /* 0x000ea40000300a00 */
[----:B------:R-:W-:Y:S02]  /*ac320*/  STL [R1+0x31c], R3 ;  /* 0x00031c0301007387 */ /* 0x000fe40000100800 */
[----:B------:R1:W-:Y:S01]  /*ac330*/  STL [R1+0x320], R76 ;  /* 0x0003204c01007387 */ /* 0x0003e20000100800 */
[----:B------:R-:W2:Y:S04]  /*ac340*/  LDL.LU.64 R78, [R1+0x18e8] ;  /* 0x0018e800014e7983 */ /* 0x000ea80000300a00 */
[----:B-1----:R-:W2:Y:S01]  /*ac350*/  LDL.LU.64 R76, [R1+0x1868] ;  /* 0x00186800014c7983 */ /* 0x002ea20000300a00 */
        /* <DEDUP_REMOVED lines=19> */
[----:B------:R-:W-:Y:S11]  /*ac490*/  HMMA.1688.F32.TF32 R228, R192, R130, R228 ;  /* 0x00000082c0e4723c */ /* 0x000ff600000810e4 */
[----:B------:R-:W-:Y:S11]  /*ac4a0*/  @!UPT UIADD3 URZ, URZ, URZ, URZ ;  /* 0x0000003f3f3ff290 */ /* 0x000ff6000fffe03f */
[----:B------:R-:W-:Y:S02]  /*ac4b0*/  @!UPT UIADD3 URZ, URZ, URZ, URZ ;  /* 0x0000003f3f3ff290 */ /* 0x000fe4000fffe03f */
[----:B-1----:R-:W-:Y:S01]  /*ac4c0*/  HMMA.1688.F32.TF32 R228, R172, R64, R228 ;  /* 0x00000040ace4723c */ /* 0x002fe200000810e4 */
[----:B---3--:R-:W-:-:S05]  /*ac4d0*/  IADD3 R3, P0, R140, R133, RZ ;  /* 0x000000858c037210 */ /* 0x008fca0007f1e0ff */
[----:B------:R1:W-:Y:S01]  /*ac4e0*/  STL [R1+0x634], R3 ;  /* 0x0006340301007387 */ /* 0x0003e20000100800 */
[-C--:B----4-:R-:W-:Y:S02]  /*ac4f0*/  IADD3 R156, P1, R136, R133.reuse, RZ ;  /* 0x00000085889c7210 */ /* 0x090fe40007f3e0ff */
[-C--:B------:R-:W-:Y:S02]  /*ac500*/  IADD3 R132, P2, R152, R133.reuse, RZ ;  /* 0x0000008598847210 */ /* 0x080fe40007f5e0ff */
[----:B-1----:R-:W-:Y:S01]  /*ac510*/  IADD3 R3, P3, R148, R133, RZ ;  /* 0x0000008594037210 */ /* 0x002fe20007f7e0ff */
[----:B------:R-:W-:Y:S02]  /*ac520*/  STL [R1+0x638], R156 ;  /* 0x0006389c01007387 */ /* 0x000fe40000100800 */
[----:B------:R-:W-:Y:S02]  /*ac530*/  STL [R1+0x8e4], R132 ;  /* 0x0008e48401007387 */ /* 0x000fe40000100800 */
[----:B------:R1:W-:Y:S01]  /*ac540*/  STL [R1+0x46c4], R65 ;  /* 0x0046c44101007387 */ /* 0x0003e20000100800 */
[----:B------:R3:W-:Y:S01]  /*ac550*/  STL [R1+0x8e8], R3 ;  /* 0x0008e80301007387 */ /* 0x0007e20000100800 */
[----:B-1----:R-:W-:Y:S01]  /*ac560*/  IMAD.X R65, R141, 0x1, R2, P0 ;  /* 0x000000018d417824 */ /* 0x002fe200000e0602 */
[----:B---3--:R-:W-:-:S02]  /*ac570*/  IADD3.X R3, R137, R2, RZ, P1, !PT ;  /* 0x0000000289037210 */ /* 0x008fc40000ffe4ff */
[----:B------:R-:W3:Y:S02]  /*ac580*/  LDL.LU.64 R140, [R1+0x1870] ;  /* 0x00187000018c7983 */ /* 0x000ee40000300a00 */
[----:B------:R1:W-:Y:S02]  /*ac590*/  STL [R1+0x624], R65 ;  /* 0x0006244101007387 */ /* 0x0003e40000100800 */
[----:B------:R-:W4:Y:S01]  /*ac5a0*/  LDL.LU.64 R136, [R1+0x1830] ;  /* 0x0018300001887983 */ /* 0x000f220000300a00 */
[----:B------:R1:W-:Y:S01]  /*ac5b0*/  STL [R1+0x628], R3 ;  /* 0x0006280301007387 */ /* 0x0003e20000100800 */
[----:B------:R-:W4:Y:S02]  /*ac5c0*/  LDL.LU.64 R164, [R1+0x1828] ;  /* 0x0018280001a47983 */ /* 0x000f240000300a00 */
[----:B------:R-:W4:Y:S02]  /*ac5d0*/  LDL.LU.64 R156, [R1+0x1b60] ;  /* 0x001b6000019c7983 */ /* 0x000f240000300a00 */
[----:B-1----:R-:W-:-:S02]  /*ac5e0*/  IMAD.X R65, R153, 0x1, R2, P2 ;  /* 0x0000000199417824 */ /* 0x002fc400010e0602 */
[----:B------:R-:W-:-:S03]  /*ac5f0*/  IMAD.X R3, R149, 0x1, R2, P3 ;  /* 0x0000000195037824 */ /* 0x000fc600018e0602 */
[----:B------:R1:W-:Y:S02]  /*ac600*/  STL [R1+0x744], R65 ;  /* 0x0007444101007387 */ /* 0x0003e40000100800 */
[----:B------:R1:W-:Y:S01]  /*ac610*/  STL [R1+0x748], R3 ;  /* 0x0007480301007387 */ /* 0x0003e20000100800 */
[-C--:B--2---:R-:W-:Y:S02]  /*ac620*/  IADD3 R132, P0, R144, R133.reuse, RZ ;  /* 0x0000008590847210 */ /* 0x084fe40007f1e0ff */
[----:B-1----:R-:W-:-:S03]  /*ac630*/  IADD3 R65, P1, R78, R133, RZ ;  /* 0x000000854e417210 */ /* 0x002fc60007f3e0ff */
[----:B------:R1:W-:Y:S02]  /*ac640*/  STL [R1+0xd5c], R132 ;  /* 0x000d5c8401007387 */ /* 0x0003e40000100800 */
[----:B------:R2:W-:Y:S01]  /*ac650*/  STL [R1+0xd60], R65 ;  /* 0x000d604101007387 */ /* 0x0005e20000100800 */
[----:B------:R-:W-:Y:S02]  /*ac660*/  IADD3 R3, P2, R76, R133, RZ ;  /* 0x000000854c037210 */ /* 0x000fe40007f5e0ff */
[----:B-1----:R-:W-:Y:S01]  /*ac670*/  IADD3.X R132, R145, R2, RZ, P0, !PT ;  /* 0x0000000291847210 */ /* 0x002fe200007fe4ff */
[--C-:B--2---:R-:W-:Y:S02]  /*ac680*/  IMAD.X R65, R79, 0x1, R2.reuse, P1 ;  /* 0x000000014f417824 */ /* 0x104fe400008e0602 */
[----:B------:R1:W-:Y:S02]  /*ac690*/  STL [R1+0xdd4], R3 ;  /* 0x000dd40301007387 */ /* 0x0003e40000100800 */
[----:B------:R-:W-:Y:S02]  /*ac6a0*/  STL [R1+0xc2c], R132 ;  /* 0x000c2c8401007387 */ /* 0x000fe40000100800 */
[----:B------:R-:W2:Y:S01]  /*ac6b0*/  LDL.LU.64 R148, [R1+0x1b68] ;  /* 0x001b680001947983 */ /* 0x000ea20000300a00 */
[----:B------:R-:W-:Y:S01]  /*ac6c0*/  STL [R1+0xd50], R65 ;  /* 0x000d504101007387 */ /* 0x000fe20000100800 */
[----:B------:R-:W2:Y:S02]  /*ac6d0*/  LDL.LU.64 R78, [R1+0x1af8] ;  /* 0x001af800014e7983 */ /* 0x000ea40000300a00 */
[----:B-1----:R-:W-:-:S05]  /*ac6e0*/  IMAD.X R3, R77, 0x1, R2, P2 ;  /* 0x000000014d037824 */ /* 0x002fca00010e0602 */
[----:B------:R3:W-:Y:S01]  /*ac6f0*/  STL [R1+0xdc4], R3 ;  /* 0x000dc40301007387 */ /* 0x0007e20000100800 */
[----:B------:R-:W2:Y:S01]  /*ac700*/  LDL.LU.64 R76, [R1+0x1af0] ;  /* 0x001af000014c7983 */ /* 0x000ea20000300a00 */
[-C--:B---3--:R-:W-:Y:S02]  /*ac710*/  IADD3 R3, P0, R140, R133.reuse, RZ ;  /* 0x000000858c037210 */ /* 0x088fe40007f1e0ff */
[-C--:B----4-:R-:W-:Y:S02]  /*ac720*/  IADD3 R132, P1, R136, R133.reuse, RZ ;  /* 0x0000008588847210 */ /* 0x090fe40007f3e0ff */
[-C--:B------:R-:W-:Y:S01]  /*ac730*/  IADD3 R65, P2, R164, R133.reuse, RZ ;  /* 0x00000085a4417210 */ /* 0x080fe20007f5e0ff */
[----:B------:R1:W-:Y:S02]  /*ac740*/  STL [R1+0xdc8], R3 ;  /* 0x000dc80301007387 */ /* 0x0003e40000100800 */
[----:B------:R-:W-:Y:S02]  /*ac750*/  STL [R1+0xe34], R132 ;  /* 0x000e348401007387 */ /* 0x000fe40000100800 */
[----:B------:R3:W-:Y:S01]  /*ac760*/  STL [R1+0xe38], R65 ;  /* 0x000e384101007387 */ /* 0x0007e20000100800 */
[----:B-1----:R-:W-:-:S02]  /*ac770*/  IADD3 R3, P3, R156, R133, RZ ;  /* 0x000000859c037210 */ /* 0x002fc40007f7e0ff */
[----:B---3--:R-:W-:-:S03]  /*ac780*/  IADD3.X R65, R141, R2, RZ, P0, !PT ;  /* 0x000000028d417210 */ /* 0x008fc600007fe4ff */
[----:B------:R1:W-:Y:S01]  /*ac790*/  STL [R1+0x108], R3 ;  /* 0x0001080301007387 */ /* 0x0003e20000100800 */
[----:B------:R-:W3:Y:S03]  /*ac7a0*/  LDL.LU.64 R144, [R1+0x1a80] ;  /* 0x001a800001907983 */ /* 0x000ee60000300a00 */
[----:B------:R4:W-:Y:S01]  /*ac7b0*/  STL [R1+0xdbc], R65 ;  /* 0x000dbc4101007387 */ /* 0x0009e20000100800 */
[----:B------:R-:W3:Y:S02]  /*ac7c0*/  LDL.LU.64 R140, [R1+0x1a78] ;  /* 0x001a7800018c7983 */ /* 0x000ee40000300a00 */
[----:B-1----:R-:W-:-:S05]  /*ac7d0*/  IMAD.X R3, R137, 0x1, R2, P1 ;  /* 0x0000000189037824 */ /* 0x002fca00008e0602 */
[----:B------:R1:W-:Y:S01]  /*ac7e0*/  STL [R1+0xe2c], R3 ;  /* 0x000e2c0301007387 */ /* 0x0003e20000100800 */
[----:B------:R-:W3:Y:S02]  /*ac7f0*/  LDL.LU.64 R136, [R1+0x1a00] ;  /* 0x001a000001887983 */ /* 0x000ee40000300a00 */
[----:B------:R-:W3:Y:S02]  /*ac800*/  LDL.LU.64 R152, [R1+0x19f8] ;  /* 0x0019f80001987983 */ /* 0x000ee40000300a00 */
[----:B----4-:R-:W-:Y:S01]  /*ac810*/  IMAD.X R65, R165, 0x1, R2, P2 ;  /* 0x00000001a5417824 */ /* 0x010fe200010e0602 */
[----:B-1----:R-:W-:Y:S02]  /*ac820*/  IADD3.X R3, R157, R2, RZ, P3, !PT ;  /* 0x000000029d037210 */ /* 0x002fe40001ffe4ff */
[-C--:B--2---:R-:W-:Y:S02]  /*ac830*/  IADD3 R132, P0, R148, R133.reuse, RZ ;  /* 0x0000008594847210 */ /* 0x084fe40007f1e0ff */
[----:B------:R1:W-:Y:S01]  /*ac840*/  STL [R1+0xe30], R65 ;  /* 0x000e304101007387 */ /* 0x0003e20000100800 */
[----:B------:R2:W-:Y:S03]  /*ac850*/  STL [R1+0xfc], R3 ;  /* 0x0000fc0301007387 */ /* 0x0005e60000100800 */
[----:B------:R4:W-:Y:S01]  /*ac860*/  STL [R1+0x100], R132 ;  /* 0x0001008401007387 */ /* 0x0009e20000100800 */
[----:B-1----:R-:W-:-:S02]  /*ac870*/  IADD3 R65, P1, R78, R133, RZ ;  /* 0x000000854e417210 */ /* 0x002fc40007f3e0ff */
[----:B--2---:R-:W-:Y:S01]  /*ac880*/  IADD3 R3, P2, R76, R133, RZ ;  /* 0x000000854c037210 */ /* 0x004fe20007f5e0ff */
[--C-:B----4-:R-:W-:Y:S02]  /*ac890*/  IMAD.X R132, R149, 0x1, R2.reuse, P0 ;  /* 0x0000000195847824 */ /* 0x110fe400000e0602 */
[----:B------:R1:W-:Y:S02]  /*ac8a0*/  STL [R1+0x1d4], R65 ;  /* 0x0001d44101007387 */ /* 0x0003e40000100800 */
[----:B------:R2:W-:Y:S02]  /*ac8b0*/  STL [R1+0x1e0], R3 ;  /* 0x0001e00301007387 */ /* 0x0005e40000100800 */
[----:B------:R-:W-:Y:S01]  /*ac8c0*/  STL [R1+0xf0], R132 ;  /* 0x0000f08401007387 */ /* 0x000fe20000100800 */
[----:B------:R-:W4:Y:S02]  /*ac8d0*/  LDL.LU.64 R148, [R1+0x1980] ;  /* 0x0019800001947983 */ /* 0x000f240000300a00 */
[----:B-1----:R-:W-:Y:S01]  /*ac8e0*/  IMAD.X R65, R79, 0x1, R2, P1 ;  /* 0x000000014f417824 */ /* 0x002fe200008e0602 */
[----:B--2---:R-:W-:-:S04]  /*ac8f0*/  IADD3.X R3, R77, R2, RZ, P2, !PT ;  /* 0x000000024d037210 */ /* 0x004fc800017fe4ff */
[----:B------:R3:W-:Y:S01]  /*ac900*/  STL [R1+0x1b0], R65 ;  /* 0x0001b04101007387 */ /* 0x0007e20000100800 */
[----:B------:R-:W4:Y:S02]  /*ac910*/  LDL.LU.64 R78, [R1+0x1978] ;  /* 0x00197800014e7983 */ /* 0x000f240000300a00 */
[----:B------:R1:W-:Y:S02]  /*ac920*/  STL [R1+0x1b4], R3 ;  /* 0x0001b40301007387 */ /* 0x0003e40000100800 */
[----:B------:R-:W4:Y:S01]  /*ac930*/  LDL.LU.64 R76, [R1+0x1908] ;  /* 0x00190800014c7983 */ /* 0x000f220000300a00 */
[-C--:B---3--:R-:W-:Y:S02]  /*ac940*/  IADD3 R65, P0, R144, R133.reuse, RZ ;  /* 0x0000008590417210 */ /* 0x088fe40007f1e0ff */
[----:B------:R-:W-:-:S03]  /*ac950*/  IADD3 R132, P1, R140, R133, RZ ;  /* 0x000000858c847210 */ /* 0x000fc60007f3e0ff */
[----:B------:R3:W-:Y:S04]  /*ac960*/  STL [R1+0x2fc], R65 ;  /* 0x0002fc4101007387 */ /* 0x0007e80000100800 */
[----:B------:R-:W-:Y:S01]  /*ac970*/  STL [R1+0x310], R132 ;  /* 0x0003108401007387 */ /* 0x000fe20000100800 */
[-C--:B-1----:R-:W-:Y:S02]  /*ac980*/  IADD3 R3, P2, R136, R133.reuse, RZ ;  /* 0x0000008588037210 */ /* 0x082fe40007f5e0ff */
[----:B---3--:R-:W-:-:S03]  /*ac990*/  IADD3 R65, P3, R152, R133, RZ ;  /* 0x0000008598417210 */ /* 0x008fc60007f7e0ff */
[----:B------:R1:W-:Y:S02]  /*ac9a0*/  STL [R1+0x61c], R3 ;  /* 0x00061c0301007387 */ /* 0x0003e40000100800 */
[----:B------:R3:W-:Y:S02]  /*ac9b0*/  STL [R1+0x620], R65 ;  /* 0x0006204101007387 */ /* 0x0007e40000100800 */
[----:B------:R-:W2:Y:S02]  /*ac9c0*/  LDL.LU.64 R156, [R1+0x1910] ;  /* 0x00191000019c7983 */ /* 0x000ea40000300a00 */
[--C-:B-1----:R-:W-:Y:S02]  /*ac9d0*/  IMAD.X R3, R145, 0x1, R2.reuse, P0 ;  /* 0x0000000191037824 */ /* 0x102fe400000e0602 */
[----:B---3--:R-:W-:-:S03]  /*ac9e0*/  IMAD.X R65, R141, 0x1, R2, P1 ;  /* 0x000000018d417824 */ /* 0x008fc600008e0602 */
[----:B------:R1:W-:Y:S01]  /*ac9f0*/  STL [R1+0x2ec], R3 ;  /* 0x0002ec0301007387 */ /* 0x0003e20000100800 */
[----:B------:R-:W3:Y:S02]  /*aca00*/  LDL.LU.64 R144, [R1+0x1890] ;  /* 0x0018900001907983 */ /* 0x000ee40000300a00 */
[----:B------:R1:W-:Y:S02]  /*aca10*/  STL [R1+0x2f0], R65 ;  /* 0x0002f04101007387 */ /* 0x0003e40000100800 */
[----:B------:R-:W3:Y:S01]  /*aca20*/  LDL.LU.64 R140, [R1+0x1888] ;  /* 0x00188800018c7983 */ /* 0x000ee20000300a00 */
[----:B-1----:R-:W-:Y:S02]  /*aca30*/  IADD3.X R3, R137, R2, RZ, P2, !PT ;  /* 0x0000000289037210 */ /* 0x002fe400017fe4ff */
[----:B------:R-:W3:Y:S01]  /*aca40*/  LDL.LU.64 R136, [R1+0x1838] ;  /* 0x0018380001887983 */ /* 0x000ee20000300a00 */
[----:B------:R-:W-:Y:S02]  /*aca50*/  IMAD.X R65, R153, 0x1, R2, P3 ;  /* 0x0000000199417824 */ /* 0x000fe400018e0602 */
[----:B------:R1:W-:Y:S01]  /*aca60*/  STL [R1+0x614], R3 ;  /* 0x0006140301007387 */ /* 0x0003e20000100800 */
[----:B----4-:R-:W-:-:S02]  /*aca70*/  IADD3 R132, P0, R148, R133, RZ ;  /* 0x0000008594847210 */ /* 0x010fc40007f1e0ff */
[----:B------:R4:W-:Y:S04]  /*aca80*/  STL [R1+0x618], R65 ;  /* 0x0006184101007387 */ /* 0x0009e80000100800 */
[----:B------:R-:W-:Y:S01]  /*aca90*/  STL [R1+0x71c], R132 ;  /* 0x00071c8401007387 */ /* 0x000fe20000100800 */
[-C--:B-1----:R-:W-:Y:S02]  /*acaa0*/  IADD3 R3, P1, R78, R133.reuse, RZ ;  /* 0x000000854e037210 */ /* 0x082fe40007f3e0ff */
[----:B----4-:R-:W-:-:S03]  /*acab0*/  IADD3 R65, P2, R76, R133, RZ ;  /* 0x000000854c417210 */ /* 0x010fc60007f5e0ff */
[----:B------:R1:W-:Y:S04]  /*acac0*/  STL [R1+0x740], R3 ;  /* 0x0007400301007387 */ /* 0x0003e80000100800 */
[----:B------:R4:W-:Y:S01]  /*acad0*/  STL [R1+0xc28], R65 ;  /* 0x000c284101007387 */ /* 0x0009e20000100800 */
[----:B------:R-:W3:Y:S02]  /*acae0*/  LDL.LU.64 R152, [R1+0x1840] ;  /* 0x0018400001987983 */ /* 0x000ee40000300a00 */
[----:B-1----:R-:W-:Y:S01]  /*acaf0*/  IMAD.X R3, R149, 0x1, R2, P0 ;  /* 0x0000000195037824 */ /* 0x002fe200000e0602 */
[----:B----4-:R-:W-:-:S04]  /*acb00*/  IADD3.X R65, R79, R2, RZ, P1, !PT ;  /* 0x000000024f417210 */ /* 0x010fc80000ffe4ff */
[----:B------:R1:W-:Y:S01]  /*acb10*/  STL [R1+0x714], R3 ;  /* 0x0007140301007387 */ /* 0x0003e20000100800 */
[----:B------:R-:W4:Y:S03]  /*acb20*/  LDL.LU.64 R148, [R1+0x1b78] ;  /* 0x001b780001947983 */ /* 0x000f260000300a00 */
[----:B------:R2:W-:Y:S01]  /*acb30*/  STL [R1+0x718], R65 ;  /* 0x0007184101007387 */ /* 0x0005e20000100800 */
[----:B------:R-:W4:Y:S02]  /*acb40*/  LDL.LU.64 R78, [R1+0x1b70] ;  /* 0x001b7000014e7983 */ /* 0x000f240000300a00 */
[----:B-1----:R-:W-:-:S05]  /*acb50*/  IMAD.X R3, R77, 0x1, R2, P2 ;  /* 0x000000014d037824 */ /* 0x002fca00010e0602 */
[----:B------:R3:W-:Y:S01]  /*acb60*/  STL [R1+0xc20], R3 ;  /* 0x000c200301007387 */ /* 0x0007e20000100800 */
[----:B--2---:R-:W-:-:S05]  /*acb70*/  IADD3 R65, P0, R156, R133, RZ ;  /* 0x000000859c417210 */ /* 0x004fca0007f1e0ff */
[----:B------:R1:W-:Y:S01]  /*acb80*/  STL [R1+0xc24], R65 ;  /* 0x000c244101007387 */ /* 0x0003e20000100800 */
[----:B------:R-:W2:Y:S01]  /*acb90*/  LDL.LU.64 R76, [R1+0x1b00] ;  /* 0x001b0000014c7983 */ /* 0x000ea20000300a00 */
[-C--:B---3--:R-:W-:Y:S02]  /*acba0*/  IADD3 R3, P1, R144, R133.reuse, RZ ;  /* 0x0000008590037210 */ /* 0x088fe40007f3e0ff */
[----:B-1----:R-:W-:-:S03]  /*acbb0*/  IADD3 R65, P2, R140, R133, RZ ;  /* 0x000000858c417210 */ /* 0x002fc60007f5e0ff */
[----:B------:R1:W-:Y:S02]  /*acbc0*/  STL [R1+0xdb4], R3 ;  /* 0x000db40301007387 */ /* 0x0003e40000100800 */
[----:B------:R3:W-:Y:S01]  /*acbd0*/  STL [R1+0xdb8], R65 ;  /* 0x000db84101007387 */ /* 0x0007e20000100800 */
[----:B-1----:R-:W-:Y:S01]  /*acbe0*/  IADD3 R3, P3, R136, R133, RZ ;  /* 0x0000008588037210 */ /* 0x002fe20007f7e0ff */
[----:B---3--:R-:W-:-:S04]  /*acbf0*/  IMAD.X R65, R157, 0x1, R2, P0 ;  /* 0x000000019d417824 */ /* 0x008fc800000e0602 */
[----:B------:R1:W-:Y:S01]  /*acc00*/  STL [R1+0xe28], R3 ;  /* 0x000e280301007387 */ /* 0x0003e20000100800 */
[----:B------:R-:W3:Y:S02]  /*acc10*/  LDL.LU.64 R156, [R1+0x1b08] ;  /* 0x001b0800019c7983 */ /* 0x000ee40000300a00 */
[----:B------:R1:W-:Y:S02]  /*acc20*/  STL [R1+0xb1c], R65 ;  /* 0x000b1c4101007387 */ /* 0x0003e40000100800 */
[----:B------:R-:W-:Y:S01]  /*acc30*/  IMAD.X R132, R141, 0x1, R2, P2 ;  /* 0x000000018d847824 */ /* 0x000fe200010e0602 */
[----:B-1----:R-:W-:Y:S02]  /*acc40*/  IADD3.X R3, R145, R2, RZ, P1, !PT ;  /* 0x0000000291037210 */ /* 0x002fe40000ffe4ff */
[----:B------:R-:W-:-:S03]  /*acc50*/  IADD3 R65, P0, R152, R133, RZ ;  /* 0x0000008598417210 */ /* 0x000fc60007f1e0ff */
[----:B------:R1:W-:Y:S01]  /*acc60*/  STL [R1+0xdac], R3 ;  /* 0x000dac0301007387 */ /* 0x0003e20000100800 */
[----:B------:R-:W-:Y:S02]  /*acc70*/  STL [R1+0xdb0], R132 ;  /* 0x000db08401007387 */ /* 0x000fe40000100800 */
[----:B------:R-:W3:Y:S02]  /*acc80*/  LDL.LU.64 R144, [R1+0x1a90] ;  /* 0x001a900001907983 */ /* 0x000ee40000300a00 */
[----:B-1----:R-:W-:-:S05]  /*acc90*/  IMAD.X R3, R137, 0x1, R2, P3 ;  /* 0x0000000189037824 */ /* 0x002fca00018e0602 */
[----:B------:R4:W-:Y:S01]  /*acca0*/  STL [R1+0xe20], R3 ;  /* 0x000e200301007387 */ /* 0x0009e20000100800 */
[----:B------:R1:W-:Y:S02]  /*accb0*/  STL [R1+0xe24], R65 ;  /* 0x000e244101007387 */ /* 0x0003e40000100800 */
[----:B------:R-:W3:Y:S02]  /*accc0*/  LDL.LU.64 R140, [R1+0x1a88] ;  /* 0x001a8800018c7983 */ /* 0x000ee40000300a00 */
[----:B------:R-:W3:Y:S01]  /*accd0*/  LDL.LU.64 R136, [R1+0x1a08] ;  /* 0x001a080001887983 */ /* 0x000ee20000300a00 */
[-C--:B----4-:R-:W-:Y:S02]  /*acce0*/  IADD3 R3, P1, R148, R133.reuse, RZ ;  /* 0x0000008594037210 */ /* 0x090fe40007f3e0ff */
[-C--:B-1----:R-:W-:Y:S02]  /*accf0*/  IADD3 R65, P2, R78, R133.reuse, RZ ;  /* 0x000000854e417210 */ /* 0x082fe40007f5e0ff */
[----:B------:R-:W-:Y:S01]  /*acd00*/  IADD3.X R132, R153, R2, RZ, P0, !PT ;  /* 0x0000000299847210 */ /* 0x000fe200007fe4ff */
[----:B------:R-:W-:Y:S02]  /*acd10*/  STL [R1+0xe4], R3 ;  /* 0x0000e40301007387 */ /* 0x000fe40000100800 */
[----:B------:R1:W-:Y:S02]  /*acd20*/  STL [R1+0xe8], R65 ;  /* 0x0000e84101007387 */ /* 0x0003e40000100800 */
[----:B-1----:R-:W-:Y:S01]  /*acd30*/  IMAD.X R65, R149, 0x1, R2, P1 ;  /* 0x0000000195417824 */ /* 0x002fe200008e0602 */
[----:B--2---:R-:W-:-:S05]  /*acd40*/  IADD3 R3, P3, R76, R133, RZ ;  /* 0x000000854c037210 */ /* 0x004fca0007f7e0ff */
[----:B------:R1:W-:Y:S01]  /*acd50*/  STL [R1+0x164], R3 ;  /* 0x0001640301007387 */ /* 0x0003e20000100800 */
[----:B------:R-:W-:Y:S02]  /*acd60*/  STL [R1+0xe1c], R132 ;  /* 0x000e1c8401007387 */ /* 0x000fe40000100800 */
[----:B------:R-:W2:Y:S02]  /*acd70*/  LDL.LU.64 R152, [R1+0x1a10] ;  /* 0x001a100001987983 */ /* 0x000ea40000300a00 */
[----:B------:R4:W-:Y:S02]  /*acd80*/  STL [R1+0xcc], R65 ;  /* 0x0000cc4101007387 */ /* 0x0009e40000100800 */
[----:B-1----:R-:W-:Y:S01]  /*acd90*/  IMAD.X R3, R79, 0x1, R2, P2 ;  /* 0x000000014f037824 */ /* 0x002fe200010e0602 */
[----:B----4-:R-:W-:-:S04]  /*acda0*/  IADD3.X R65, R77, R2, RZ, P3, !PT ;  /* 0x000000024d417210 */ /* 0x010fc80001ffe4ff */
[----:B------:R3:W-:Y:S01]  /*acdb0*/  STL [R1+0xe0], R3 ;  /* 0x0000e00301007387 */ /* 0x0007e20000100800 */
[----:B------:R-:W4:Y:S02]  /*acdc0*/  LDL.LU.64 R148, [R1+0x19a0] ;  /* 0x0019a00001947983 */ /* 0x000f240000300a00 */
[----:B------:R-:W-:Y:S02]  /*acdd0*/  STL [R1+0x160], R65 ;  /* 0x0001604101007387 */ /* 0x000fe40000100800 */
[----:B------:R-:W4:Y:S01]  /*acde0*/  LDL.LU.64 R78, [R1+0x1998] ;  /* 0x00199800014e7983 */ /* 0x000f220000300a00 */
[----:B---3--:R-:W-:-:S05]  /*acdf0*/  IADD3 R3, P0, R156, R133, RZ ;  /* 0x000000859c037210 */ /* 0x008fca0007f1e0ff */
[----:B------:R1:W-:Y:S01]  /*ace00*/  STL [R1+0x168], R3 ;  /* 0x0001680301007387 */ /* 0x0003e20000100800 */
[----:B------:R-:W3:Y:S01]  /*ace10*/  LDL.LU.64 R76, [R1+0x1928] ;  /* 0x00192800014c7983 */ /* 0x000ee20000300a00 */
[----:B-1----:R-:W-:-:S05]  /*ace20*/  IADD3 R3, P1, R144, R133, RZ ;  /* 0x0000008590037210 */ /* 0x002fca0007f3e0ff */
[----:B------:R1:W-:Y:S01]  /*ace30*/  STL [R1+0x2e0], R3 ;  /* 0x0002e00301007387 */ /* 0x0003e20000100800 */
[-C--:B------:R-:W-:Y:S02]  /*ace40*/  IADD3 R132, P2, R140, R133.reuse, RZ ;  /* 0x000000858c847210 */ /* 0x080fe40007f5e0ff */
[----:B------:R-:W-:Y:S01]  /*ace50*/  IADD3 R65, P3, R136, R133, RZ ;  /* 0x0000008588417210 */ /* 0x000fe20007f7e0ff */
[--C-:B-1----:R-:W-:Y:S02]  /*ace60*/  IMAD.X R3, R157, 0x1, R2.reuse, P0 ;  /* 0x000000019d037824 */ /* 0x102fe400000e0602 */
[----:B------:R1:W-:Y:S02]  /*ace70*/  STL [R1+0x2cc], R132 ;  /* 0x0002cc8401007387 */ /* 0x0003e40000100800 */
[----:B------:R1:W-:Y:S02]  /*ace80*/  STL [R1+0x60c], R65 ;  /* 0x00060c4101007387 */ /* 0x0003e40000100800 */
[----:B------:R1:W-:Y:S02]  /*ace90*/  STL [R1+0x14c], R3 ;  /* 0x00014c0301007387 */ /* 0x0003e40000100800 */
[----:B-1----:R-:W-:-:S05]  /*acea0*/  IMAD.X R132, R145, 0x1, R2, P1 ;  /* 0x0000000191847824 */ /* 0x002fca00008e0602 */
[----:B------:R-:W-:Y:S01]  /*aceb0*/  STL [R1+0x2c4], R132 ;  /* 0x0002c48401007387 */ /* 0x000fe20000100800 */
[----:B------:R-:W3:Y:S01]  /*acec0*/  LDL.LU.64 R144, [R1+0x1930] ;  /* 0x0019300001907983 */ /* 0x000ee20000300a00 */
[----:B------:R-:W-:Y:S01]  /*aced0*/  IADD3.X R65, R141, R2, RZ, P2, !PT ;  /* 0x000000028d417210 */ /* 0x000fe200017fe4ff */
[----:B------:R-:W-:Y:S01]  /*acee0*/  IMAD.X R3, R137, 0x1, R2, P3 ;  /* 0x0000000189037824 */ /* 0x000fe200018e0602 */
[----:B------:R-:W-:Y:S03]  /*acef0*/  HMMA.1688.F32.TF32 R216, R192, R90, R216 ;  /* 0x0000005ac0d8723c */ /* 0x000fe600000810d8 */
[----:B------:R-:W-:Y:S01]  /*acf00*/  STL [R1+0x2c8], R65 ;  /* 0x0002c84101007387 */ /* 0x000fe20000100800 */
[----:B------:R-:W3:Y:S02]  /*acf10*/  LDL.LU.64 R140, [R1+0x18c0] ;  /* 0x0018c000018c7983 */ /* 0x000ee40000300a00 */
[----:B------:R2:W-:Y:S02]  /*acf20*/  STL [R1+0x608], R3 ;  /* 0x0006080301007387 */ /* 0x0005e40000100800 */
[----:B------:R-:W3:Y:S11]  /*acf30*/  LDL.LU.64 R136, [R1+0x18b8] ;  /* 0x0018b80001887983 */ /* 0x000ef60000300a00 */
[----:B------:R-:W-:Y:S05]  /*acf40*/  @!UPT UIADD3 URZ, URZ, URZ, URZ ;  /* 0x0000003f3f3ff290 */ /* 0x000fea000fffe03f */
[----:B------:R-:W-:Y:S01]  /*acf50*/  HMMA.1688.F32.TF32 R216, R172, R24, R216 ;  /* 0x00000018acd8723c */ /* 0x000fe200000810d8 */
[----:B--2---:R-:W-:-:S05]  /*acf60*/  IADD3 R3, P0, R152, R133, RZ ;  /* 0x0000008598037210 */ /* 0x004fca0007f1e0ff */
[----:B------:R4:W-:Y:S02]  /*acf70*/  STL [R1+0x610], R3 ;  /* 0x0006100301007387 */ /* 0x0009e40000100800 */
[-C--:B----4-:R-:W-:Y:S02]  /*acf80*/  IADD3 R3, P1, R148, R133.reuse, RZ ;  /* 0x0000008594037210 */ /* 0x090fe40007f3e0ff */
[----:B------:R-:W-:-:S03]  /*acf90*/  IADD3 R132, P2, R78, R133, RZ ;  /* 0x000000854e847210 */ /* 0x000fc60007f5e0ff */
[----:B------:R1:W-:Y:S02]  /*acfa0*/  STL [R1+0x708], R3 ;  /* 0x0007080301007387 */ /* 0x0003e40000100800 */
[----:B------:R2:W-:Y:S01]  /*acfb0*/  STL [R1+0x710], R132 ;  /* 0x0007108401007387 */ /* 0x0005e20000100800 */
[----:B---3--:R-:W-:Y:S01]  /*acfc0*/  IADD3 R65, P3, R76, R133, RZ ;  /* 0x000000854c417210 */ /* 0x008fe20007f7e0ff */
[----:B-1----:R-:W-:Y:S01]  /*acfd0*/  IMAD.X R3, R153, 0x1, R2, P0 ;  /* 0x0000000199037824 */ /* 0x002fe200000e0602 */
[----:B--2---:R-:W-:-:S03]  /*acfe0*/  IADD3.X R132, R149, R2, RZ, P1, !PT ;  /* 0x0000000295847210 */ /* 0x004fc60000ffe4ff */
[----:B------:R1:W-:Y:S01]  /*acff0*/  STL [R1+0xb18], R65 ;  /* 0x000b184101007387 */ /* 0x0003e20000100800 */
[----:B------:R2:W-:Y:S02]  /*ad000*/  STL [R1+0x604], R3 ;  /* 0x0006040301007387 */ /* 0x0005e40000100800 */
[----:B------:R-:W-:Y:S02]  /*ad010*/  STL [R1+0x704], R132 ;  /* 0x0007048401007387 */ /* 0x000fe40000100800 */
[--C-:B-1----:R-:W-:Y:S02]  /*ad020*/  IMAD.X R65, R79, 0x1, R2.reuse, P2 ;  /* 0x000000014f417824 */ /* 0x102fe400010e0602 */
[----:B--2---:R-:W-:Y:S01]  /*ad030*/  IMAD.X R3, R77, 0x1, R2, P3 ;  /* 0x000000014d037824 */ /* 0x004fe200018e0602 */
[----:B------:R-:W2:Y:S02]  /*ad040*/  LDL.LU.64 R78, [R1+0x1860] ;  /* 0x00186000014e7983 */ /* 0x000ea40000300a00 */
[----:B------:R-:W-:Y:S02]  /*ad050*/  STL [R1+0x70c], R65 ;  /* 0x00070c4101007387 */ /* 0x000fe40000100800 */
[----:B------:R-:W3:Y:S01]  /*ad060*/  LDL.LU.64 R76, [R1+0x1858] ;  /* 0x00185800014c7983 */ /* 0x000ee20000300a00 */
[----:B------:R-:W-:Y:S01]  /*ad070*/  STL [R1+0xb14], R3 ;  /* 0x000b140301007387 */ /* 0x000fe20000100800 */
[----:B------:R1:W-:Y:S02]  /*ad080*/  STL [R1+0x46c0], R25 ;  /* 0x0046c01901007387 */ /* 0x0003e40000100800 */
[----:B------:R-:W4:Y:S01]  /*ad090*/  LDL.LU.64 R152, [R1+0x1b88] ;  /* 0x001b880001987983 */ /* 0x000f220000300a00 */
[----:B-1----:R-:W-:-:S05]  /*ad0a0*/  IADD3 R25, P0, R144, R133, RZ ;  /* 0x0000008590197210 */ /* 0x002fca0007f1e0ff */
[----:B------:R1:W-:Y:S01]  /*ad0b0*/  STL [R1+0xb10], R25 ;  /* 0x000b101901007387 */ /* 0x0003e20000100800 */
[----:B------:R-:W4:Y:S01]  /*ad0c0*/  LDL.LU.64 R148, [R1+0x1b80] ;  /* 0x001b800001947983 */ /* 0x000f220000300a00 */
[----:B------:R-:W-:Y:S02]  /*ad0d0*/  IADD3 R3, P1, R140, R133, RZ ;  /* 0x000000858c037210 */ /* 0x000fe40007f3e0ff */
[----:B------:R-:W-:-:S03]  /*ad0e0*/  IADD3.X R65, R145, R2, RZ, P0, !PT ;  /* 0x0000000291417210 */ /* 0x000fc600007fe4ff */
[----:B------:R1:W-:Y:S02]  /*ad0f0*/  STL [R1+0xda4], R3 ;  /* 0x000da40301007387 */ /* 0x0003e40000100800 */
[----:B-1----:R-:W-:Y:S01]  /*ad100*/  IMAD.X R25, R141, 0x1, R2, P1 ;  /* 0x000000018d197824 */ /* 0x002fe200008e0602 */
[----:B------:R-:W-:-:S05]  /*ad110*/  IADD3 R3, P2, R136, R133, RZ ;  /* 0x0000008588037210 */ /* 0x000fca0007f5e0ff */
[----:B------:R1:W-:Y:S01]  /*ad120*/  STL [R1+0xda8], R3 ;  /* 0x000da80301007387 */ /* 0x0003e20000100800 */
[----:B------:R-:W-:Y:S02]  /*ad130*/  STL [R1+0xadc], R65 ;  /* 0x000adc4101007387 */ /* 0x000fe40000100800 */
[----:B------:R-:W4:Y:S02]  /*ad140*/  LDL.LU.64 R144, [R1+0x1b18] ;  /* 0x001b180001907983 */ /* 0x000f240000300a00 */
[----:B------:R-:W-:Y:S01]  /*ad150*/  STL [R1+0xd9c], R25 ;  /* 0x000d9c1901007387 */ /* 0x000fe20000100800 */
[----:B------:R-:W4:Y:S01]  /*ad160*/  LDL.LU.64 R140, [R1+0x1b10] ;  /* 0x001b1000018c7983 */ /* 0x000f220000300a00 */
[----:B-1----:R-:W-:-:S05]  /*ad170*/  IMAD.X R3, R137, 0x1, R2, P2 ;  /* 0x0000000189037824 */ /* 0x002fca00010e0602 */
[----:B------:R2:W-:Y:S01]  /*ad180*/  STL [R1+0xda0], R3 ;  /* 0x000da00301007387 */ /* 0x0005e20000100800 */
[----:B------:R-:W4:Y:S01]  /*ad190*/  LDL.LU.64 R136, [R1+0x1a98] ;  /* 0x001a980001887983 */ /* 0x000f220000300a00 */
[-C--:B--2---:R-:W-:Y:S02]  /*ad1a0*/  IADD3 R3, P0, R78, R133.reuse, RZ ;  /* 0x000000854e037210 */ /* 0x084fe40007f1e0ff */
[----:B---3--:R-:W-:-:S03]  /*ad1b0*/  IADD3 R65, P1, R76, R133, RZ ;  /* 0x000000854c417210 */ /* 0x008fc60007f3e0ff */
[----:B------:R-:W-:Y:S01]  /*ad1c0*/  STL [R1+0xe14], R3 ;  /* 0x000e140301007387 */ /* 0x000fe20000100800 */
[----:B----4-:R-:W-:-:S03]  /*ad1d0*/  IADD3 R25, P2, R152, R133, RZ ;  /* 0x0000008598197210 */ /* 0x010fc60007f5e0ff */
[----:B------:R-:W-:Y:S04]  /*ad1e0*/  STL [R1+0xe18], R65 ;  /* 0x000e184101007387 */ /* 0x000fe80000100800 */
[----:B------:R1:W-:Y:S02]  /*ad1f0*/  STL [R1+0xc4], R25 ;  /* 0x0000c41901007387 */ /* 0x0003e40000100800 */
[----:B-1----:R-:W-:Y:S02]  /*ad200*/  IADD3.X R25, R79, R2, RZ, P0, !PT ;  /* 0x000000024f197210 */ /* 0x002fe400007fe4ff */
[----:B------:R-:W-:-:S05]  /*ad210*/  IADD3 R3, P3, R148, R133, RZ ;  /* 0x0000008594037210 */ /* 0x000fca0007f7e0ff */
[----:B------:R1:W-:Y:S01]  /*ad220*/  STL [R1+0xc8], R3 ;  /* 0x0000c80301007387 */ /* 0x0003e20000100800 */
[----:B------:R-:W2:Y:S02]  /*ad230*/  LDL.LU.64 R164, [R1+0x1aa0] ;  /* 0x001aa00001a47983 */ /* 0x000ea40000300a00 */
[----:B------:R3:W-:Y:S02]  /*ad240*/  STL [R1+0xe0c], R25 ;  /* 0x000e0c1901007387 */ /* 0x0007e40000100800 */
[----:B------:R-:W4:Y:S02]  /*ad250*/  LDL.LU.64 R78, [R1+0x1a20] ;  /* 0x001a2000014e7983 */ /* 0x000f240000300a00 */
[----:B-1----:R-:W-:-:S05]  /*ad260*/  IMAD.X R3, R77, 0x1, R2, P1 ;  /* 0x000000014d037824 */ /* 0x002fca00008e0602 */
[----:B------:R1:W-:Y:S01]  /*ad270*/  STL [R1+0xe10], R3 ;  /* 0x000e100301007387 */ /* 0x0003e20000100800 */
[----:B------:R-:W4:Y:S02]  /*ad280*/  LDL.LU.64 R76, [R1+0x1a18] ;  /* 0x001a1800014c7983 */ /* 0x000f240000300a00 */
[----:B------:R-:W4:Y:S02]  /*ad290*/  LDL.LU.64 R156, [R1+0x19a8] ;  /* 0x0019a800019c7983 */ /* 0x000f240000300a00 */
[----:B---3--:R-:W-:Y:S01]  /*ad2a0*/  IMAD.X R25, R153, 0x1, R2, P2 ;  /* 0x0000000199197824 */ /* 0x008fe200010e0602 */
[----:B------:R-:W-:-:S04]  /*ad2b0*/  IADD3 R65, P0, R144, R133, RZ ;  /* 0x0000008590417210 */ /* 0x000fc80007f1e0ff */
[----:B------:R3:W-:Y:S01]  /*ad2c0*/  STL [R1+0xbc], R25 ;  /* 0x0000bc1901007387 */ /* 0x0007e20000100800 */
[----:B-1----:R-:W-:-:S05]  /*ad2d0*/  IADD3.X R3, R149, R2, RZ, P3, !PT ;  /* 0x0000000295037210 */ /* 0x002fca0001ffe4ff */
[----:B------:R1:W-:Y:S01]  /*ad2e0*/  STL [R1+0xc0], R3 ;  /* 0x0000c00301007387 */ /* 0x0003e20000100800 */
[----:B---3--:R-:W-:-:S03]  /*ad2f0*/  IADD3 R25, P1, R140, R133, RZ ;  /* 0x000000858c197210 */ /* 0x008fc60007f3e0ff */
[----:B------:R3:W-:Y:S04]  /*ad300*/  STL [R1+0x144], R65 ;  /* 0x0001444101007387 */ /* 0x0007e80000100800 */
[----:B------:R3:W-:Y:S01]  /*ad310*/  STL [R1+0x148], R25 ;  /* 0x0001481901007387 */ /* 0x0007e20000100800 */
[----:B-1----:R-:W-:Y:S01]  /*ad320*/  IADD3 R3, P2, R136, R133, RZ ;  /* 0x0000008588037210 */ /* 0x002fe20007f5e0ff */
[----:B---3--:R-:W-:-:S04]  /*ad330*/  IMAD.X R65, R145, 0x1, R2, P0 ;  /* 0x0000000191417824 */ /* 0x008fc800000e0602 */
[----:B------:R1:W-:Y:S01]  /*ad340*/  STL [R1+0x2c0], R3 ;  /* 0x0002c00301007387 */ /* 0x0003e20000100800 */
[----:B------:R-:W-:-:S03]  /*ad350*/  IMAD.X R25, R141, 0x1, R2, P1 ;  /* 0x000000018d197824 */ /* 0x000fc600008e0602 */
[----:B------:R-:W-:Y:S01]  /*ad360*/  STL [R1+0x13c], R65 ;  /* 0x00013c4101007387 */ /* 0x000fe20000100800 */
[----:B------:R-:W3:Y:S03]  /*ad370*/  LDL.LU.64 R152, [R1+0x19b0] ;  /* 0x0019b00001987983 */ /* 0x000ee60000300a00 */
[----:B------:R-:W-:Y:S01]  /*ad380*/  STL [R1+0x140], R25 ;  /* 0x0001401901007387 */ /* 0x000fe20000100800 */
[----:B------:R-:W3:Y:S01]  /*ad390*/  LDL.LU.64 R148, [R1+0x1950] ;  /* 0x0019500001947983 */ /* 0x000ee20000300a00 */
[----:B-1----:R-:W-:-:S05]  /*ad3a0*/  IADD3.X R3, R137, R2, RZ, P2, !PT ;  /* 0x0000000289037210 */ /* 0x002fca00017fe4ff */
[----:B------:R2:W-:Y:S01]  /*ad3b0*/  STL [R1+0x2b8], R3 ;  /* 0x0002b80301007387 */ /* 0x0005e20000100800 */
[----:B------:R-:W3:Y:S01]  /*ad3c0*/  LDL.LU.64 R136, [R1+0x1948] ;  /* 0x0019480001887983 */ /* 0x000ee20000300a00 */
[-C--:B--2---:R-:W-:Y:S02]  /*ad3d0*/  IADD3 R3, P0, R164, R133.reuse, RZ ;  /* 0x00000085a4037210 */ /* 0x084fe40007f1e0ff */
[----:B----4-:R-:W-:-:S03]  /*ad3e0*/  IADD3 R65, P1, R78, R133, RZ ;  /* 0x000000854e417210 */ /* 0x010fc60007f3e0ff */
[----:B------:R1:W-:Y:S02]  /*ad3f0*/  STL [R1+0x2bc], R3 ;  /* 0x0002bc0301007387 */ /* 0x0003e40000100800 */
[----:B------:R2:W-:Y:S02]  /*ad400*/  STL [R1+0x5fc], R65 ;  /* 0x0005fc4101007387 */ /* 0x0005e40000100800 */
[----:B------:R-:W4:Y:S01]  /*ad410*/  LDL.LU.64 R144, [R1+0x18e0] ;  /* 0x0018e00001907983 */ /* 0x000f220000300a00 */
[----:B------:R-:W-:-:S05]  /*ad420*/  IADD3 R25, P2, R76, R133, RZ ;  /* 0x000000854c197210 */ /* 0x000fca0007f5e0ff */
[----:B------:R2:W-:Y:S01]  /*ad430*/  STL [R1+0x600], R25 ;  /* 0x0006001901007387 */ /* 0x0005e20000100800 */
[----:B------:R-:W4:Y:S01]  /*ad440*/  LDL.LU.64 R140, [R1+0x18d8] ;  /* 0x0018d800018c7983 */ /* 0x000f220000300a00 */
[----:B-1----:R-:W-:Y:S01]  /*ad450*/  IADD3 R3, P3, R156, R133, RZ ;  /* 0x000000859c037210 */ /* 0x002fe20007f7e0ff */
[----:B--2---:R-:W-:-:S04]  /*ad460*/  IMAD.X R65, R165, 0x1, R2, P0 ;  /* 0x00000001a5417824 */ /* 0x004fc800000e0602 */
[----:B------:R1:W-:Y:S01]  /*ad470*/  STL [R1+0x700], R3 ;  /* 0x0007000301007387 */ /* 0x0003e20000100800 */
[----:B------:R-:W-:-:S03]  /*ad480*/  IMAD.X R25, R79, 0x1, R2, P1 ;  /* 0x000000014f197824 */ /* 0x000fc600008e0602 */
[----:B------:R3:W-:Y:S01]  /*ad490*/  STL [R1+0x2b4], R65 ;  /* 0x0002b44101007387 */ /* 0x0007e20000100800 */
[----:B------:R-:W2:Y:S03]  /*ad4a0*/  LDL.LU.64 R78, [R1+0x1880] ;  /* 0x00188000014e7983 */ /* 0x000ea60000300a00 */
[----:B------:R-:W-:Y:S01]  /*ad4b0*/  STL [R1+0x5f4], R25 ;  /* 0x0005f41901007387 */ /* 0x000fe20000100800 */
[----:B-1----:R-:W-:-:S03]  /*ad4c0*/  IADD3.X R3, R77, R2, RZ, P2, !PT ;  /* 0x000000024d037210 */ /* 0x002fc600017fe4ff */
[----:B------:R-:W2:Y:S01]  /*ad4d0*/  LDL.LU.64 R76, [R1+0x1878] ;  /* 0x00187800014c7983 */ /* 0x000ea20000300a00 */
[----:B------:R-:W-:Y:S01]  /*ad4e0*/  HMMA.1688.F32.TF32 R176, R192, R70, R176 ;  /* 0x00000046c0b0723c */ /* 0x000fe200000810b0 */
[----:B------:R1:W-:Y:S01]  /*ad4f0*/  STL [R1+0x5f8], R3 ;  /* 0x0005f80301007387 */ /* 0x0003e20000100800 */
[-C--:B---3--:R-:W-:Y:S01]  /*ad500*/  IADD3 R65, P0, R152, R133.reuse, RZ ;  /* 0x0000008598417210 */ /* 0x088fe20007f1e0ff */
[----:B-1----:R-:W-:Y:S01]  /*ad510*/  IMAD.X R3, R157, 0x1, R2, P3 ;  /* 0x000000019d037824 */ /* 0x002fe200018e0602 */
[----:B------:R-:W-:-:S04]  /*ad520*/  IADD3 R25, P1, R148, R133, RZ ;  /* 0x0000008594197210 */ /* 0x000fc80007f3e0ff */
[----:B------:R1:W-:Y:S01]  /*ad530*/  STL [R1+0x6f8], R3 ;  /* 0x0006f80301007387 */ /* 0x0003e20000100800 */
[----:B------:R-:W-:Y:S02]  /*ad540*/  STL [R1+0x6fc], R65 ;  /* 0x0006fc4101007387 */ /* 0x000fe40000100800 */
[----:B------:R-:W-:Y:S02]  /*ad550*/  STL [R1+0x97c], R25 ;  /* 0x00097c1901007387 */ /* 0x000fe40000100800 */
[----:B------:R3:W-:Y:S01]  /*ad560*/  STL [R1+0x46bc], R5 ;  /* 0x0046bc0501007387 */ /* 0x0007e20000100800 */
[----:B-1----:R-:W-:-:S10]  /*ad570*/  IADD3 R3, P2, R136, R133, RZ ;  /* 0x0000008588037210 */ /* 0x002fd40007f5e0ff */
[----:B------:R-:W-:Y:S01]  /*ad580*/  HMMA.1688.F32.TF32 R176, R172, R4, R176 ;  /* 0x00000004acb0723c */ /* 0x000fe200000810b0 */
[----:B------:R1:W-:Y:S06]  /*ad590*/  STL [R1+0xad8], R3 ;  /* 0x000ad80301007387 */ /* 0x0003ec0000100800 */
[--C-:B---3--:R-:W-:Y:S02]  /*ad5a0*/  IMAD.X R5, R153, 0x1, R2.reuse, P0 ;  /* 0x0000000199057824 */ /* 0x108fe400000e0602 */
[----:B------:R-:W-:Y:S01]  /*ad5b0*/  IMAD.X R25, R137, 0x1, R2, P2 ;  /* 0x0000000189197824 */ /* 0x000fe200010e0602 */
[----:B-1----:R-:W-:-:S02]  /*ad5c0*/  IADD3.X R3, R149, R2, RZ, P1, !PT ;  /* 0x0000000295037210 */ /* 0x002fc40000ffe4ff */
[----:B------:R4:W-:Y:S04]  /*ad5d0*/  STL [R1+0x6f4], R5 ;  /* 0x0006f40501007387 */ /* 0x0009e80000100800 */
[----:B------:R1:W-:Y:S01]  /*ad5e0*/  STL [R1+0x974], R3 ;  /* 0x0009740301007387 */ /* 0x0003e20000100800 */
[----:B------:R-:W-:Y:S02]  /*ad5f0*/  STL [R1+0x978], R25 ;  /* 0x0009781901007387 */ /* 0x000fe40000100800 */
        /* <DEDUP_REMOVED lines=9> */
[----:B----4-:R-:W-:-:S05]  /*ad690*/  IADD3 R5, P0, R144, R133, RZ ;  /* 0x0000008590057210 */ /* 0x010fca0007f1e0ff */
[----:B------:R2:W-:Y:S01]  /*ad6a0*/  STL [R1+0xd94], R5 ;  /* 0x000d940501007387 */ /* 0x0005e20000100800 */
[----:B------:R-:W4:Y:S01]  /*ad6b0*/  LDL.LU.64 R148, [R1+0x1bb0] ;  /* 0x001bb00001947983 */ /* 0x000f220000300a00 */
[----:B-1----:R-:W-:-:S05]  /*ad6c0*/  IADD3 R3, P1, R140, R133, RZ ;  /* 0x000000858c037210 */ /* 0x002fca0007f3e0ff */
[----:B------:R1:W-:Y:S01]  /*ad6d0*/  STL [R1+0xd98], R3 ;  /* 0x000d980301007387 */ /* 0x0003e20000100800 */
[----:B------:R-:W4:Y:S01]  /*ad6e0*/  LDL.LU.64 R136, [R1+0x1b28] ;  /* 0x001b280001887983 */ /* 0x000f220000300a00 */
        /* <DEDUP_REMOVED lines=21> */
[----:B--2---:R-:W-:-:S02]  /*ad840*/  IADD3 R5, P2, R78, R133, RZ ;  /* 0x000000854e057210 */ /* 0x004fc40007f5e0ff */
[----:B-1----:R-:W-:-:S05]  /*ad850*/  IADD3 R3, P3, R76, R133, RZ ;  /* 0x000000854c037210 */ /* 0x002fca0007f7e0ff */
[C---:B---3--:R-:W-:Y:S01]  /*ad860*/  HMMA.1688.F32.TF32 R172, R192.reuse, R66, R228 ;  /* 0x00000042c0ac723c */ /* 0x048fe200000810e4 */
[----:B------:R-:W-:Y:S01]  /*ad870*/  STL [R1+0xe04], R5 ;  /* 0x000e040501007387 */ /* 0x000fe20000100800 */
[----:B------:R-:W-:Y:S02]  /*ad880*/  STL [R1+0x46b8], R66 ;  /* 0x0046b84201007387 */ /* 0x000fe40000100800 */
[----:B------:R1:W-:Y:S02]  /*ad890*/  STL [R1+0xe08], R3 ;  /* 0x000e080301007387 */ /* 0x0003e40000100800 */
[----:B------:R-:W-:Y:S01]  /*ad8a0*/  STL [R1+0x46a0], R67 ;  /* 0x0046a04301007387 */ /* 0x000fe20000100800 */
[-C--:B------:R-:W-:Y:S01]  /*ad8b0*/  IADD3.X R25, R141, R2.reuse, RZ, P1, !PT ;  /* 0x000000028d197210 */ /* 0x080fe20000ffe4ff */
[--C-:B-1----:R-:W-:Y:S02]  /*ad8c0*/  IMAD.X R3, R145, 0x1, R2.reuse, P0 ;  /* 0x0000000191037824 */ /* 0x102fe400000e0602 */
[--C-:B------:R-:W-:Y:S11]  /*ad8d0*/  IMAD.X R5, R79, 0x1, R2.reuse, P2 ;  /* 0x000000014f057824 */ /* 0x100ff600010e0602 */
[----:B------:R-:W-:Y:S02]  /*ad8e0*/  @!UPT UIADD3 URZ, URZ, URZ, URZ ;  /* 0x0000003f3f3ff290 */ /* 0x000fe4000fffe03f */
[----:B------:R-:W-:Y:S01]  /*ad8f0*/  STL.64 [R1+0x8a0], R172 ;  /* 0x0008a0ac01007387 */ /* 0x000fe20000100a00 */
[----:B------:R-:W-:Y:S02]  /*ad900*/  STL.64 [R1+0x8a8], R174 ;  /* 0x0008a8ae01007387 */ /* 0x000fe40000100a00 */
[----:B------:R1:W-:Y:S02]  /*ad910*/  STL [R1+0xd8c], R3 ;  /* 0x000d8c0301007387 */ /* 0x0003e40000100800 */
[----:B------:R2:W-:Y:S01]  /*ad920*/  STL [R1+0xd90], R25 ;  /* 0x000d901901007387 */ /* 0x0005e20000100800 */
[----:B------:R-:W3:Y:S01]  /*ad930*/  LDL.LU.64 R78, [R1+0x1b20] ;  /* 0x001b2000014e7983 */ /* 0x000ee20000300a00 */
[----:B------:R-:W-:Y:S02]  /*ad940*/  STL [R1+0xdfc], R5 ;  /* 0x000dfc0501007387 */ /* 0x000fe40000100800 */
[----:B-1----:R-:W-:Y:S02]  /*ad950*/  IMAD.X R3, R77, 0x1, R2, P3 ;  /* 0x000000014d037824 */ /* 0x002fe400018e0602 */
[----:B------:R-:W3:Y:S03]  /*ad960*/  LDL.LU.64 R76, [R1+0x1ab0] ;  /* 0x001ab000014c7983 */ /* 0x000ee60000300a00 */
[----:B------:R-:W-:Y:S02]  /*ad970*/  STL [R1+0xe00], R3 ;  /* 0x000e000301007387 */ /* 0x000fe40000100800 */
[----:B------:R-:W3:Y:S02]  /*ad980*/  LDL.LU.64 R144, [R1+0x1aa8] ;  /* 0x001aa80001907983 */ /* 0x000ee40000300a00 */
[----:B------:R-:W3:Y:S01]  /*ad990*/  LDL.LU.64 R140, [R1+0x1a30] ;  /* 0x001a3000018c7983 */ /* 0x000ee20000300a00 */
[----:B------:R-:W-:Y:S01]  /*ad9a0*/  HMMA.1688.F32.TF32 R172, R192, R62, R232 ;  /* 0x0000003ec0ac723c */ /* 0x000fe200000810e8 */
[----:B--2---:R-:W-:Y:S01]  /*ad9b0*/  IADD3 R25, P0, R152, R133, RZ ;  /* 0x0000008598197210 */ /* 0x004fe20007f1e0ff */
[----:B------:R-:W-:Y:S04]  /*ad9c0*/  LDS R232, [R160+0x18300] ;  /* 0x01830000a0e87984 */ /* 0x000fe80000000800 */
[----:B------:R-:W-:Y:S04]  /*ad9d0*/  LDS R234, [R160+0x19300] ;  /* 0x01930000a0ea7984 */ /* 0x000fe80000000800 */
[----:B------:R1:W-:Y:S04]  /*ad9e0*/  STL [R1+0xb4], R25 ;  /* 0x0000b41901007387 */ /* 0x0003e80000100800 */
[----:B------:R-:W-:Y:S04]  /*ad9f0*/  LDS R233, [R161+0x18300] ;  /* 0x01830000a1e97984 */ /* 0x000fe80000000800 */
[----:B------:R-:W-:Y:S01]  /*ada00*/  LDS R235, [R161+0x19300] ;  /* 0x01930000a1eb7984 */ /* 0x000fe20000000800 */
[----:B-1----:R-:W-:-:S02]  /*ada10*/  IADD3.X R25, R153, R2, RZ, P0, !PT ;  /* 0x0000000299197210 */ /* 0x002fc400007fe4ff */
[----:B----4-:R-:W-:-:S05]  /*ada20*/  IADD3 R5, P1, R148, R133, RZ ;  /* 0x0000008594057210 */ /* 0x010fca0007f3e0ff */
[----:B------:R1:W-:Y:S01]  /*ada30*/  STL [R1+0xb8], R5 ;  /* 0x0000b80501007387 */ /* 0x0003e20000100800 */
[----:B------:R-:W-:Y:S01]  /*ada40*/  STL.64 [R1+0x46d0], R62 ;  /* 0x0046d03e01007387 */ /* 0x000fe20000100a00 */
[----:B------:R-:W-:Y:S01]  /*ada50*/  IADD3 R3, P2, R136, R133, RZ ;  /* 0x0000008588037210 */ /* 0x000fe20007f5e0ff */
[----:B-1----:R-:W-:-:S04]  /*ada60*/  IMAD.X R5, R149, 0x1, R2, P1 ;  /* 0x0000000195057824 */ /* 0x002fc800008e0602 */
[----:B------:R1:W-:Y:S01]  /*ada70*/  STL [R1+0x138], R3 ;  /* 0x0001380301007387 */ /* 0x0003e20000100800 */
[----:B------:R-:W-:Y:S02]  /*ada80*/  STL.64 [R1+0x46c8], R60 ;  /* 0x0046c83c01007387 */ /* 0x000fe40000100a00 */
[----:B------:R-:W-:Y:S02]  /*ada90*/  STL.64 [R1+0x9a0], R172 ;  /* 0x0009a0ac01007387 */ /* 0x000fe40000100a00 */
[----:B------:R2:W-:Y:S01]  /*adaa0*/  STL.64 [R1+0x9a8], R174 ;  /* 0x0009a8ae01007387 */ /* 0x0005e20000100a00 */
[----:B------:R-:W-:Y:S01]  /*adab0*/  STL [R1+0xac], R25 ;  /* 0x0000ac1901007387 */ /* 0x000fe20000100800 */
[----:B-1----:R-:W-:-:S03]  /*adac0*/  IMAD.X R3, R137, 0x1, R2, P2 ;  /* 0x0000000189037824 */ /* 0x002fc600010e0602 */
[----:B------:R-:W4:Y:S01]  /*adad0*/  LDL.LU.64 R136, [R1+0x1a28] ;  /* 0x001a280001887983 */ /* 0x000f220000300a00 */
[----:B------:R-:W-:Y:S02]  /*adae0*/  STL [R1+0xb0], R5 ;  /* 0x0000b00501007387 */ /* 0x000fe40000100800 */
[----:B------:R-:W4:Y:S02]  /*adaf0*/  LDL.LU.64 R66, [R1+0x19d0] ;  /* 0x0019d00001427983 */ /* 0x000f240000300a00 */
[----:B------:R3:W-:Y:S01]  /*adb00*/  STL [R1+0x130], R3 ;  /* 0x0001300301007387 */ /* 0x0007e20000100800 */
[----:B------:R-:W4:Y:S01]  /*adb10*/  LDL.LU.64 R62, [R1+0x19c8] ;  /* 0x0019c800013e7983 */ /* 0x000f220000300a00 */
[----:B--2---:R-:W-:Y:S01]  /*adb20*/  HMMA.1688.F32.TF32 R172, R192, R58, R236 ;  /* 0x0000003ac0ac723c */ /* 0x004fe200000810ec */
[----:B---3--:R-:W-:-:S05]  /*adb30*/  IADD3 R3, P0, R78, R133, RZ ;  /* 0x000000854e037210 */ /* 0x008fca0007f1e0ff */
[----:B------:R1:W-:Y:S01]  /*adb40*/  STL [R1+0x134], R3 ;  /* 0x0001340301007387 */ /* 0x0003e20000100800 */
[-C--:B------:R-:W-:Y:S02]  /*adb50*/  IADD3 R25, P1, R76, R133.reuse, RZ ;  /* 0x000000854c197210 */ /* 0x080fe40007f3e0ff */
[-C--:B------:R-:W-:Y:S02]  /*adb60*/  IADD3 R5, P2, R144, R133.reuse, RZ ;  /* 0x0000008590057210 */ /* 0x080fe40007f5e0ff */
[----:B-1----:R-:W-:Y:S01]  /*adb70*/  IADD3 R3, P3, R140, R133, RZ ;  /* 0x000000858c037210 */ /* 0x002fe20007f7e0ff */
[----:B------:R-:W-:Y:S02]  /*adb80*/  STL [R1+0x2a4], R25 ;  /* 0x0002a41901007387 */ /* 0x000fe40000100800 */
[----:B------:R1:W-:Y:S02]  /*adb90*/  STL [R1+0x2a8], R5 ;  /* 0x0002a80501007387 */ /* 0x0003e40000100800 */
[----:B------:R-:W-:Y:S01]  /*adba0*/  STL.64 [R1+0x46e0], R58 ;  /* 0x0046e03a01007387 */ /* 0x000fe20000100a00 */
[----:B------:R2:W-:Y:S01]  /*adbb0*/  STL [R1+0x5e4], R3 ;  /* 0x0005e40301007387 */ /* 0x0005e20000100800 */
[----:B------:R3:W-:Y:S05]  /*adbc0*/  STL.64 [R1+0x46d8], R56 ;  /* 0x0046d83801007387 */ /* 0x0007ea0000100a00 */
[----:B------:R-:W-:Y:S02]  /*adbd0*/  STL.64 [R1+0x9b0], R172 ;  /* 0x0009b0ac01007387 */ /* 0x000fe40000100a00 */
[----:B------:R3:W-:Y:S01]  /*adbe0*/  STL.64 [R1+0x9b8], R174 ;  /* 0x0009b8ae01007387 */ /* 0x0007e20000100a00 */
[----:B-1----:R-:W-:-:S02]  /*adbf0*/  IADD3.X R5, R79, R2, RZ, P0, !PT ;  /* 0x000000024f057210 */ /* 0x002fc400007fe4ff */
[----:B------:R-:W4:Y:S01]  /*adc00*/  LDL.LU.64 R78, [R1+0x1970] ;  /* 0x00197000014e7983 */ /* 0x000f220000300a00 */
[--C-:B--2---:R-:W-:Y:S02]  /*adc10*/  IMAD.X R3, R77, 0x1, R2.reuse, P1 ;  /* 0x000000014d037824 */ /* 0x104fe400008e0602 */
[----:B------:R1:W-:Y:S02]  /*adc20*/  STL [R1+0x12c], R5 ;  /* 0x00012c0501007387 */ /* 0x0003e40000100800 */
[----:B------:R-:W2:Y:S01]  /*adc30*/  LDL.LU.64 R60, [R1+0x1968] ;  /* 0x00196800013c7983 */ /* 0x000ea20000300a00 */
[----:B------:R1:W-:Y:S01]  /*adc40*/  STL [R1+0x29c], R3 ;  /* 0x00029c0301007387 */ /* 0x0003e20000100800 */
[----:B---3--:R-:W3:Y:S02]  /*adc50*/  LDL.LU.64 R56, [R1+0x1900] ;  /* 0x0019000001387983 */ /* 0x008ee40000300a00 */
[----:B------:R-:W3:Y:S01]  /*adc60*/  LDL.LU.64 R76, [R1+0x18f8] ;  /* 0x0018f800014c7983 */ /* 0x000ee20000300a00 */
[----:B------:R-:W-:Y:S01]  /*adc70*/  HMMA.1688.F32.TF32 R172, R192, R54, R224 ;  /* 0x00000036c0ac723c */ /* 0x000fe200000810e0 */
[----:B-1----:R-:W-:Y:S01]  /*adc80*/  IMAD.X R5, R145, 0x1, R2, P2 ;  /* 0x0000000191057824 */ /* 0x002fe200010e0602 */
[----:B------:R-:W-:-:S04]  /*adc90*/  IADD3.X R3, R141, R2, RZ, P3, !PT ;  /* 0x000000028d037210 */ /* 0x000fc80001ffe4ff */
[----:B------:R1:W-:Y:S04]  /*adca0*/  STL [R1+0x2a0], R5 ;  /* 0x0002a00501007387 */ /* 0x0003e80000100800 */
[----:B------:R1:W-:Y:S01]  /*adcb0*/  STL [R1+0x338], R3 ;  /* 0x0003380301007387 */ /* 0x0003e20000100800 */
[-C--:B----4-:R-:W-:Y:S02]  /*adcc0*/  IADD3 R25, P0, R136, R133.reuse, RZ ;  /* 0x0000008588197210 */ /* 0x090fe40007f1e0ff */
[-C--:B-1----:R-:W-:Y:S02]  /*adcd0*/  IADD3 R5, P1, R66, R133.reuse, RZ ;  /* 0x0000008542057210 */ /* 0x082fe40007f3e0ff */
[----:B------:R-:W-:Y:S01]  /*adce0*/  IADD3 R3, P2, R62, R133, RZ ;  /* 0x000000853e037210 */ /* 0x000fe20007f5e0ff */
[----:B------:R1:W-:Y:S02]  /*adcf0*/  STL [R1+0x33c], R25 ;  /* 0x00033c1901007387 */ /* 0x0003e40000100800 */
[----:B------:R4:W-:Y:S02]  /*add00*/  STL [R1+0x654], R5 ;  /* 0x0006540501007387 */ /* 0x0009e40000100800 */
[----:B------:R4:W-:Y:S03]  /*add10*/  STL [R1+0x658], R3 ;  /* 0x0006580301007387 */ /* 0x0009e60000100800 */
[----:B------:R-:W-:Y:S02]  /*add20*/  STL.64 [R1+0x9c0], R172 ;  /* 0x0009c0ac01007387 */ /* 0x000fe40000100a00 */
[----:B------:R4:W-:Y:S02]  /*add30*/  STL.64 [R1+0x9c8], R174 ;  /* 0x0009c8ae01007387 */ /* 0x0009e40000100a00 */
[----:B-1----:R-:W-:-:S02]  /*add40*/  IMAD.X R25, R137, 0x1, R2, P0 ;  /* 0x0000000189197824 */ /* 0x002fc400000e0602 */
[----:B----4-:R-:W-:Y:S01]  /*add50*/  IMAD.X R5, R67, 0x1, R2, P1 ;  /* 0x0000000143057824 */ /* 0x010fe200008e0602 */
[----:B------:R-:W-:Y:S02]  /*add60*/  IADD3.X R3, R63, R2, RZ, P2, !PT ;  /* 0x000000023f037210 */ /* 0x000fe400017fe4ff */
[----:B------:R-:W-:Y:S01]  /*add70*/  STL [R1+0x334], R25 ;  /* 0x0003341901007387 */ /* 0x000fe20000100800 */
[----:B------:R-:W4:Y:S02]  /*add80*/  LDL.LU.64 R66, [R1+0x18a0] ;  /* 0x0018a00001427983 */ /* 0x000f240000300a00 */
[----:B------:R-:W-:Y:S02]  /*add90*/  STL [R1+0x644], R5 ;  /* 0x0006440501007387 */ /* 0x000fe40000100800 */
[----:B------:R-:W4:Y:S01]  /*adda0*/  LDL.LU.64 R62, [R1+0x1898] ;  /* 0x00189800013e7983 */ /* 0x000f220000300a00 */
[----:B------:R1:W-:Y:S01]  /*addb0*/  STL [R1+0x648], R3 ;  /* 0x0006480301007387 */ /* 0x0003e20000100800 */
[----:B------:R-:W4:Y:S01]  /*addc0*/  LDL.LU.64 R58, [R1+0x1ba8] ;  /* 0x001ba800013a7983 */ /* 0x000f220000300a00 */
[----:B------:R-:W-:Y:S01]  /*addd0*/  HMMA.1688.F32.TF32 R172, R192, R50, R220 ;  /* 0x00000032c0ac723c */ /* 0x000fe200000810dc */
[----:B------:R-:W-:Y:S01]  /*adde0*/  IMAD.MOV.U32 R153, RZ, RZ, c[0x0][0x180] ;  /* 0x00006000ff997624 */ /* 0x000fe200078e00ff */
[----:B------:R-:W-:Y:S04]  /*addf0*/  LDS R220, [R160+0x16300] ;  /* 0x01630000a0dc7984 */ /* 0x000fe80000000800 */
[----:B------:R-:W-:Y:S04]  /*ade00*/  LDS R222, [R160+0x17300] ;  /* 0x01730000a0de7984 */ /* 0x000fe80000000800 */
[----:B------:R-:W-:Y:S04]  /*ade10*/  LDS R221, [R161+0x16300] ;  /* 0x01630000a1dd7984 */ /* 0x000fe80000000800 */
[----:B------:R-:W-:Y:S01]  /*ade20*/  LDS R223, [R161+0x17300] ;  /* 0x01730000a1df7984 */ /* 0x000fe20000000800 */
[----:B-1----:R-:W-:-:S02]  /*ade30*/  IADD3 R3, P0, R78, R133, RZ ;  /* 0x000000854e037210 */ /* 0x002fc40007f1e0ff */
[----:B--2---:R-:W-:-:S03]  /*ade40*/  IADD3 R25, P1, R60, R133, RZ ;  /* 0x000000853c197210 */ /* 0x004fc60007f3e0ff */
[----:B------:R1:W-:Y:S01]  /*ade50*/  STL [R1+0x964], R3 ;  /* 0x0009640301007387 */ /* 0x0003e20000100800 */
[-C--:B---3--:R-:W-:Y:S01]  /*ade60*/  IADD3 R5, P2, R56, R133.reuse, RZ ;  /* 0x0000008538057210 */ /* 0x088fe20007f5e0ff */
[----:B------:R2:W-:Y:S04]  /*ade70*/  STL [R1+0x968], R25 ;  /* 0x0009681901007387 */ /* 0x0005e80000100800 */
[----:B------:R3:W-:Y:S01]  /*ade80*/  STL [R1+0xd7c], R5 ;  /* 0x000d7c0501007387 */ /* 0x0007e20000100800 */
[----:B-1----:R-:W-:-:S03]  /*ade90*/  IADD3 R3, P3, R76, R133, RZ ;  /* 0x000000854c037210 */ /* 0x002fc60007f7e0ff */
[----:B------:R-:W-:Y:S01]  /*adea0*/  STL [R1+0x467c], R50 ;  /* 0x00467c3201007387 */ /* 0x000fe20000100800 */
[----:B--2---:R-:W-:-:S03]  /*adeb0*/  IMAD.X R25, R79, 0x1, R2, P0 ;  /* 0x000000014f197824 */ /* 0x004fc600000e0602 */
[----:B------:R1:W-:Y:S01]  /*adec0*/  STL [R1+0xd80], R3 ;  /* 0x000d800301007387 */ /* 0x0003e20000100800 */
[----:B------:R-:W-:Y:S02]  /*aded0*/  STL [R1+0x4678], R51 ;  /* 0x0046783301007387 */ /* 0x000fe40000100800 */
[----:B---3--:R-:W-:Y:S02]  /*adee0*/  IMAD.X R5, R61, 0x1, R2, P1 ;  /* 0x000000013d057824 */ /* 0x008fe400008e0602 */
[----:B------:R-:W-:Y:S01]  /*adef0*/  STL.64 [R1+0x9d0], R172 ;  /* 0x0009d0ac01007387 */ /* 0x000fe20000100a00 */
[----:B------:R2:W-:Y:S01]  /*adf00*/  STL.64 [R1+0x9d8], R174 ;  /* 0x0009d8ae01007387 */ /* 0x0005e20000100a00 */
[----:B------:R-:W-:Y:S02]  /*adf10*/  STL [R1+0x904], R25 ;  /* 0x0009041901007387 */ /* 0x000fe40000100800 */
[----:B------:R-:W3:Y:S02]  /*adf20*/  LDL.LU.64 R60, [R1+0x1ba0] ;  /* 0x001ba000013c7983 */ /* 0x000ee40000300a00 */
[----:B------:R-:W-:Y:S01]  /*adf30*/  STL [R1+0x908], R5 ;  /* 0x0009080501007387 */ /* 0x000fe20000100800 */
[----:B-1----:R-:W-:-:S02]  /*adf40*/  IADD3.X R3, R57, R2, RZ, P2, !PT ;  /* 0x0000000239037210 */ /* 0x002fc400017fe4ff */
[----:B------:R-:W3:Y:S03]  /*adf50*/  LDL.LU.64 R56, [R1+0x1b38] ;  /* 0x001b380001387983 */ /* 0x000ee60000300a00 */
[----:B------:R1:W-:Y:S02]  /*adf60*/  STL [R1+0xd6c], R3 ;  /* 0x000d6c0301007387 */ /* 0x0003e40000100800 */
[----:B------:R-:W3:Y:S02]  /*adf70*/  LDL.LU.64 R136, [R1+0x1b30] ;  /* 0x001b300001887983 */ /* 0x000ee40000300a00 */
[----:B------:R-:W3:Y:S01]  /*adf80*/  LDL.LU.64 R78, [R1+0x1ac0] ;  /* 0x001ac000014e7983 */ /* 0x000ee20000300a00 */
[----:B--2---:R-:W-:Y:S01]  /*adf90*/  HMMA.1688.F32.TF32 R172, R192, R46, R196 ;  /* 0x0000002ec0ac723c */ /* 0x004fe200000810c4 */
[----:B------:R-:W-:Y:S04]  /*adfa0*/  LDS R196, [R160+0x1e380] ;  /* 0x01e38000a0c47984 */ /* 0x000fe80000000800 */
[----:B------:R-:W-:Y:S04]  /*adfb0*/  LDS R198, [R160+0x1f380] ;  /* 0x01f38000a0c67984 */ /* 0x000fe80000000800 */
[----:B------:R-:W-:Y:S04]  /*adfc0*/  LDS R199, [R161+0x1f380] ;  /* 0x01f38000a1c77984 */ /* 0x000fe80000000800 */
[----:B------:R-:W-:Y:S01]  /*adfd0*/  LDS R197, [R161+0x1e380] ;  /* 0x01e38000a1c57984 */ /* 0x000fe20000000800 */
[----:B-1----:R-:W-:-:S05]  /*adfe0*/  IMAD.X R3, R77, 0x1, R2, P3 ;  /* 0x000000014d037824 */ /* 0x002fca00018e0602 */
[----:B------:R1:W-:Y:S01]  /*adff0*/  STL [R1+0xd70], R3 ;  /* 0x000d700301007387 */ /* 0x0003e20000100800 */
[-C--:B----4-:R-:W-:Y:S02]  /*ae000*/  IADD3 R25, P0, R66, R133.reuse, RZ ;  /* 0x0000008542197210 */ /* 0x090fe40007f1e0ff */
[-C--:B------:R-:W-:Y:S02]  /*ae010*/  IADD3 R5, P1, R62, R133.reuse, RZ ;  /* 0x000000853e057210 */ /* 0x080fe40007f3e0ff */
[----:B-1----:R-:W-:Y:S01]  /*ae020*/  IADD3 R3, P2, R58, R133, RZ ;  /* 0x000000853a037210 */ /* 0x002fe20007f5e0ff */
[----:B------:R1:W-:Y:S02]  /*ae030*/  STL [R1+0xdec], R25 ;  /* 0x000dec1901007387 */ /* 0x0003e40000100800 */
[----:B------:R2:W-:Y:S02]  /*ae040*/  STL [R1+0xdf0], R5 ;  /* 0x000df00501007387 */ /* 0x0005e40000100800 */
[----:B------:R-:W-:Y:S01]  /*ae050*/  STL [R1+0x4674], R47 ;  /* 0x0046742f01007387 */ /* 0x000fe20000100800 */
[----:B------:R4:W-:Y:S01]  /*ae060*/  STL [R1+0xa8], R3 ;  /* 0x0000a80301007387 */ /* 0x0009e20000100800 */
[----:B------:R-:W-:Y:S02]  /*ae070*/  STL.64 [R1+0x9e0], R172 ;  /* 0x0009e0ac01007387 */ /* 0x000fe40000100a00 */
[----:B------:R4:W-:Y:S02]  /*ae080*/  STL.64 [R1+0x9e8], R174 ;  /* 0x0009e8ae01007387 */ /* 0x0009e40000100a00 */
[--C-:B-1----:R-:W-:Y:S01]  /*ae090*/  IMAD.X R25, R67, 0x1, R2.reuse, P0 ;  /* 0x0000000143197824 */ /* 0x102fe200000e0602 */
[----:B--2---:R-:W-:Y:S01]  /*ae0a0*/  IADD3.X R5, R63, R2, RZ, P1, !PT ;  /* 0x000000023f057210 */ /* 0x004fe20000ffe4ff */
[----:B----4-:R-:W-:-:S03]  /*ae0b0*/  IMAD.X R3, R59, 0x1, R2, P2 ;  /* 0x000000013b037824 */ /* 0x010fc600010e0602 */
[----:B------:R-:W-:Y:S01]  /*ae0c0*/  STL [R1+0xddc], R25 ;  /* 0x000ddc1901007387 */ /* 0x000fe20000100800 */
[----:B------:R-:W2:Y:S02]  /*ae0d0*/  LDL.LU.64 R62, [R1+0x1ab8] ;  /* 0x001ab800013e7983 */ /* 0x000ea40000300a00 */
[----:B------:R-:W-:Y:S02]  /*ae0e0*/  STL [R1+0xde0], R5 ;  /* 0x000de00501007387 */ /* 0x000fe40000100800 */
[----:B------:R-:W4:Y:S01]  /*ae0f0*/  LDL.LU.64 R58, [R1+0x1a50] ;  /* 0x001a5000013a7983 */ /* 0x000f220000300a00 */
[----:B------:R3:W-:Y:S01]  /*ae100*/  STL [R1+0xa0], R3 ;  /* 0x0000a00301007387 */ /* 0x0007e20000100800 */
[----:B------:R-:W4:Y:S01]  /*ae110*/  LDL.LU.64 R50, [R1+0x1a48] ;  /* 0x001a480001327983 */ /* 0x000f220000300a00 */
[----:B------:R-:W-:Y:S01]  /*ae120*/  HMMA.1688.F32.TF32 R172, R192, R42, R200 ;  /* 0x0000002ac0ac723c */ /* 0x000fe200000810c8 */
[-C--:B---3--:R-:W-:Y:S02]  /*ae130*/  IADD3 R3, P0, R60, R133.reuse, RZ ;  /* 0x000000853c037210 */ /* 0x088fe40007f1e0ff */
[----:B------:R-:W-:-:S03]  /*ae140*/  IADD3 R25, P1, R56, R133, RZ ;  /* 0x0000008538197210 */ /* 0x000fc60007f3e0ff */
[----:B------:R1:W-:Y:S01]  /*ae150*/  STL [R1+0xa4], R3 ;  /* 0x0000a40301007387 */ /* 0x0003e20000100800 */
[----:B------:R-:W-:-:S03]  /*ae160*/  IADD3 R5, P2, R136, R133, RZ ;  /* 0x0000008588057210 */ /* 0x000fc60007f5e0ff */
[----:B------:R-:W-:Y:S04]  /*ae170*/  STL [R1+0x114], R25 ;  /* 0x0001141901007387 */ /* 0x000fe80000100800 */
[----:B------:R3:W-:Y:S01]  /*ae180*/  STL [R1+0x118], R5 ;  /* 0x0001180501007387 */ /* 0x0007e20000100800 */
[----:B-1----:R-:W-:Y:S01]  /*ae190*/  IADD3 R3, P3, R78, R133, RZ ;  /* 0x000000854e037210 */ /* 0x002fe20007f7e0ff */
[----:B---3--:R-:W-:-:S04]  /*ae1a0*/  IMAD.X R5, R61, 0x1, R2, P0 ;  /* 0x000000013d057824 */ /* 0x008fc800000e0602 */
[----:B------:R1:W-:Y:S03]  /*ae1b0*/  STL [R1+0x204], R3 ;  /* 0x0002040301007387 */ /* 0x0003e60000100800 */
[----:B------:R-:W-:Y:S02]  /*ae1c0*/  STL.64 [R1+0x9f0], R172 ;  /* 0x0009f0ac01007387 */ /* 0x000fe40000100a00 */
[----:B------:R3:W-:Y:S02]  /*ae1d0*/  STL.64 [R1+0x9f8], R174 ;  /* 0x0009f8ae01007387 */ /* 0x0007e40000100a00 */
[----:B------:R-:W4:Y:S01]  /*ae1e0*/  LDL.LU.64 R60, [R1+0x19f0] ;  /* 0x0019f000013c7983 */ /* 0x000f220000300a00 */
[----:B------:R3:W-:Y:S01]  /*ae1f0*/  STL [R1+0x8c], R5 ;  /* 0x00008c0501007387 */ /* 0x0007e20000100800 */
[----:B------:R-:W4:Y:S01]  /*ae200*/  LDL.LU.64 R76, [R1+0x19e8] ;  /* 0x0019e800014c7983 */ /* 0x000f220000300a00 */
[----:B-1----:R-:W-:-:S05]  /*ae210*/  IADD3.X R3, R57, R2, RZ, P1, !PT ;  /* 0x0000000239037210 */ /* 0x002fca0000ffe4ff */
[----:B------:R1:W-:Y:S01]  /*ae220*/  STL [R1+0x10c], R3 ;  /* 0x00010c0301007387 */ /* 0x0003e20000100800 */
[----:B------:R-:W4:Y:S02]  /*ae230*/  LDL.LU.64 R66, [R1+0x1990] ;  /* 0x0019900001427983 */ /* 0x000f240000300a00 */
[----:B------:R-:W4:Y:S01]  /*ae240*/  LDL.LU.64 R56, [R1+0x1988] ;  /* 0x0019880001387983 */ /* 0x000f220000300a00 */
[----:B---3--:R-:W-:Y:S01]  /*ae250*/  HMMA.1688.F32.TF32 R172, R192, R38, R204 ;  /* 0x00000026c0ac723c */ /* 0x008fe200000810cc */
[--C-:B------:R-:W-:Y:S02]  /*ae260*/  IMAD.X R5, R79, 0x1, R2.reuse, P3 ;  /* 0x000000014f057824 */ /* 0x100fe400018e0602 */
[----:B-1----:R-:W-:-:S05]  /*ae270*/  IMAD.X R3, R137, 0x1, R2, P2 ;  /* 0x0000000189037824 */ /* 0x002fca00010e0602 */
[----:B------:R4:W-:Y:S01]  /*ae280*/  STL [R1+0x110], R3 ;  /* 0x0001100301007387 */ /* 0x0009e20000100800 */
[----:B------:R1:W-:Y:S01]  /*ae290*/  STL [R1+0x1f4], R5 ;  /* 0x0001f40501007387 */ /* 0x0003e20000100800 */
[-C--:B--2---:R-:W-:Y:S02]  /*ae2a0*/  IADD3 R25, P0, R62, R133.reuse, RZ ;  /* 0x000000853e197210 */ /* 0x084fe40007f1e0ff */
[-C--:B----4-:R-:W-:Y:S02]  /*ae2b0*/  IADD3 R3, P1, R58, R133.reuse, RZ ;  /* 0x000000853a037210 */ /* 0x090fe40007f3e0ff */
[----:B-1----:R-:W-:Y:S01]  /*ae2c0*/  IADD3 R5, P2, R50, R133, RZ ;  /* 0x0000008532057210 */ /* 0x002fe20007f5e0ff */
[----:B------:R-:W-:Y:S02]  /*ae2d0*/  STL [R1+0x200], R25 ;  /* 0x0002001901007387 */ /* 0x000fe40000100800 */
[----:B------:R1:W-:Y:S02]  /*ae2e0*/  STL [R1+0x324], R3 ;  /* 0x0003240301007387 */ /* 0x0003e40000100800 */
[----:B------:R2:W-:Y:S04]  /*ae2f0*/  STL [R1+0x328], R5 ;  /* 0x0003280501007387 */ /* 0x0005e80000100800 */
[----:B------:R-:W-:Y:S02]  /*ae300*/  STL.64 [R1+0xa00], R172 ;  /* 0x000a00ac01007387 */ /* 0x000fe40000100a00 */
[----:B------:R-:W-:Y:S01]  /*ae310*/  STL.64 [R1+0xa08], R174 ;  /* 0x000a08ae01007387 */ /* 0x000fe20000100a00 */
[----:B-1----:R-:W-:-:S02]  /*ae320*/  IADD3.X R3, R63, R2, RZ, P0, !PT ;  /* 0x000000023f037210 */ /* 0x002fc400007fe4ff */
[----:B------:R-:W3:Y:S01]  /*ae330*/  LDL.LU.64 R62, [R1+0x1920] ;  /* 0x00192000013e7983 */ /* 0x000ee20000300a00 */
[--C-:B--2---:R-:W-:Y:S02]  /*ae340*/  IMAD.X R5, R59, 0x1, R2.reuse, P1 ;  /* 0x000000013b057824 */ /* 0x104fe400008e0602 */
[----:B------:R1:W-:Y:S03]  /*ae350*/  STL [R1+0x1e4], R3 ;  /* 0x0001e40301007387 */ /* 0x0003e60000100800 */
[----:B------:R-:W-:Y:S01]  /*ae360*/  STL [R1+0x314], R5 ;  /* 0x0003140501007387 */ /* 0x000fe20000100800 */
[----:B------:R-:W2:Y:S02]  /*ae370*/  LDL.LU.64 R58, [R1+0x1918] ;  /* 0x00191800013a7983 */ /* 0x000ea40000300a00 */
[----:B-1----:R-:W-:Y:S02]  /*ae380*/  IMAD.X R3, R51, 0x1, R2, P2 ;  /* 0x0000000133037824 */ /* 0x002fe400010e0602 */
[----:B------:R-:W4:Y:S01]  /*ae390*/  LDL.LU.64 R50, [R1+0x18a8] ;  /* 0x0018a80001327983 */ /* 0x000f220000300a00 */
[----:B------:R-:W-:Y:S02]  /*ae3a0*/  HMMA.1688.F32.TF32 R172, R192, R34, R208 ;  /* 0x00000022c0ac723c */ /* 0x000fe400000810d0 */
[----:B------:R1:W-:Y:S02]  /*ae3b0*/  STL [R1+0x318], R3 ;  /* 0x0003180301007387 */ /* 0x0003e40000100800 */
[----:B-1----:R-:W-:-:S02]  /*ae3c0*/  IADD3 R3, P0, R60, R133, RZ ;  /* 0x000000853c037210 */ /* 0x002fc40007f1e0ff */
[----:B------:R-:W-:-:S03]  /*ae3d0*/  IADD3 R25, P1, R76, R133, RZ ;  /* 0x000000854c197210 */ /* 0x000fc60007f3e0ff */
[----:B------:R1:W-:Y:S02]  /*ae3e0*/  STL [R1+0x63c], R3 ;  /* 0x00063c0301007387 */ /* 0x0003e40000100800 */
[----:B------:R-:W-:Y:S01]  /*ae3f0*/  STL [R1+0x640], R25 ;  /* 0x0006401901007387 */ /* 0x000fe20000100800 */
[-C--:B------:R-:W-:Y:S02]  /*ae400*/  IADD3 R5, P2, R66, R133.reuse, RZ ;  /* 0x0000008542057210 */ /* 0x080fe40007f5e0ff */
[----:B-1----:R-:W-:-:S03]  /*ae410*/  IADD3 R3, P3, R56, R133, RZ ;  /* 0x0000008538037210 */ /* 0x002fc60007f7e0ff */
[----:B------:R1:W-:Y:S02]  /*ae420*/  STL [R1+0x8ec], R5 ;  /* 0x0008ec0501007387 */ /* 0x0003e40000100800 */
[----:B------:R1:W-:Y:S02]  /*ae430*/  STL [R1+0x900], R3 ;  /* 0x0009000301007387 */ /* 0x0003e40000100800 */
[-C--:B-1----:R-:W-:Y:S02]  /*ae440*/  IADD3.X R5, R61, R2.reuse, RZ, P0, !PT ;  /* 0x000000023d057210 */ /* 0x082fe400007fe4ff */
[----:B------:R-:W4:Y:S01]  /*ae450*/  LDL.LU.64 R60, [R1+0x18b0] ;  /* 0x0018b000013c7983 */ /* 0x000f220000300a00 */
[----:B------:R-:W-:Y:S02]  /*ae460*/  STL.64 [R1+0xa10], R172 ;  /* 0x000a10ac01007387 */ /* 0x000fe40000100a00 */
[----:B------:R-:W-:Y:S02]  /*ae470*/  STL.64 [R1+0xa18], R174 ;  /* 0x000a18ae01007387 */ /* 0x000fe40000100a00 */
[--C-:B------:R-:W-:Y:S01]  /*ae480*/  IMAD.X R3, R77, 0x1, R2.reuse, P1 ;  /* 0x000000014d037824 */ /* 0x100fe200008e0602 */
[----:B------:R1:W-:Y:S01]  /*ae490*/  STL [R1+0x62c], R5 ;  /* 0x00062c0501007387 */ /* 0x0003e20000100800 */
[----:B------:R-:W4:Y:S03]  /*ae4a0*/  LDL.LU.64 R78, [R1+0x1b98] ;  /* 0x001b9800014e7983 */ /* 0x000f260000300a00 */
[----:B------:R1:W-:Y:S01]  /*ae4b0*/  STL [R1+0x630], R3 ;  /* 0x0006300301007387 */ /* 0x0003e20000100800 */
[----:B------:R-:W4:Y:S02]  /*ae4c0*/  LDL.LU.64 R76, [R1+0x1b90] ;  /* 0x001b9000014c7983 */ /* 0x000f240000300a00 */
[----:B-1----:R-:W-:Y:S01]  /*ae4d0*/  IMAD.X R5, R67, 0x1, R2, P2 ;  /* 0x0000000143057824 */ /* 0x002fe200010e0602 */
[----:B------:R-:W-:Y:S01]  /*ae4e0*/  HMMA.1688.F32.TF32 R172, R192, R30, R212 ;  /* 0x0000001ec0ac723c */ /* 0x000fe200000810d4 */
[----:B------:R-:W-:-:S03]  /*ae4f0*/  IADD3.X R3, R57, R2, RZ, P3, !PT ;  /* 0x0000000239037210 */ /* 0x000fc60001ffe4ff */
[----:B------:R-:W-:Y:S01]  /*ae500*/  STL [R1+0x74c], R5 ;  /* 0x00074c0501007387 */ /* 0x000fe20000100800 */
[----:B------:R-:W4:Y:S02]  /*ae510*/  LDL.LU.64 R56, [R1+0x1b40] ;  /* 0x001b400001387983 */ /* 0x000f240000300a00 */
[----:B------:R-:W4:Y:S01]  /*ae520*/  LDL.LU.64 R66, [R1+0x1b48] ;  /* 0x001b480001427983 */ /* 0x000f220000300a00 */
[----:B------:R1:W-:Y:S04]  /*ae530*/  STL [R1+0x8e0], R3 ;  /* 0x0008e00301007387 */ /* 0x0003e80000100800 */
[----:B-1----:R-:W4:Y:S01]  /*ae540*/  LDL R3, [R1+0x1bc4] ;  /* 0x001bc40001037983 */ /* 0x002f220000100800 */
[-C--:B---3--:R-:W-:Y:S02]  /*ae550*/  IADD3 R47, P0, R62, R133.reuse, RZ ;  /* 0x000000853e2f7210 */ /* 0x088fe40007f1e0ff */
[----:B--2---:R-:W-:-:S03]  /*ae560*/  IADD3 R25, P1, R58, R133, RZ ;  /* 0x000000853a197210 */ /* 0x004fc60007f3e0ff */
[----:B------:R-:W-:Y:S01]  /*ae570*/  STL [R1+0xd64], R47 ;  /* 0x000d642f01007387 */ /* 0x000fe20000100800 */
[----:B----4-:R-:W-:-:S03]  /*ae580*/  IADD3 R5, P2, R50, R133, RZ ;  /* 0x0000008532057210 */ /* 0x010fc60007f5e0ff */
[----:B------:R1:W-:Y:S04]  /*ae590*/  STL [R1+0xd68], R25 ;  /* 0x000d681901007387 */ /* 0x0003e80000100800 */
[----:B------:R2:W-:Y:S01]  /*ae5a0*/  STL [R1+0xdd8], R5 ;  /* 0x000dd80501007387 */ /* 0x0005e20000100800 */
[----:B-1----:R-:W-:-:S03]  /*ae5b0*/  IMAD.X R25, R63, 0x1, R2, P0 ;  /* 0x000000013f197824 */ /* 0x002fc600000e0602 */
[----:B------:R-:W3:Y:S01]  /*ae5c0*/  LDL.LU.64 R62, [R1+0x1ad0] ;  /* 0x001ad000013e7983 */ /* 0x000ee20000300a00 */
[----:B------:R-:W-:Y:S02]  /*ae5d0*/  STL.64 [R1+0xa20], R172 ;  /* 0x000a20ac01007387 */ /* 0x000fe40000100a00 */
[----:B--2---:R-:W-:Y:S02]  /*ae5e0*/  IMAD.X R5, R59, 0x1, R2, P1 ;  /* 0x000000013b057824 */ /* 0x004fe400008e0602 */
[----:B------:R-:W-:Y:S01]  /*ae5f0*/  STL.64 [R1+0xa28], R174 ;  /* 0x000a28ae01007387 */ /* 0x000fe20000100a00 */
[----:B------:R1:W-:Y:S01]  /*ae600*/  STL [R1+0xd54], R25 ;  /* 0x000d541901007387 */ /* 0x0003e20000100800 */
[----:B------:R-:W2:Y:S02]  /*ae610*/  LDL.LU.64 R58, [R1+0x1ac8] ;  /* 0x001ac800013a7983 */ /* 0x000ea40000300a00 */
[----:B------:R4:W-:Y:S01]  /*ae620*/  STL [R1+0xd58], R5 ;  /* 0x000d580501007387 */ /* 0x0009e20000100800 */
[----:B-1----:R-:W-:-:S02]  /*ae630*/  IADD3.X R25, R51, R2, RZ, P2, !PT ;  /* 0x0000000233197210 */ /* 0x002fc400017fe4ff */
[----:B------:R-:W2:Y:S01]  /*ae640*/  LDL.LU.64 R50, [R1+0x1a68] ;  /* 0x001a680001327983 */ /* 0x000ea20000300a00 */
[----:B------:R-:W-:Y:S02]  /*ae650*/  HMMA.1688.F32.TF32 R172, R192, R26, R216 ;  /* 0x0000001ac0ac723c */ /* 0x000fe400000810d8 */
[----:B------:R1:W-:Y:S01]  /*ae660*/  STL [R1+0xdcc], R25 ;  /* 0x000dcc1901007387 */ /* 0x0003e20000100800 */
[-C--:B----4-:R-:W-:Y:S02]  /*ae670*/  IADD3 R5, P0, R60, R133.reuse, RZ ;  /* 0x000000853c057210 */ /* 0x090fe40007f1e0ff */
[----:B------:R-:W-:-:S03]  /*ae680*/  IADD3 R47, P1, R78, R133, RZ ;  /* 0x000000854e2f7210 */ /* 0x000fc60007f3e0ff */
[----:B------:R4:W-:Y:S01]  /*ae690*/  STL [R1+0xdd0], R5 ;  /* 0x000dd00501007387 */ /* 0x0009e20000100800 */
[----:B-1----:R-:W-:-:S03]  /*ae6a0*/  IADD3 R25, P2, R76, R133, RZ ;  /* 0x000000854c197210 */ /* 0x002fc60007f5e0ff */
[----:B------:R-:W-:Y:S01]  /*ae6b0*/  STL [R1+0x84], R47 ;  /* 0x0000842f01007387 */ /* 0x000fe20000100800 */
[----:B------:R-:W-:-:S03]  /*ae6c0*/  IADD3.X R252, R79, R2, RZ, P1, !PT ;  /* 0x000000024ffc7210 */ /* 0x000fc60000ffe4ff */
[----:B------:R1:W-:Y:S01]  /*ae6d0*/  STL [R1+0x88], R25 ;  /* 0x0000881901007387 */ /* 0x0003e20000100800 */
[----:B----4-:R-:W-:Y:S01]  /*ae6e0*/  IADD3 R5, P3, R56, R133, RZ ;  /* 0x0000008538057210 */ /* 0x010fe20007f7e0ff */
[----:B-1----:R-:W-:-:S04]  /*ae6f0*/  IMAD.X R25, R77, 0x1, R2, P2 ;  /* 0x000000014d197824 */ /* 0x002fc800010e0602 */
[----:B------:R1:W-:Y:S01]  /*ae700*/  STL [R1+0x104], R5 ;  /* 0x0001040501007387 */ /* 0x0003e20000100800 */
[----:B------:R-:W-:Y:S01]  /*ae710*/  HMMA.1688.F32.TF32 R76, R192, R22, R180 ;  /* 0x00000016c04c723c */ /* 0x000fe200000810b4 */
[----:B------:R-:W-:Y:S02]  /*ae720*/  STL.64 [R1+0xa30], R172 ;  /* 0x000a30ac01007387 */ /* 0x000fe40000100a00 */
[----:B------:R-:W-:Y:S02]  /*ae730*/  STL.64 [R1+0xa38], R174 ;  /* 0x000a38ae01007387 */ /* 0x000fe40000100a00 */
[--C-:B------:R-:W-:Y:S01]  /*ae740*/  IMAD.X R47, R57, 0x1, R2.reuse, P3 ;  /* 0x00000001392f7824 */ /* 0x100fe200018e0602 */
[----:B------:R-:W-:Y:S04]  /*ae750*/  LDS R182, [R160+0x17380] ;  /* 0x01738000a0b67984 */ /* 0x000fe80000000800 */
[----:B------:R-:W-:Y:S04]  /*ae760*/  LDS R183, [R161+0x17380] ;  /* 0x01738000a1b77984 */ /* 0x000fe80000000800 */
[----:B------:R-:W-:Y:S04]  /*ae770*/  LDS R180, [R160+0x16380] ;  /* 0x01638000a0b47984 */ /* 0x000fe80000000800 */
[----:B------:R-:W-:Y:S04]  /*ae780*/  LDS R181, [R161+0x16380] ;  /* 0x01638000a1b57984 */ /* 0x000fe80000000800 */
[----:B------:R-:W-:Y:S01]  /*ae790*/  LDS R172, [R160+0x1c300] ;  /* 0x01c30000a0ac7984 */ /* 0x000fe20000000800 */
[----:B-1----:R-:W-:-:S02]  /*ae7a0*/  IMAD.X R5, R61, 0x1, R2, P0 ;  /* 0x000000013d057824 */ /* 0x002fc400000e0602 */
[----:B------:R-:W4:Y:S01]  /*ae7b0*/  LDL.LU.64 R60, [R1+0x1a70] ;  /* 0x001a7000013c7983 */ /* 0x000f220000300a00 */
[----:B------:R-:W-:Y:S04]  /*ae7c0*/  LDS R174, [R160+0x1d300] ;  /* 0x01d30000a0ae7984 */ /* 0x000fe80000000800 */
[----:B------:R1:W-:Y:S01]  /*ae7d0*/  STL [R1+0xdc0], R5 ;  /* 0x000dc00501007387 */ /* 0x0003e20000100800 */
[----:B------:R-:W-:Y:S02]  /*ae7e0*/  STL [R1+0x464c], R252 ;  /* 0x00464cfc01007387 */ /* 0x000fe40000100800 */
[----:B------:R1:W-:Y:S01]  /*ae7f0*/  STL [R1+0x80], R25 ;  /* 0x0000801901007387 */ /* 0x0003e20000100800 */
[----:B------:R-:W-:Y:S04]  /*ae800*/  LDS R173, [R161+0x1c300] ;  /* 0x01c30000a1ad7984 */ /* 0x000fe80000000800 */
[----:B------:R-:W-:Y:S01]  /*ae810*/  LDS R175, [R161+0x1d300] ;  /* 0x01d30000a1af7984 */ /* 0x000fe20000000800 */
[----:B-1----:R-:W-:-:S02]  /*ae820*/  IADD3 R5, R153, -0x100, RZ ;  /* 0xffffff0099057810 */ /* 0x002fc40007ffe0ff */
[----:B------:R-:W-:-:S03]  /*ae830*/  IADD3 R25, P0, R66, R133, RZ ;  /* 0x0000008542197210 */ /* 0x000fc60007f1e0ff */
[----:B------:R-:W-:Y:S01]  /*ae840*/  IMAD R132, R3, -0x80, R5 ;  /* 0xffffff8003847824 */ /* 0x000fe200078e0205 */
[----:B------:R-:W-:Y:S01]  /*ae850*/  STL [R1+0xf4], R47 ;  /* 0x0000f42f01007387 */ /* 0x000fe20000100800 */
[----:B------:R1:W-:Y:S02]  /*ae860*/  STL [R1+0xf8], R25 ;  /* 0x0000f81901007387 */ /* 0x0003e40000100800 */
[----:B------:R-:W4:Y:S01]  /*ae870*/  LDL.LU R56, [R1+0x3800] ;  /* 0x0038000001387983 */ /* 0x000f220000300800 */
[----:B-1----:R-:W-:Y:S02]  /*ae880*/  IADD3.X R25, R67, R2, RZ, P0, !PT ;  /* 0x0000000243197210 */ /* 0x002fe400007fe4ff */
[----:B------:R-:W-:Y:S02]  /*ae890*/  IADD3 R153, R153, 0x7f, RZ ;  /* 0x0000007f99997810 */ /* 0x000fe40007ffe0ff */
[-C--:B---3--:R-:W-:Y:S02]  /*ae8a0*/  IADD3 R5, P1, R62, R133.reuse, RZ ;  /* 0x000000853e057210 */ /* 0x088fe40007f3e0ff */
[----:B--2---:R-:W-:-:S03]  /*ae8b0*/  IADD3 R47, P2, R58, R133, RZ ;  /* 0x000000853a2f7210 */ /* 0x004fc60007f5e0ff */
[----:B------:R1:W-:Y:S01]  /*ae8c0*/  STL [R1+0x1d0], R5 ;  /* 0x0001d00501007387 */ /* 0x0003e20000100800 */
[----:B------:R-:W-:Y:S02]  /*ae8d0*/  STL.64 [R1+0xa50], R76 ;  /* 0x000a504c01007387 */ /* 0x000fe40000100a00 */
[----:B------:R-:W-:Y:S01]  /*ae8e0*/  STL.64 [R1+0xa58], R78 ;  /* 0x000a584e01007387 */ /* 0x000fe20000100a00 */
[----:B------:R2:W-:Y:S01]  /*ae8f0*/  STL [R1+0x1a4], R47 ;  /* 0x0001a42f01007387 */ /* 0x0005e20000100800 */
[----:B-1----:R-:W-:-:S03]  /*ae900*/  IADD3 R5, P3, R50, R133, RZ ;  /* 0x0000008532057210 */ /* 0x002fc60007f7e0ff */
[----:B--2---:R-:W2:Y:S02]  /*ae910*/  LDL.LU R47, [R1+0x168c] ;  /* 0x00168c00012f7983 */ /* 0x004ea40000300800 */
[----:B------:R1:W-:Y:S02]  /*ae920*/  STL [R1+0x2f8], R5 ;  /* 0x0002f80501007387 */ /* 0x0003e40000100800 */
[----:B------:R3:W-:Y:S01]  /*ae930*/  STL [R1+0xec], R25 ;  /* 0x0000ec1901007387 */ /* 0x0007e20000100800 */
[----:B------:R-:W-:Y:S01]  /*ae940*/  HMMA.1688.F32.TF32 R76, R192, R18, R168 ;  /* 0x00000012c04c723c */ /* 0x000fe200000810a8 */
[----:B------:R-:W-:Y:S01]  /*ae950*/  IMAD.MOV.U32 R252, RZ, RZ, c[0x0][0x188] ;  /* 0x00006200fffc7624 */ /* 0x000fe200078e00ff */
[----:B------:R-:W-:Y:S04]  /*ae960*/  LDS R168, [R160+0x1a300] ;  /* 0x01a30000a0a87984 */ /* 0x000fe80000000800 */
[----:B------:R-:W-:Y:S04]  /*ae970*/  LDS R170, [R160+0x1b300] ;  /* 0x01b30000a0aa7984 */ /* 0x000fe80000000800 */
[----:B------:R-:W-:Y:S04]  /*ae980*/  LDS R169, [R161+0x1a300] ;  /* 0x01a30000a1a97984 */ /* 0x000fe80000000800 */
[----:B------:R-:W-:Y:S01]  /*ae990*/  LDS R171, [R161+0x1b300] ;  /* 0x01b30000a1ab7984 */ /* 0x000fe20000000800 */
[----:B-1----:R-:W-:-:S02]  /*ae9a0*/  IMAD.X R5, R63, 0x1, R2, P1 ;  /* 0x000000013f057824 */ /* 0x002fc400008e0602 */
[----:B---3--:R-:W-:-:S03]  /*ae9b0*/  IMAD.X R25, R59, 0x1, R2, P2 ;  /* 0x000000013b197824 */ /* 0x008fc600010e0602 */
[----:B------:R1:W-:Y:S01]  /*ae9c0*/  STL [R1+0x16c], R5 ;  /* 0x00016c0501007387 */ /* 0x0003e20000100800 */
[----:B------:R-:W3:Y:S02]  /*ae9d0*/  LDL.LU R58, [R1+0x37fc] ;  /* 0x0037fc00013a7983 */ /* 0x000ee40000300800 */
[----:B------:R1:W-:Y:S02]  /*ae9e0*/  STL [R1+0x1a0], R25 ;  /* 0x0001a01901007387 */ /* 0x0003e40000100800 */
[----:B-1----:R-:W-:-:S05]  /*ae9f0*/  IADD3.X R5, R51, R2, RZ, P3, !PT ;  /* 0x0000000233057210 */ /* 0x002fca0001ffe4ff */
[----:B------:R1:W-:Y:S01]  /*aea00*/  STL [R1+0x2f4], R5 ;  /* 0x0002f40501007387 */ /* 0x0003e20000100800 */
[----:B------:R-:W3:Y:S02]  /*aea10*/  LDL.LU R57, [R1+0x3804] ;  /* 0x0038040001397983 */ /* 0x000ee40000300800 */
[----:B------:R-:W3:Y:S02]  /*aea20*/  LDL.LU R51, [R1+0x3808] ;  /* 0x0038080001337983 */ /* 0x000ee40000300800 */
[----:B------:R-:W3:Y:S01]  /*aea30*/  LDL.LU R25, [R1+0x3810] ;  /* 0x0038100001197983 */ /* 0x000ee20000300800 */
[----:B-1----:R-:W-:-:S04]  /*aea40*/  SHF.R.S32.HI R5, RZ, 0x1f, R153 ;  /* 0x0000001fff057819 */ /* 0x002fc80000011499 */
[----:B------:R-:W-:-:S04]  /*aea50*/  LEA.HI R5, R5, R153, RZ, 0x7 ;  /* 0x0000009905057211 */ /* 0x000fc800078f38ff */
[----:B------:R-:W-:Y:S01]  /*aea60*/  SHF.R.S32.HI R5, RZ, 0x7, R5 ;  /* 0x00000007ff057819 */ /* 0x000fe20000011405 */
[----:B------:R-:W-:Y:S03]  /*aea70*/  STL.64 [R1+0xa70], R76 ;  /* 0x000a704c01007387 */ /* 0x000fe60000100a00 */
[----:B------:R-:W-:Y:S01]  /*aea80*/  IADD3 R5, R5, -0x2, RZ ;  /* 0xfffffffe05057810 */ /* 0x000fe20007ffe0ff */
[----:B------:R1:W-:Y:S01]  /*aea90*/  STL.64 [R1+0xa78], R78 ;  /* 0x000a784e01007387 */ /* 0x0003e20000100a00 */
[----:B------:R-:W3:Y:S02]  /*aeaa0*/  LDL.LU R50, [R1+0x380c] ;  /* 0x00380c0001327983 */ /* 0x000ee40000300800 */
[----:B------:R-:W-:Y:S02]  /*aeab0*/  ISETP.GE.AND P0, PT, R3, R5, PT ;  /* 0x000000050300720c */ /* 0x000fe40003f06270 */
[----:B------:R-:W3:Y:S01]  /*aeac0*/  LDL.LU R5, [R1+0x3818] ;  /* 0x0038180001057983 */ /* 0x000ee20000300800 */
[----:B-1----:R-:W-:Y:S01]  /*aead0*/  HMMA.1688.F32.TF32 R76, R192, R14, R184 ;  /* 0x0000000ec04c723c */ /* 0x002fe200000810b8 */
[----:B------:R-:W-:-:S02]  /*aeae0*/  SHF.L.U32 R252, R252, 0x7, RZ ;  /* 0x00000007fcfc7819 */ /* 0x000fc400000006ff */
[C---:B------:R-:W-:Y:S01]  /*aeaf0*/  ISETP.GT.AND P2, PT, R132.reuse, 0x4, PT ;  /* 0x000000048400780c */ /* 0x040fe20003f44270 */
[----:B------:R-:W1:Y:S01]  /*aeb00*/  S2R R153, SR_TID.X ;  /* 0x0000000000997919 */ /* 0x000e620000002100 */
[----:B------:R-:W-:-:S03]  /*aeb10*/  ISETP.GT.AND P1, PT, R132, RZ, PT ;  /* 0x000000ff8400720c */ /* 0x000fc60003f24270 */
[----:B------:R-:W-:Y:S01]  /*aeb20*/  LDS R186, [R160+0x19380] ;  /* 0x01938000a0ba7984 */ /* 0x000fe20000000800 */
[----:B------:R-:W-:-:S03]  /*aeb30*/  IMAD.SHL.U32 R252, R252, 0x4, RZ ;  /* 0x00000004fcfc7824 */ /* 0x000fc600078e00ff */
[----:B------:R-:W-:Y:S01]  /*aeb40*/  LDS R187, [R161+0x19380] ;  /* 0x01938000a1bb7984 */ /* 0x000fe20000000800 */
[----:B----4-:R-:W-:-:S03]  /*aeb50*/  IADD3 R59, P3, R60, R133, RZ ;  /* 0x000000853c3b7210 */ /* 0x010fc60007f7e0ff */
[----:B------:R-:W-:Y:S04]  /*aeb60*/  LDS R184, [R160+0x18380] ;  /* 0x01838000a0b87984 */ /* 0x000fe80000000800 */
[----:B------:R-:W-:Y:S04]  /*aeb70*/  LDS R185, [R161+0x18380] ;  /* 0x01838000a1b97984 */ /* 0x000fe80000000800 */
[----:B------:R4:W-:Y:S02]  /*aeb80*/  STL [R1+0x2e8], R59 ;  /* 0x0002e83b01007387 */ /* 0x0009e40000100800 */
[----:B----4-:R-:W-:-:S02]  /*aeb90*/  IMAD.X R59, R61, 0x1, R2, P3 ;  /* 0x000000013d3b7824 */ /* 0x010fc400018e0602 */
[----:B------:R-:W-:Y:S01]  /*aeba0*/  HMMA.1688.F32.TF32 R60, R192, R10, R188 ;  /* 0x0000000ac03c723c */ /* 0x000fe200000810bc */
[----:B------:R-:W-:Y:S01]  /*aebb0*/  SEL R133, RZ, 0x4, !P2 ;  /* 0x00000004ff857807 */ /* 0x000fe20005000000 */
[----:B------:R-:W-:Y:S01]  /*aebc0*/  STL.64 [R1+0xa90], R76 ;  /* 0x000a904c01007387 */ /* 0x000fe20000100a00 */
[----:B------:R-:W-:Y:S02]  /*aebd0*/  SEL R3, RZ, 0x4, !P1 ;  /* 0x00000004ff037807 */ /* 0x000fe40004800000 */
[----:B-1----:R-:W-:Y:S02]  /*aebe0*/  LOP3.LUT R153, R153, 0x3f, RZ, 0xc0, !PT ;  /* 0x0000003f99997812 */ /* 0x002fe400078ec0ff */
[----:B------:R-:W-:Y:S01]  /*aebf0*/  IADD3 R56, P2, R56, R252, RZ ;  /* 0x000000fc38387210 */ /* 0x000fe20007f5e0ff */
[----:B------:R-:W-:Y:S01]  /*aec00*/  STL.64 [R1+0xa98], R78 ;  /* 0x000a984e01007387 */ /* 0x000fe20000100a00 */
[----:B------:R-:W-:Y:S03]  /*aec10*/  STL [R1+0x2e4], R59 ;  /* 0x0002e43b01007387 */ /* 0x000fe60000100800 */
[----:B------:R-:W-:Y:S04]  /*aec20*/  LDS R188, [R160+0x1a380] ;  /* 0x01a38000a0bc7984 */ /* 0x000fe80000000800 */
[----:B------:R-:W-:Y:S01]  /*aec30*/  STL [R1+0x3800], R56 ;  /* 0x0038003801007387 */ /* 0x000fe20000100800 */
[----:B------:R-:W-:-:S02]  /*aec40*/  ISETP.GT.AND P1, PT, R132, 0x8, PT ;  /* 0x000000088400780c */ /* 0x000fc40003f24270 */
[----:B------:R-:W-:Y:S01]  /*aec50*/  SEL R133, R133, RZ, !P0 ;  /* 0x000000ff85857207 */ /* 0x000fe20004000000 */
[----:B------:R-:W-:Y:S04]  /*aec60*/  LDS R190, [R160+0x1b380] ;  /* 0x01b38000a0be7984 */ /* 0x000fe80000000800 */
[----:B------:R-:W-:Y:S04]  /*aec70*/  LDS R189, [R161+0x1a380] ;  /* 0x01a38000a1bd7984 */ /* 0x000fe80000000800 */
[----:B------:R-:W-:Y:S04]  /*aec80*/  LDS R191, [R161+0x1b380] ;  /* 0x01b38000a1bf7984 */ /* 0x000fe80000000800 */
[----:B------:R-:W-:Y:S01]  /*aec90*/  STL.64 [R1+0xab0], R60 ;  /* 0x000ab03c01007387 */ /* 0x000fe20000100a00 */
[----:B------:R1:W-:Y:S02]  /*aeca0*/  STL.64 [R1+0xab8], R62 ;  /* 0x000ab83e01007387 */ /* 0x0003e40000100a00 */
[----:B-1----:R-:W-:Y:S01]  /*aecb0*/  HMMA.1688.F32.TF32 R60, R192, R6, R176 ;  /* 0x00000006c03c723c */ /* 0x002fe200000810b0 */
[----:B------:R-:W-:-:S02]  /*aecc0*/  SEL R3, R3, RZ, !P0 ;  /* 0x000000ff03037207 */ /* 0x000fc40004000000 */
[----:B------:R-:W-:Y:S02]  /*aecd0*/  SEL R136, RZ, 0x4, !P1 ;  /* 0x00000004ff887807 */ /* 0x000fe40004800000 */
[----:B------:R-:W-:Y:S01]  /*aece0*/  ISETP.NE.U32.AND P4, PT, R133, RZ, PT ;  /* 0x000000ff8500720c */ /* 0x000fe20003f85070 */
[----:B------:R-:W-:Y:S01]  /*aecf0*/  LDS R178, [R160+0x1f300] ;  /* 0x01f30000a0b27984 */ /* 0x000fe20000000800 */
[----:B------:R-:W-:Y:S01]  /*aed00*/  ISETP.NE.U32.AND P1, PT, R3, RZ, PT ;  /* 0x000000ff0300720c */ /* 0x000fe20003f25070 */
[----:B------:R-:W-:Y:S02]  /*aed10*/  SEL R3, R136, RZ, !P0 ;  /* 0x000000ff88037207 */ /* 0x000fe40004000000 */
[----:B------:R-:W1:Y:S04]  /*aed20*/  LDS R179, [R161+0x1f300] ;  /* 0x01f30000a1b37984 */ /* 0x000e680000000800 */
[----:B------:R-:W-:Y:S04]  /*aed30*/  LDS R176, [R160+0x1e300] ;  /* 0x01e30000a0b07984 */ /* 0x000fe80000000800 */
[----:B------:R-:W4:Y:S01]  /*aed40*/  LDS R177, [R161+0x1e300] ;  /* 0x01e30000a1b17984 */ /* 0x000f220000000800 */
[----:B------:R-:W-:-:S02]  /*aed50*/  ISETP.NE.U32.AND P3, PT, R3, RZ, PT ;  /* 0x000000ff0300720c */ /* 0x000fc40003f65070 */
[----:B------:R-:W-:Y:S01]  /*aed60*/  MOV R136, R56 ;  /* 0x0000003800887202 */ /* 0x000fe20000000f00 */
[----:B------:R-:W-:Y:S04]  /*aed70*/  LDS R192, [R160+0x1c380] ;  /* 0x01c38000a0c07984 */ /* 0x000fe80000000800 */
[----:B------:R-:W-:Y:S04]  /*aed80*/  LDS R194, [R160+0x1d380] ;  /* 0x01d38000a0c27984 */ /* 0x000fe80000000800 */
[----:B------:R-:W-:Y:S04]  /*aed90*/  LDS R193, [R161+0x1c380] ;  /* 0x01c38000a1c17984 */ /* 0x000fe80000000800 */
[----:B------:R-:W1:Y:S01]  /*aeda0*/  LDS R195, [R161+0x1d380] ;  /* 0x01d38000a1c37984 */ /* 0x000e620000000800 */
[----:B------:R-:W-:Y:S01]  /*aedb0*/  BAR.SYNC.DEFER_BLOCKING 0x0 ;  /* 0x0000000000007b1d */ /* 0x000fe20000010000 */
[----:B--2---:R-:W-:Y:S01]  /*aedc0*/  IADD3 R133, R47, 0x1, RZ ;  /* 0x000000012f857810 */ /* 0x004fe20007ffe0ff */
[----:B------:R-:W-:-:S02]  /*aedd0*/  IMAD.SHL.U32 R47, R153, 0x4, RZ ;  /* 0x00000004992f7824 */ /* 0x000fc400078e00ff */
[----:B---3--:R-:W-:Y:S01]  /*aede0*/  IMAD.X R58, R58, 0x1, R0, P2 ;  /* 0x000000013a3a7824 */ /* 0x008fe200010e0600 */
[----:B------:R-:W-:-:S04]  /*aedf0*/  ISETP.GT.AND P2, PT, R133, 0x1, PT ;  /* 0x000000018500780c */ /* 0x000fc80003f44270 */
[----:B------:R-:W-:Y:S02]  /*aee00*/  SEL R3, R133, RZ, !P2 ;  /* 0x000000ff85037207 */ /* 0x000fe40005000000 */
[----:B------:R-:W-:-:S04]  /*aee10*/  IADD3 R51, P5, R51, R252, RZ ;  /* 0x000000fc33337210 */ /* 0x000fc80007fbe0ff */
[----:B------:R-:W-:Y:S01]  /*aee20*/  IADD3.X R57, R57, R0, RZ, P5, !PT ;  /* 0x0000000039397210 */ /* 0x000fe20002ffe4ff */
[-C--:B------:R-:W-:Y:S01]  /*aee30*/  IADD3 R25, P5, R25, R252.reuse, RZ ;  /* 0x000000fc19197210 */ /* 0x080fe20007fbe0ff */
[----:B------:R-:W-:Y:S01]  /*aee40*/  STL [R1+0x3808], R51 ;  /* 0x0038083301007387 */ /* 0x000fe20000100800 */
[----:B------:R-:W-:Y:S02]  /*aee50*/  STL [R1+0x37fc], R58 ;  /* 0x0037fc3a01007387 */ /* 0x000fe40000100800 */
[----:B------:R-:W-:Y:S02]  /*aee60*/  STL.64 [R1+0xaa0], R60 ;  /* 0x000aa03c01007387 */ /* 0x000fe40000100a00 */
[----:B------:R-:W-:Y:S01]  /*aee70*/  STL.64 [R1+0xaa8], R62 ;  /* 0x000aa83e01007387 */ /* 0x000fe20000100a00 */
[----:B------:R-:W-:Y:S01]  /*aee80*/  STL [R1+0x3804], R57 ;  /* 0x0038043901007387 */ /* 0x000fe20000100800 */
[----:B------:R-:W-:Y:S02]  /*aee90*/  STL [R1+0x3810], R25 ;  /* 0x0038101901007387 */ /* 0x000fe40000100800 */
[----:B------:R2:W-:Y:S02]  /*aeea0*/  STL [R1+0x168c], R3 ;  /* 0x00168c0301007387 */ /* 0x0005e40000100800 */
[----:B------:R-:W-:Y:S01]  /*aeeb0*/  IMAD.X R50, R50, 0x1, R0, P5 ;  /* 0x0000000132327824 */ /* 0x000fe200028e0600 */
[----:B------:R-:W-:Y:S01]  /*aeec0*/  IADD3 R5, P2, R5, R252, RZ ;  /* 0x000000fc05057210 */ /* 0x000fe20007f5e0ff */
[----:B--2---:R-:W-:-:S04]  /*aeed0*/  IMAD R3, R3, 0x20000, R47 ;  /* 0x0002000003037824 */ /* 0x004fc800078e022f */
[----:B------:R-:W-:Y:S01]  /*aeee0*/  STL [R1+0x3818], R5 ;  /* 0x0038180501007387 */ /* 0x000fe20000100800 */
[----:B------:R2:W-:Y:S02]  /*aeef0*/  STL [R1+0x380c], R50 ;  /* 0x00380c3201007387 */ /* 0x0005e40000100800 */
[----:B------:R-:W3:Y:S02]  /*aef00*/  LDL.LU R47, [R1+0x3814] ;  /* 0x00381400012f7983 */ /* 0x000ee40000300800 */
[----:B------:R-:W2:Y:S01]  /*aef10*/  LDL.LU R60, [R1+0x1040] ;  /* 0x00104000013c7983 */ /* 0x000ea20000300800 */
[----:B------:R-:W2:Y:S01]  /*aef20*/  LDL.LU R61, [R1+0x1044] ;  /* 0x00104400013d7983 */ /* 0x000ea20000300800 */
[----:B------:R-:W2:Y:S02]  /*aef30*/  LDL.LU R62, [R1+0x1048] ;  /* 0x00104800013e7983 */ /* 0x000ea40000300800 */
[----:B------:R-:W2:Y:S02]  /*aef40*/  LDL.LU R63, [R1+0x104c] ;  /* 0x00104c00013f7983 */ /* 0x000ea40000300800 */
[----:B------:R-:W2:Y:S01]  /*aef50*/  LDL.LU.64 R78, [R1+0x208] ;  /* 0x00020800014e7983 */ /* 0x000ea20000300a00 */
[----:B------:R-:W2:Y:S01]  /*aef60*/  LDL.LU R56, [R1+0x37a0] ;  /* 0x0037a00001387983 */ /* 0x000ea20000300800 */
[----:B------:R-:W-:-:S05]  /*aef70*/  IMAD.MOV.U32 R137, RZ, RZ, R58 ;  /* 0x000000ffff897224 */ /* 0x000fca00078e003a */
[----:B------:R-:W-:Y:S01]  /*aef80*/  @!PT LDS RZ, [RZ] ;  /* 0x00000000fffff984 */ /* 0x000fe20000000800 */
[----:B------:R-:W-:Y:S01]  /*aef90*/  @!PT LDS RZ, [RZ] ;  /* 0x00000000fffff984 */ /* 0x000fe20000000800 */
[----:B------:R-:W-:Y:S01]  /*aefa0*/  @!PT LDS RZ, [RZ] ;  /* 0x00000000fffff984 */ /* 0x000fe20000000800 */
[----:B------:R4:W-:Y:S01]  /*aefb0*/  LDGSTS.E [R3], [R136.64], P1 ;  /* 0x0000000088037fae */ /* 0x0009e20008921844 */
[----:B-1----:R-:W-:Y:S02]  /*aefc0*/  STL.64 [R1+0x46b0], R178 ;  /* 0x0046b0b201007387 */ /* 0x002fe40000100a00 */
[----:B----4-:R-:W-:Y:S01]  /*aefd0*/  STL.64 [R1+0x46a8], R176 ;  /* 0x0046a8b001007387 */ /* 0x010fe20000100a00 */
[----:B------:R-:W-:Y:S01]  /*aefe0*/  STL.64 [R1+0x4688], R182 ;  /* 0x004688b601007387 */ /* 0x000fe20000100a00 */
[----:B------:R-:W-:Y:S02]  /*aeff0*/  IMAD.MOV.U32 R136, RZ, RZ, R51 ;  /* 0x000000ffff887224 */ /* 0x000fe400078e0033 */
[----:B------:R-:W-:Y:S01]  /*af000*/  IMAD.MOV.U32 R137, RZ, RZ, R57 ;  /* 0x000000ffff897224 */ /* 0x000fe200078e0039 */
[----:B------:R-:W-:Y:S04]  /*af010*/  STL.64 [R1+0x4680], R180 ;  /* 0x004680b401007387 */ /* 0x000fe80000100a00 */
[----:B------:R1:W-:Y:S01]  /*af020*/  LDGSTS.E [R3+0x100], [R136.64], P1 ;  /* 0x0010000088037fae */ /* 0x0003e20008921844 */
[----:B------:R-:W-:Y:S02]  /*af030*/  STL.64 [R1+0x4698], R186 ;  /* 0x004698ba01007387 */ /* 0x000fe40000100a00 */
[----:B------:R-:W-:Y:S02]  /*af040*/  STL.64 [R1+0x4690], R184 ;  /* 0x004690b801007387 */ /* 0x000fe40000100a00 */
[----:B------:R-:W4:Y:S01]  /*af050*/  LDL.LU R58, [R1+0x3794] ;  /* 0x00379400013a7983 */ /* 0x000f220000300800 */
[----:B-1----:R-:W-:Y:S01]  /*af060*/  MOV R136, R25 ;  /* 0x0000001900887202 */ /* 0x002fe20000000f00 */
[----:B------:R-:W-:-:S05]  /*af070*/  IMAD.MOV.U32 R137, RZ, RZ, R50 ;  /* 0x000000ffff897224 */ /* 0x000fca00078e0032 */
[----:B------:R1:W-:Y:S02]  /*af080*/  LDGSTS.E [R3+0x200], [R136.64], P1 ;  /* 0x0020000088037fae */ /* 0x0003e40008921844 */
[----:B-1----:R-:W-:Y:S01]  /*af090*/  IMAD.MOV.U32 R136, RZ, RZ, R5 ;  /* 0x000000ffff887224 */ /* 0x002fe200078e0005 */
[----:B---3--:R-:W-:-:S04]  /*af0a0*/  IADD3.X R47, R47, R0, RZ, P2, !PT ;  /* 0x000000002f2f7210 */ /* 0x008fc800017fe4ff */
[----:B------:R-:W-:Y:S01]  /*af0b0*/  MOV R137, R47 ;  /* 0x0000002f00897202 */ /* 0x000fe20000000f00 */
[----:B------:R1:W-:Y:S01]  /*af0c0*/  STL [R1+0x3814], R47 ;  /* 0x0038142f01007387 */ /* 0x0003e20000100800 */
[----:B------:R-:W3:Y:S02]  /*af0d0*/  LDL.LU R228, [R1+0x1050] ;  /* 0x0010500001e47983 */ /* 0x000ee40000300800 */
[----:B------:R-:W3:Y:S02]  /*af0e0*/  LDL.LU R229, [R1+0x1054] ;  /* 0x0010540001e57983 */ /* 0x000ee40000300800 */
[----:B------:R-:W3:Y:S01]  /*af0f0*/  LDL.LU R230, [R1+0x1058] ;  /* 0x0010580001e67983 */ /* 0x000ee20000300800 */
[----:B------:R-:W3:Y:S04]  /*af100*/  LDL.LU R231, [R1+0x105c] ;  /* 0x00105c0001e77983 */ /* 0x000ee80000300800 */
[----:B------:R1:W-:Y:S01]  /*af110*/  LDGSTS.E [R3+0x300], [R136.64], P1 ;  /* 0x0030000088037fae */ /* 0x0003e20008921844 */
[----:B------:R-:W3:Y:S01]  /*af120*/  LDL.LU.64 R238, [R1+0x1f8] ;  /* 0x0001f80001ee7983 */ /* 0x000ee20000300a00 */
[----:B--2---:R-:W-:Y:S01]  /*af130*/  IADD3 R56, P1, R56, R252, RZ ;  /* 0x000000fc38387210 */ /* 0x004fe20007f3e0ff */
[----:B------:R-:W2:Y:S01]  /*af140*/  LDL.LU R50, [R1+0x3798] ;  /* 0x0037980001327983 */ /* 0x000ea20000300800 */
[----:B------:R-:W3:Y:S01]  /*af150*/  LDL.LU R25, [R1+0x3790] ;  /* 0x0037900001197983 */ /* 0x000ee20000300800 */
[----:B------:R-:W3:Y:S02]  /*af160*/  LDL.LU R57, [R1+0x378c] ;  /* 0x00378c0001397983 */ /* 0x000ee40000300800 */
[----:B------:R-:W3:Y:S01]  /*af170*/  LDL.LU R51, [R1+0x3784] ;  /* 0x0037840001337983 */ /* 0x000ee20000300800 */
[----:B------:R-:W-:Y:S01]  /*af180*/  HMMA.1688.F32.TF32 R200, R220, R78, R60 ;  /* 0x0000004edcc8723c */ /* 0x000fe2000008103c */
[----:B------:R-:W-:Y:S01]  /*af190*/  STL [R1+0x37a0], R56 ;  /* 0x0037a03801007387 */ /* 0x000fe20000100800 */
[----:B------:R-:W3:Y:S02]  /*af1a0*/  LDL.LU R60, [R1+0x1060] ;  /* 0x00106000013c7983 */ /* 0x000ee40000300800 */
[----:B------:R-:W3:Y:S02]  /*af1b0*/  LDL.LU R61, [R1+0x1064] ;  /* 0x00106400013d7983 */ /* 0x000ee40000300800 */
[----:B------:R-:W3:Y:S02]  /*af1c0*/  LDL.LU R62, [R1+0x1068] ;  /* 0x00106800013e7983 */ /* 0x000ee40000300800 */
[----:B------:R-:W-:-:S02]  /*af1d0*/  IMAD.MOV.U32 R165, RZ, RZ, R78 ;  /* 0x000000ffffa57224 */ /* 0x000fc400078e004e */
[----:B------:R-:W-:Y:S01]  /*af1e0*/  IMAD.MOV.U32 R164, RZ, RZ, R79 ;  /* 0x000000ffffa47224 */ /* 0x000fe200078e004f */
[----:B------:R-:W3:Y:S01]  /*af1f0*/  LDL.LU R63, [R1+0x106c] ;  /* 0x00106c00013f7983 */ /* 0x000ee20000300800 */
[----:B------:R-:W3:Y:S02]  /*af200*/  LDL.LU.64 R78, [R1+0x1e8] ;  /* 0x0001e800014e7983 */ /* 0x000ee40000300a00 */
[----:B------:R-:W3:Y:S02]  /*af210*/  LDL.LU R59, [R1+0x377c] ;  /* 0x00377c00013b7983 */ /* 0x000ee40000300800 */
[----:B-1----:R-:W3:Y:S01]  /*af220*/  LDL.LU R47, [R1+0x3788] ;  /* 0x00378800012f7983 */ /* 0x002ee20000300800 */
[----:B------:R-:W3:Y:S01]  /*af230*/  LDL.LU R5, [R1+0x3720] ;  /* 0x0037200001057983 */ /* 0x000ee20000300800 */
[----:B------:R-:W-:-:S04]  /*af240*/  ISETP.GT.AND P5, PT, R132, 0x10, PT ;  /* 0x000000108400780c */ /* 0x000fc80003fa4270 */
[----:B------:R-:W-:Y:S02]  /*af250*/  SEL R136, RZ, 0x4, !P5 ;  /* 0x00000004ff887807 */ /* 0x000fe40006800000 */
[----:B----4-:R-:W-:Y:S02]  /*af260*/  IADD3.X R58, R58, R0, RZ, P1, !PT ;  /* 0x000000003a3a7210 */ /* 0x010fe40000ffe4ff */
[----:B------:R-:W-:Y:S02]  /*af270*/  SEL R136, R136, RZ, !P0 ;  /* 0x000000ff88887207 */ /* 0x000fe40004000000 */
[----:B------:R-:W-:Y:S02]  /*af280*/  MOV R137, R58 ;  /* 0x0000003a00897202 */ /* 0x000fe40000000f00 */
[----:B------:R-:W-:Y:S01]  /*af290*/  ISETP.NE.U32.AND P1, PT, R136, RZ, PT ;  /* 0x000000ff8800720c */ /* 0x000fe20003f25070 */
[----:B------:R-:W-:-:S05]  /*af2a0*/  IMAD.MOV.U32 R136, RZ, RZ, R56 ;  /* 0x000000ffff887224 */ /* 0x000fca00078e0038 */
[----:B------:R1:W-:Y:S01]  /*af2b0*/  LDGSTS.E [R3+0x1000], [R136.64], P4 ;  /* 0x0100000088037fae */ /* 0x0003e2000a121844 */
[-C--:B--2---:R-:W-:Y:S02]  /*af2c0*/  IADD3 R50, P6, R50, R252.reuse, RZ ;  /* 0x000000fc32327210 */ /* 0x084fe40007fde0ff */
[----:B---3--:R-:W-:-:S03]  /*af2d0*/  IADD3 R25, P5, R25, R252, RZ ;  /* 0x000000fc19197210 */ /* 0x008fc60007fbe0ff */
[----:B------:R-:W-:Y:S04]  /*af2e0*/  STL [R1+0x3798], R50 ;  /* 0x0037983201007387 */ /* 0x000fe80000100800 */
[----:B------:R-:W-:Y:S01]  /*af2f0*/  STL [R1+0x3790], R25 ;  /* 0x0037901901007387 */ /* 0x000fe20000100800 */
[----:B------:R2:W-:Y:S01]  /*af300*/  STL [R1+0x3794], R58 ;  /* 0x0037943a01007387 */ /* 0x0005e20000100800 */
[----:B------:R-:W-:Y:S02]  /*af310*/  IADD3.X R57, R57, R0, RZ, P6, !PT ;  /* 0x0000000039397210 */ /* 0x000fe400037fe4ff */
[----:B------:R-:W3:Y:S01]  /*af320*/  LDL.LU R204, [R1+0x1070] ;  /* 0x0010700001cc7983 */ /* 0x000ee20000300800 */
[----:B------:R-:W-:Y:S02]  /*af330*/  IMAD.X R51, R51, 0x1, R0, P5 ;  /* 0x0000000133337824 */ /* 0x000fe400028e0600 */
[----:B------:R-:W3:Y:S02]  /*af340*/  LDL.LU R205, [R1+0x1074] ;  /* 0x0010740001cd7983 */ /* 0x000ee40000300800 */
[----:B------:R-:W3:Y:S01]  /*af350*/  LDL.LU R206, [R1+0x1078] ;  /* 0x0010780001ce7983 */ /* 0x000ee20000300800 */
[----:B------:R-:W3:Y:S01]  /*af360*/  LDL.LU R207, [R1+0x107c] ;  /* 0x00107c0001cf7983 */ /* 0x000ee20000300800 */
[----:B------:R-:W-:Y:S01]  /*af370*/  IADD3 R47, P5, R47, R252, RZ ;  /* 0x000000fc2f2f7210 */ /* 0x000fe20007fbe0ff */
[----:B------:R4:W-:Y:S02]  /*af380*/  STL [R1+0x378c], R57 ;  /* 0x00378c3901007387 */ /* 0x0009e40000100800 */
[----:B--2---:R-:W2:Y:S01]  /*af390*/  LDL.LU R58, [R1+0x3714] ;  /* 0x00371400013a7983 */ /* 0x004ea20000300800 */
[----:B------:R-:W-:Y:S01]  /*af3a0*/  IADD3.X R59, R59, R0, RZ, P5, !PT ;  /* 0x000000003b3b7210 */ /* 0x000fe20002ffe4ff */
[----:B------:R1:W-:Y:S02]  /*af3b0*/  STL [R1+0x3784], R51 ;  /* 0x0037843301007387 */ /* 0x0003e40000100800 */
[----:B------:R-:W3:Y:S01]  /*af3c0*/  LDL.LU R56, [R1+0x3718] ;  /* 0x0037180001387983 */ /* 0x000ee20000300800 */
[----:B------:R-:W-:Y:S01]  /*af3d0*/  IADD3 R5, P5, R5, R252, RZ ;  /* 0x000000fc05057210 */ /* 0x000fe20007fbe0ff */
[----:B------:R1:W-:Y:S01]  /*af3e0*/  STL [R1+0x3788], R47 ;  /* 0x0037882f01007387 */ /* 0x0003e20000100800 */
[----:B------:R-:W3:Y:S02]  /*af3f0*/  LDL.LU R236, [R1+0x1080] ;  /* 0x0010800001ec7983 */ /* 0x000ee40000300800 */
[----:B------:R-:W-:Y:S02]  /*af400*/  STL [R1+0x377c], R59 ;  /* 0x00377c3b01007387 */ /* 0x000fe40000100800 */
[----:B------:R-:W3:Y:S01]  /*af410*/  LDL.LU R237, [R1+0x1084] ;  /* 0x0010840001ed7983 */ /* 0x000ee20000300800 */
[----:B------:R-:W-:Y:S01]  /*af420*/  HMMA.1688.F32.TF32 R228, R220, R238, R228 ;  /* 0x000000eedce4723c */ /* 0x000fe200000810e4 */
[----:B------:R-:W-:Y:S01]  /*af430*/  IMAD.MOV.U32 R157, RZ, RZ, R238 ;  /* 0x000000ffff9d7224 */ /* 0x000fe200078e00ee */
[----:B------:R2:W-:Y:S01]  /*af440*/  STL [R1+0x3720], R5 ;  /* 0x0037200501007387 */ /* 0x0005e20000100800 */
[----:B------:R-:W-:-:S02]  /*af450*/  IMAD.MOV.U32 R156, RZ, RZ, R239 ;  /* 0x000000ffff9c7224 */ /* 0x000fc400078e00ef */
[----:B------:R-:W3:Y:S03]  /*af460*/  LDL.LU R238, [R1+0x1088] ;  /* 0x0010880001ee7983 */ /* 0x000ee60000300800 */
[----:B------:R-:W-:Y:S01]  /*af470*/  HMMA.1688.F32.TF32 R224, R220, R78, R60 ;  /* 0x0000004edce0723c */ /* 0x000fe2000008103c */
[----:B------:R-:W3:Y:S01]  /*af480*/  LDL.LU R239, [R1+0x108c] ;  /* 0x00108c0001ef7983 */ /* 0x000ee20000300800 */
[----:B-1----:R-:W-:Y:S02]  /*af490*/  IMAD.MOV.U32 R136, RZ, RZ, R50 ;  /* 0x000000ffff887224 */ /* 0x002fe400078e0032 */
[----:B------:R-:W3:Y:S02]  /*af4a0*/  LDL.LU.64 R62, [R1+0x1c8] ;  /* 0x0001c800013e7983 */ /* 0x000ee40000300a00 */
[----:B------:R-:W-:Y:S01]  /*af4b0*/  IMAD.MOV.U32 R137, RZ, RZ, R57 ;  /* 0x000000ffff897224 */ /* 0x000fe200078e0039 */
[----:B------:R-:W3:Y:S01]  /*af4c0*/  LDL.LU R50, [R1+0x3710] ;  /* 0x0037100001327983 */ /* 0x000ee20000300800 */
[----:B----4-:R-:W4:Y:S03]  /*af4d0*/  LDL.LU R57, [R1+0x370c] ;  /* 0x00370c0001397983 */ /* 0x010f260000300800 */
[----:B------:R1:W-:Y:S01]  /*af4e0*/  LDGSTS.E [R3+0x1100], [R136.64], P4 ;  /* 0x0110000088037fae */ /* 0x0003e2000a121844 */
[----:B------:R-:W-:-:S02]  /*af4f0*/  IMAD.MOV.U32 R149, RZ, RZ, R78 ;  /* 0x000000ffff957224 */ /* 0x000fc400078e004e */
[----:B------:R-:W-:Y:S01]  /*af500*/  IMAD.MOV.U32 R148, RZ, RZ, R79 ;  /* 0x000000ffff947224 */ /* 0x000fe200078e004f */
[----:B-1----:R-:W-:Y:S01]  /*af510*/  MOV R136, R25 ;  /* 0x0000001900887202 */ /* 0x002fe20000000f00 */
[----:B------:R-:W-:Y:S02]  /*af520*/  IMAD.MOV.U32 R137, RZ, RZ, R51 ;  /* 0x000000ffff897224 */ /* 0x000fe400078e0033 */
[----:B------:R-:W4:Y:S01]  /*af530*/  LDL.LU R51, [R1+0x3704] ;  /* 0x0037040001337983 */ /* 0x000f220000300800 */
[----:B------:R-:W4:Y:S03]  /*af540*/  LDL.LU R76, [R1+0x1090] ;  /* 0x00109000014c7983 */ /* 0x000f260000300800 */
[----:B------:R1:W-:Y:S01]  /*af550*/  LDGSTS.E [R3+0x1200], [R136.64], P4 ;  /* 0x0120000088037fae */ /* 0x0003e2000a121844 */
[----:B------:R-:W4:Y:S02]  /*af560*/  LDL.LU R77, [R1+0x1094] ;  /* 0x00109400014d7983 */ /* 0x000f240000300800 */
[----:B------:R-:W4:Y:S02]  /*af570*/  LDL.LU R78, [R1+0x1098] ;  /* 0x00109800014e7983 */ /* 0x000f240000300800 */
[----:B------:R-:W4:Y:S01]  /*af580*/  LDL.LU R79, [R1+0x109c] ;  /* 0x00109c00014f7983 */ /* 0x000f220000300800 */
[----:B------:R-:W4:Y:S01]  /*af590*/  LDL.LU R25, [R1+0x3708] ;  /* 0x0037080001197983 */ /* 0x000f220000300800 */
[----:B-1----:R-:W-:Y:S01]  /*af5a0*/  IMAD.MOV.U32 R136, RZ, RZ, R47 ;  /* 0x000000ffff887224 */ /* 0x002fe200078e002f */
[----:B------:R-:W-:-:S05]  /*af5b0*/  MOV R137, R59 ;  /* 0x0000003b00897202 */ /* 0x000fca0000000f00 */
[----:B------:R1:W-:Y:S01]  /*af5c0*/  LDGSTS.E [R3+0x1300], [R136.64], P4 ;  /* 0x0130000088037fae */ /* 0x0003e2000a121844 */
[----:B------:R-:W-:Y:S01]  /*af5d0*/  MOV R141, R242 ;  /* 0x000000f2008d7202 */ /* 0x000fe20000000f00 */
[----:B------:R-:W-:Y:S02]  /*af5e0*/  IMAD.MOV.U32 R140, RZ, RZ, R243 ;  /* 0x000000ffff8c7224 */ /* 0x000fe400078e00f3 */
[----:B-1----:R-:W-:Y:S02]  /*af5f0*/  IMAD.MOV.U32 R136, RZ, RZ, R5 ;  /* 0x000000ffff887224 */ /* 0x002fe400078e0005 */
[----:B--2---:R-:W-:Y:S01]  /*af600*/  IMAD.X R58, R58, 0x1, R0, P5 ;  /* 0x000000013a3a7824 */ /* 0x004fe200028e0600 */
[----:B---3--:R-:W-:-:S04]  /*af610*/  IADD3 R56, P5, R56, R252, RZ ;  /* 0x000000fc38387210 */ /* 0x008fc80007fbe0ff */
[----:B------:R1:W-:Y:S01]  /*af620*/  STL [R1+0x3714], R58 ;  /* 0x0037143a01007387 */ /* 0x0003e20000100800 */
[----:B------:R-:W2:Y:S03]  /*af630*/  LDL.LU R47, [R1+0x36fc] ;  /* 0x0036fc00012f7983 */ /* 0x000ea60000300800 */
[----:B------:R-:W-:Y:S01]  /*af640*/  STL [R1+0x3718], R56 ;  /* 0x0037183801007387 */ /* 0x000fe20000100800 */
[----:B------:R-:W3:Y:S01]  /*af650*/  LDL.LU R240, [R1+0x10a0] ;  /* 0x0010a00001f07983 */ /* 0x000ee20000300800 */
[----:B------:R-:W-:Y:S01]  /*af660*/  HMMA.1688.F32.TF32 R204, R220, R242, R204 ;  /* 0x000000f2dccc723c */ /* 0x000fe200000810cc */
[----:B------:R-:W-:Y:S01]  /*af670*/  IADD3 R50, P4, R50, R252, RZ ;  /* 0x000000fc32327210 */ /* 0x000fe20007f9e0ff */
[----:B----4-:R-:W-:-:S04]  /*af680*/  IMAD.X R57, R57, 0x1, R0, P5 ;  /* 0x0000000139397824 */ /* 0x010fc800028e0600 */
[----:B------:R4:W-:Y:S04]  /*af690*/  STL [R1+0x3710], R50 ;  /* 0x0037103201007387 */ /* 0x0009e80000100800 */
[----:B------:R-:W-:Y:S01]  /*af6a0*/  STL [R1+0x370c], R57 ;  /* 0x00370c3901007387 */ /* 0x000fe20000100800 */
[----:B------:R-:W3:Y:S02]  /*af6b0*/  LDL.LU R241, [R1+0x10a4] ;  /* 0x0010a40001f17983 */ /* 0x000ee40000300800 */
[----:B------:R-:W3:Y:S01]  /*af6c0*/  LDL.LU R242, [R1+0x10a8] ;  /* 0x0010a80001f27983 */ /* 0x000ee20000300800 */
[----:B------:R-:W3:Y:S01]  /*af6d0*/  LDL.LU R243, [R1+0x10ac] ;  /* 0x0010ac0001f37983 */ /* 0x000ee20000300800 */
[----:B------:R-:W3:Y:S01]  /*af6e0*/  LDL.LU R5, [R1+0x36a0] ;  /* 0x0036a00001057983 */ /* 0x000ee20000300800 */
[----:B------:R-:W-:-:S02]  /*af6f0*/  MOV R137, R58 ;  /* 0x0000003a00897202 */ /* 0x000fc40000000f00 */
[----:B------:R-:W-:-:S03]  /*af700*/  MOV R160, R246 ;  /* 0x000000f600a07202 */ /* 0x000fc60000000f00 */
[----:B------:R1:W-:Y:S01]  /*af710*/  LDGSTS.E [R3+0x2000], [R136.64], P3 ;  /* 0x0200000088037fae */ /* 0x0003e20009921844 */
[----:B------:R-:W-:Y:S02]  /*af720*/  IADD3.X R51, R51, R0, RZ, P4, !PT ;  /* 0x0000000033337210 */ /* 0x000fe400027fe4ff */
[----:B------:R-:W-:Y:S01]  /*af730*/  IADD3 R25, P5, R25, R252, RZ ;  /* 0x000000fc19197210 */ /* 0x000fe20007fbe0ff */
[----:B------:R-:W-:Y:S01]  /*af740*/  HMMA.1688.F32.TF32 R212, R220, R246, R76 ;  /* 0x000000f6dcd4723c */ /* 0x000fe2000008104c */
[----:B-1----:R-:W-:-:S03]  /*af750*/  IMAD.MOV.U32 R136, RZ, RZ, R56 ;  /* 0x000000ffff887224 */ /* 0x002fc600078e0038 */
[----:B------:R-:W-:Y:S01]  /*af760*/  STL [R1+0x3708], R25 ;  /* 0x0037081901007387 */ /* 0x000fe20000100800 */
[----:B------:R-:W-:Y:S02]  /*af770*/  STL [R1+0x3704], R51 ;  /* 0x0037043301007387 */ /* 0x000fe40000100800 */
[----:B------:R-:W-:Y:S02]  /*af780*/  IMAD.MOV.U32 R137, RZ, RZ, R57 ;  /* 0x000000ffff897224 */ /* 0x000fe400078e0039 */
[----:B------:R-:W-:-:S03]  /*af790*/  IMAD.MOV.U32 R144, RZ, RZ, R247 ;  /* 0x000000ffff907224 */ /* 0x000fc600078e00f7 */
[----:B------:R1:W-:Y:S01]  /*af7a0*/  LDGSTS.E [R3+0x2100], [R136.64], P3 ;  /* 0x0210000088037fae */ /* 0x0003e20009921844 */
[----:B------:R-:W-:Y:S02]  /*af7b0*/  IMAD.MOV.U32 R152, RZ, RZ, R250 ;  /* 0x000000ffff987224 */ /* 0x000fe400078e00fa */
[----:B------:R-:W-:Y:S02]  /*af7c0*/  IMAD.MOV.U32 R145, RZ, RZ, R251 ;  /* 0x000000ffff917224 */ /* 0x000fe400078e00fb */
[----:B-1----:R-:W-:Y:S02]  /*af7d0*/  IMAD.MOV.U32 R136, RZ, RZ, R50 ;  /* 0x000000ffff887224 */ /* 0x002fe400078e0032 */
[----:B------:R-:W-:-:S05]  /*af7e0*/  IMAD.MOV.U32 R137, RZ, RZ, R51 ;  /* 0x000000ffff897224 */ /* 0x000fca00078e0033 */
[----:B------:R1:W-:Y:S02]  /*af7f0*/  LDGSTS.E [R3+0x2200], [R136.64], P3 ;  /* 0x0220000088037fae */ /* 0x0003e40009921844 */
[----:B-1----:R-:W-:Y:S01]  /*af800*/  IMAD.MOV.U32 R136, RZ, RZ, R25 ;  /* 0x000000ffff887224 */ /* 0x002fe200078e0019 */
[----:B--2---:R-:W-:-:S05]  /*af810*/  IADD3.X R47, R47, R0, RZ, P5, !PT ;  /* 0x000000002f2f7210 */ /* 0x004fca0002ffe4ff */
[----:B------:R1:W-:Y:S01]  /*af820*/  STL [R1+0x36fc], R47 ;  /* 0x0036fc2f01007387 */ /* 0x0003e20000100800 */
[----:B------:R-:W2:Y:S02]  /*af830*/  LDL.LU R244, [R1+0x10b0] ;  /* 0x0010b00001f47983 */ /* 0x000ea40000300800 */
[----:B------:R-:W2:Y:S02]  /*af840*/  LDL.LU R245, [R1+0x10b4] ;  /* 0x0010b40001f57983 */ /* 0x000ea40000300800 */
[----:B------:R-:W2:Y:S01]  /*af850*/  LDL.LU R246, [R1+0x10b8] ;  /* 0x0010b80001f67983 */ /* 0x000ea20000300800 */
[----:B------:R-:W2:Y:S01]  /*af860*/  LDL.LU R247, [R1+0x10bc] ;  /* 0x0010bc0001f77983 */ /* 0x000ea20000300800 */
[----:B------:R-:W2:Y:S02]  /*af870*/  LDL.LU R58, [R1+0x3698] ;  /* 0x00369800013a7983 */ /* 0x000ea40000300800 */
[----:B------:R-:W2:Y:S02]  /*af880*/  LDL.LU R59, [R1+0x3690] ;  /* 0x00369000013b7983 */ /* 0x000ea40000300800 */
[----:B----4-:R-:W4:Y:S01]  /*af890*/  LDL.LU R50, [R1+0x3694] ;  /* 0x0036940001327983 */ /* 0x010f220000300800 */
[----:B------:R-:W4:Y:S01]  /*af8a0*/  LDL.LU R66, [R1+0x368c] ;  /* 0x00368c0001427983 */ /* 0x000f220000300800 */
[----:B---3--:R-:W-:Y:S01]  /*af8b0*/  IADD3 R5, P5, R5, R252, RZ ;  /* 0x000000fc05057210 */ /* 0x008fe20007fbe0ff */
[----:B------:R-:W-:Y:S04]  /*af8c0*/  HMMA.1688.F32.TF32 R216, R220, R250, R240 ;  /* 0x000000fadcd8723c */ /* 0x000fe800000810f0 */
[----:B------:R-:W-:Y:S01]  /*af8d0*/  STL [R1+0x36a0], R5 ;  /* 0x0036a00501007387 */ /* 0x000fe20000100800 */
[----:B------:R-:W3:Y:S02]  /*af8e0*/  LDL.LU R248, [R1+0x10c0] ;  /* 0x0010c00001f87983 */ /* 0x000ee40000300800 */
[----:B------:R-:W3:Y:S02]  /*af8f0*/  LDL.LU R249, [R1+0x10c4] ;  /* 0x0010c40001f97983 */ /* 0x000ee40000300800 */
[----:B------:R-:W3:Y:S01]  /*af900*/  LDL.LU R250, [R1+0x10c8] ;  /* 0x0010c80001fa7983 */ /* 0x000ee20000300800 */
[----:B------:R-:W3:Y:S01]  /*af910*/  LDL.LU R251, [R1+0x10cc] ;  /* 0x0010cc0001fb7983 */ /* 0x000ee20000300800 */
[----:B------:R-:W3:Y:S01]  /*af920*/  LDL.LU R65, [R1+0x3684] ;  /* 0x0036840001417983 */ /* 0x000ee20000300800 */
[----:B------:R-:W-:Y:S01]  /*af930*/  MOV R137, R47 ;  /* 0x0000002f00897202 */ /* 0x000fe20000000f00 */
[----:B------:R-:W3:Y:S01]  /*af940*/  LDL.LU R56, [R1+0x367c] ;  /* 0x00367c0001387983 */ /* 0x000ee20000300800 */
[----:B-1----:R-:W3:Y:S01]  /*af950*/  LDL.LU R47, [R1+0x3688] ;  /* 0x00368800012f7983 */ /* 0x002ee20000300800 */
[----:B------:R-:W3:Y:S01]  /*af960*/  LDL.LU R25, [R1+0x3620] ;  /* 0x0036200001197983 */ /* 0x000ee20000300800 */
[----:B------:R-:W-:-:S02]  /*af970*/  ISETP.GT.AND P2, PT, R132, 0xc, PT ;  /* 0x0000000c8400780c */ /* 0x000fc40003f44270 */
[----:B------:R-:W-:Y:S01]  /*af980*/  ISETP.GT.AND P4, PT, R132, 0x14, PT ;  /* 0x000000148400780c */ /* 0x000fe20003f84270 */
[----:B------:R-:W-:Y:S01]  /*af990*/  HMMA.1688.F32.TF32 R208, R220, R62, R236 ;  /* 0x0000003edcd0723c */ /* 0x000fe200000810ec */
[----:B------:R1:W-:Y:S01]  /*af9a0*/  LDGSTS.E [R3+0x2300], [R136.64], P3 ;  /* 0x0230000088037fae */ /* 0x0003e20009921844 */
[----:B------:R-:W-:-:S04]  /*af9b0*/  SEL R133, RZ, 0x4, !P2 ;  /* 0x00000004ff857807 */ /* 0x000fc80005000000 */
[----:B------:R-:W-:-:S04]  /*af9c0*/  SEL R133, R133, RZ, !P0 ;  /* 0x000000ff85857207 */ /* 0x000fc80004000000 */
[----:B------:R-:W-:Y:S01]  /*af9d0*/  ISETP.NE.U32.AND P2, PT, R133, RZ, PT ;  /* 0x000000ff8500720c */ /* 0x000fe20003f45070 */
[----:B------:R-:W-:Y:S01]  /*af9e0*/  SEL R133, RZ, 0x4, !P4 ;  /* 0x00000004ff857807 */ /* 0x000fe20006000000 */
[----:B------:R-:W-:Y:S01]  /*af9f0*/  ISETP.GT.AND P3, PT, R132, 0x18, PT ;  /* 0x000000188400780c */ /* 0x000fe20003f64270 */
[----:B------:R-:W-:Y:S02]  /*afa00*/  IMAD.MOV.U32 R161, RZ, RZ, R62 ;  /* 0x000000ffffa17224 */ /* 0x000fe400078e003e */
[----:B------:R-:W-:Y:S02]  /*afa10*/  SEL R133, R133, RZ, !P0 ;  /* 0x000000ff85857207 */ /* 0x000fe40004000000 */
[----:B-1----:R-:W-:Y:S01]  /*afa20*/  SEL R136, RZ, 0x4, !P3 ;  /* 0x00000004ff887807 */ /* 0x002fe20005800000 */
[----:B------:R-:W-:Y:S01]  /*afa30*/  IMAD.MOV.U32 R153, RZ, RZ, R63 ;  /* 0x000000ffff997224 */ /* 0x000fe200078e003f */
[----:B------:R-:W-:Y:S02]  /*afa40*/  ISETP.NE.U32.AND P3, PT, R133, RZ, PT ;  /* 0x000000ff8500720c */ /* 0x000fe40003f65070 */
[----:B------:R-:W-:Y:S01]  /*afa50*/  SEL R133, R136, RZ, !P0 ;  /* 0x000000ff88857207 */ /* 0x000fe20004000000 */
[----:B------:R-:W-:-:S02]  /*afa60*/  MOV R136, R5 ;  /* 0x0000000500887202 */ /* 0x000fc40000000f00 */
[----:B--2---:R-:W-:Y:S02]  /*afa70*/  IADD3 R58, P4, R58, R252, RZ ;  /* 0x000000fc3a3a7210 */ /* 0x004fe40007f9e0ff */
[----:B----4-:R-:W-:Y:S01]  /*afa80*/  IADD3.X R50, R50, R0, RZ, P5, !PT ;  /* 0x0000000032327210 */ /* 0x010fe20002ffe4ff */
[----:B------:R-:W-:Y:S02]  /*afa90*/  IADD3 R59, P5, R59, R252, RZ ;  /* 0x000000fc3b3b7210 */ /* 0x000fe40007fbe0ff */
[----:B------:R-:W-:Y:S01]  /*afaa0*/  IMAD.X R66, R66, 0x1, R0, P4 ;  /* 0x0000000142427824 */ /* 0x000fe200020e0600 */
[----:B------:R-:W-:Y:S01]  /*afab0*/  STL [R1+0x3698], R58 ;  /* 0x0036983a01007387 */ /* 0x000fe20000100800 */
[----:B------:R1:W-:Y:S02]  /*afac0*/  STL [R1+0x3694], R50 ;  /* 0x0036943201007387 */ /* 0x0003e40000100800 */
[----:B------:R-:W-:Y:S01]  /*afad0*/  STL [R1+0x3690], R59 ;  /* 0x0036903b01007387 */ /* 0x000fe20000100800 */
[----:B------:R-:W-:Y:S01]  /*afae0*/  HMMA.1688.F32.TF32 R236, R220, R166, R244 ;  /* 0x000000a6dcec723c */ /* 0x000fe200000810f4 */
[----:B------:R-:W-:Y:S01]  /*afaf0*/  STL [R1+0x368c], R66 ;  /* 0x00368c4201007387 */ /* 0x000fe20000100800 */
[----:B------:R-:W2:Y:S02]  /*afb00*/  LDL.LU R244, [R1+0x10d0] ;  /* 0x0010d00001f47983 */ /* 0x000ea40000300800 */
[----:B------:R-:W2:Y:S02]  /*afb10*/  LDL.LU R245, [R1+0x10d4] ;  /* 0x0010d40001f57983 */ /* 0x000ea40000300800 */
[----:B------:R-:W2:Y:S01]  /*afb20*/  LDL.LU R246, [R1+0x10d8] ;  /* 0x0010d80001f67983 */ /* 0x000ea20000300800 */
[----:B------:R-:W2:Y:S01]  /*afb30*/  LDL.LU R247, [R1+0x10dc] ;  /* 0x0010dc0001f77983 */ /* 0x000ea20000300800 */
[----:B------:R-:W-:-:S05]  /*afb40*/  IMAD.MOV.U32 R137, RZ, RZ, R50 ;  /* 0x000000ffff897224 */ /* 0x000fca00078e0032 */
[----:B------:R4:W-:Y:S01]  /*afb50*/  LDGSTS.E [R3+0x3000], [R136.64], P2 ;  /* 0x0300000088037fae */ /* 0x0009e20009121844 */
[----:B---3--:R-:W-:Y:S01]  /*afb60*/  IMAD.X R65, R65, 0x1, R0, P5 ;  /* 0x0000000141417824 */ /* 0x008fe200028e0600 */
[----:B------:R-:W-:-:S05]  /*afb70*/  IADD3 R47, P6, R47, R252, RZ ;  /* 0x000000fc2f2f7210 */ /* 0x000fca0007fde0ff */
[----:B------:R-:W-:Y:S01]  /*afb80*/  STL [R1+0x3688], R47 ;  /* 0x0036882f01007387 */ /* 0x000fe20000100800 */
[----:B------:R-:W-:Y:S02]  /*afb90*/  STL [R1+0x3684], R65 ;  /* 0x0036844101007387 */ /* 0x000fe40000100800 */
[----:B-1----:R-:W3:Y:S02]  /*afba0*/  LDL.LU R50, [R1+0x3614] ;  /* 0x0036140001327983 */ /* 0x002ee40000300800 */
[----:B------:R-:W2:Y:S01]  /*afbb0*/  LDL.LU R57, [R1+0x3618] ;  /* 0x0036180001397983 */ /* 0x000ea20000300800 */
[----:B------:R-:W2:Y:S01]  /*afbc0*/  LDL.LU R60, [R1+0x10f0] ;  /* 0x0010f000013c7983 */ /* 0x000ea20000300800 */
[----:B------:R-:W-:Y:S02]  /*afbd0*/  IMAD.X R56, R56, 0x1, R0, P6 ;  /* 0x0000000138387824 */ /* 0x000fe400030e0600 */
[----:B------:R-:W2:Y:S02]  /*afbe0*/  LDL.LU R61, [R1+0x10f4] ;  /* 0x0010f400013d7983 */ /* 0x000ea40000300800 */
[----:B------:R-:W2:Y:S01]  /*afbf0*/  LDL.LU R62, [R1+0x10f8] ;  /* 0x0010f800013e7983 */ /* 0x000ea20000300800 */
[----:B------:R-:W-:Y:S01]  /*afc00*/  IADD3 R25, P5, R25, R252, RZ ;  /* 0x000000fc19197210 */ /* 0x000fe20007fbe0ff */
[----:B------:R-:W2:Y:S01]  /*afc10*/  LDL.LU R63, [R1+0x10fc] ;  /* 0x0010fc00013f7983 */ /* 0x000ea20000300800 */
[----:B------:R-:W-:Y:S01]  /*afc20*/  HMMA.1688.F32.TF32 R240, R220, R162, R248 ;  /* 0x000000a2dcf0723c */ /* 0x000fe200000810f8 */
[----:B------:R-:W2:Y:S02]  /*afc30*/  LDL.LU R248, [R1+0x10e0] ;  /* 0x0010e00001f87983 */ /* 0x000ea40000300800 */
[----:B------:R1:W-:Y:S01]  /*afc40*/  STL [R1+0x367c], R56 ;  /* 0x00367c3801007387 */ /* 0x0003e20000100800 */
[----:B------:R-:W2:Y:S01]  /*afc50*/  LDL.LU R249, [R1+0x10e4] ;  /* 0x0010e40001f97983 */ /* 0x000ea20000300800 */
[----:B------:R1:W-:Y:S02]  /*afc60*/  STL [R1+0x3620], R25 ;  /* 0x0036201901007387 */ /* 0x0003e40000100800 */
[----:B------:R-:W2:Y:S02]  /*afc70*/  LDL.LU R250, [R1+0x10e8] ;  /* 0x0010e80001fa7983 */ /* 0x000ea40000300800 */
[----:B------:R-:W2:Y:S01]  /*afc80*/  LDL.LU R251, [R1+0x10ec] ;  /* 0x0010ec0001fb7983 */ /* 0x000ea20000300800 */
[----:B------:R-:W2:Y:S01]  /*afc90*/  LDL.LU R51, [R1+0x3610] ;  /* 0x0036100001337983 */ /* 0x000ea20000300800 */
[----:B------:R-:W2:Y:S01]  /*afca0*/  LDL.LU R5, [R1+0x3608] ;  /* 0x0036080001057983 */ /* 0x000ea20000300800 */
[----:B----4-:R-:W-:-:S02]  /*afcb0*/  MOV R136, R58 ;  /* 0x0000003a00887202 */ /* 0x010fc40000000f00 */
[----:B------:R-:W4:Y:S01]  /*afcc0*/  LDL.LU R58, [R1+0x360c] ;  /* 0x00360c00013a7983 */ /* 0x000f220000300800 */
[----:B------:R-:W-:-:S05]  /*afcd0*/  IMAD.MOV.U32 R137, RZ, RZ, R66 ;  /* 0x000000ffff897224 */ /* 0x000fca00078e0042 */
[----:B------:R1:W-:Y:S02]  /*afce0*/  LDGSTS.E [R3+0x3100], [R136.64], P2 ;  /* 0x0310000088037fae */ /* 0x0003e40009121844 */
[----:B-1----:R-:W-:Y:S01]  /*afcf0*/  IMAD.MOV.U32 R136, RZ, RZ, R59 ;  /* 0x000000ffff887224 */ /* 0x002fe200078e003b */
[----:B------:R-:W-:-:S05]  /*afd00*/  MOV R137, R65 ;  /* 0x0000004100897202 */ /* 0x000fca0000000f00 */
[----:B------:R1:W-:Y:S02]  /*afd10*/  LDGSTS.E [R3+0x3200], [R136.64], P2 ;  /* 0x0320000088037fae */ /* 0x0003e40009121844 */
[----:B-1----:R-:W-:Y:S01]  /*afd20*/  MOV R137, R56 ;  /* 0x0000003800897202 */ /* 0x002fe20000000f00 */
[----:B------:R-:W-:Y:S01]  /*afd30*/  IMAD.MOV.U32 R136, RZ, RZ, R47 ;  /* 0x000000ffff887224 */ /* 0x000fe200078e002f */
[----:B------:R-:W4:Y:S04]  /*afd40*/  LDL.LU R56, [R1+0x3604] ;  /* 0x0036040001387983 */ /* 0x000f280000300800 */
[----:B------:R1:W-:Y:S02]  /*afd50*/  LDGSTS.E [R3+0x3300], [R136.64], P2 ;  /* 0x0330000088037fae */ /* 0x0003e40009121844 */
[----:B-1----:R-:W-:-:S02]  /*afd60*/  IMAD.MOV.U32 R136, RZ, RZ, R25 ;  /* 0x000000ffff887224 */ /* 0x002fc400078e0019 */
[----:B---3--:R-:W-:Y:S01]  /*afd70*/  IMAD.X R50, R50, 0x1, R0, P5 ;  /* 0x0000000132327824 */ /* 0x008fe200028e0600 */
[----:B--2---:R-:W-:-:S04]  /*afd80*/  IADD3 R57, P5, R57, R252, RZ ;  /* 0x000000fc39397210 */ /* 0x004fc80007fbe0ff */
[----:B------:R1:W-:Y:S01]  /*afd90*/  STL [R1+0x3614], R50 ;  /* 0x0036143201007387 */ /* 0x0003e20000100800 */
[----:B------:R-:W2:Y:S03]  /*afda0*/  LDL.LU R47, [R1+0x35fc] ;  /* 0x0035fc00012f7983 */ /* 0x000ea60000300800 */
[----:B------:R-:W-:Y:S01]  /*afdb0*/  STL [R1+0x3618], R57 ;  /* 0x0036183901007387 */ /* 0x000fe20000100800 */
[----:B------:R-:W3:Y:S03]  /*afdc0*/  LDL.LU R76, [R1+0x1100] ;  /* 0x00110000014c7983 */ /* 0x000ee60000300800 */
[----:B------:R-:W3:Y:S01]  /*afdd0*/  LDL.LU R77, [R1+0x1104] ;  /* 0x00110400014d7983 */ /* 0x000ee20000300800 */
[----:B------:R-:W3:Y:S02]  /*afde0*/  LDL.LU R78, [R1+0x1108] ;  /* 0x00110800014e7983 */ /* 0x000ee40000300800 */
[----:B------:R-:W3:Y:S01]  /*afdf0*/  LDL.LU R79, [R1+0x110c] ;  /* 0x00110c00014f7983 */ /* 0x000ee20000300800 */
[----:B------:R-:W-:Y:S01]  /*afe00*/  IADD3 R51, P2, R51, R252, RZ ;  /* 0x000000fc33337210 */ /* 0x000fe20007f5e0ff */
[----:B----4-:R-:W-:-:S04]  /*afe10*/  IMAD.X R58, R58, 0x1, R0, P5 ;  /* 0x000000013a3a7824 */ /* 0x010fc800028e0600 */
[----:B------:R-:W-:Y:S04]  /*afe20*/  STL [R1+0x3610], R51 ;  /* 0x0036103301007387 */ /* 0x000fe80000100800 */
[----:B------:R-:W-:Y:S01]  /*afe30*/  STL [R1+0x360c], R58 ;  /* 0x00360c3a01007387 */ /* 0x000fe20000100800 */
[----:B------:R-:W4:Y:S01]  /*afe40*/  LDL.LU R25, [R1+0x35a0] ;  /* 0x0035a00001197983 */ /* 0x000f220000300800 */
[----:B------:R-:W-:Y:S02]  /*afe50*/  MOV R137, R50 ;  /* 0x0000003200897202 */ /* 0x000fe40000000f00 */
[----:B-1----:R-:W3:Y:S04]  /*afe60*/  LDL.LU R50, [R1+0x3598] ;  /* 0x0035980001327983 */ /* 0x002ee80000300800 */
[----:B------:R1:W-:Y:S01]  /*afe70*/  LDGSTS.E [R3+0x4000], [R136.64], P1 ;  /* 0x0400000088037fae */ /* 0x0003e20008921844 */
[----:B------:R-:W-:-:S02]  /*afe80*/  IADD3 R5, P5, R5, R252, RZ ;  /* 0x000000fc05057210 */ /* 0x000fc40007fbe0ff */
[----:B-1----:R-:W-:Y:S01]  /*afe90*/  MOV R136, R57 ;  /* 0x0000003900887202 */ /* 0x002fe20000000f00 */
[----:B------:R-:W-:-:S05]  /*afea0*/  IMAD.MOV.U32 R137, RZ, RZ, R58 ;  /* 0x000000ffff897224 */ /* 0x000fca00078e003a */
[----:B------:R1:W-:Y:S01]  /*afeb0*/  LDGSTS.E [R3+0x4100], [R136.64], P1 ;  /* 0x0410000088037fae */ /* 0x0003e20008921844 */
[----:B------:R-:W-:Y:S02]  /*afec0*/  IMAD.X R56, R56, 0x1, R0, P2 ;  /* 0x0000000138387824 */ /* 0x000fe400010e0600 */
[----:B-1----:R-:W-:-:S03]  /*afed0*/  IMAD.MOV.U32 R136, RZ, RZ, R51 ;  /* 0x000000ffff887224 */ /* 0x002fc600078e0033 */
[----:B------:R-:W-:Y:S01]  /*afee0*/  MOV R137, R56 ;  /* 0x0000003800897202 */ /* 0x000fe20000000f00 */
[----:B------:R-:W-:Y:S01]  /*afef0*/  STL [R1+0x3608], R5 ;  /* 0x0036080501007387 */ /* 0x000fe20000100800 */
[----:B------:R1:W-:Y:S03]  /*aff00*/  STL [R1+0x3604], R56 ;  /* 0x0036043801007387 */ /* 0x0003e60000100800 */
[----:B------:R1:W-:Y:S01]  /*aff10*/  LDGSTS.E [R3+0x4200], [R136.64], P1 ;  /* 0x0420000088037fae */ /* 0x0003e20008921844 */
[----:B------:R-:W-:Y:S01]  /*aff20*/  ISETP.GT.AND P2, PT, R132, 0x1c, PT ;  /* 0x0000001c8400780c */ /* 0x000fe20003f44270 */
[----:B-1----:R-:W-:Y:S01]  /*aff30*/  IMAD.MOV.U32 R136, RZ, RZ, R5 ;  /* 0x000000ffff887224 */ /* 0x002fe200078e0005 */
[----:B------:R-:W-:Y:S01]  /*aff40*/  HMMA.1688.F32.TF32 R184, R220, R150, R60 ;  /* 0x00000096dcb8723c */ /* 0x000fe2000008103c */
[----:B--2---:R-:W-:-:S04]  /*aff50*/  IMAD.X R47, R47, 0x1, R0, P5 ;  /* 0x000000012f2f7824 */ /* 0x004fc800028e0600 */
[----:B------:R-:W-:Y:S01]  /*aff60*/  IMAD.MOV.U32 R137, RZ, RZ, R47 ;  /* 0x000000ffff897224 */ /* 0x000fe200078e002f */
[----:B------:R1:W-:Y:S01]  /*aff70*/  STL [R1+0x35fc], R47 ;  /* 0x0035fc2f01007387 */ /* 0x0003e20000100800 */
[----:B------:R-:W2:Y:S02]  /*aff80*/  LDL.LU R56, [R1+0x1110] ;  /* 0x0011100001387983 */ /* 0x000ea40000300800 */
[----:B------:R-:W2:Y:S02]  /*aff90*/  LDL.LU R57, [R1+0x1114] ;  /* 0x0011140001397983 */ /* 0x000ea40000300800 */
[----:B------:R-:W2:Y:S01]  /*affa0*/  LDL.LU R58, [R1+0x1118] ;  /* 0x00111800013a7983 */ /* 0x000ea20000300800 */
[----:B------:R1:W-:Y:S04]  /*affb0*/  LDGSTS.E [R3+0x4300], [R136.64], P1 ;  /* 0x0430000088037fae */ /* 0x0003e80008921844 */
[----:B------:R-:W2:Y:S01]  /*affc0*/  LDL.LU R59, [R1+0x111c] ;  /* 0x00111c00013b7983 */ /* 0x000ea20000300800 */
[----:B------:R-:W2:Y:S01]  /*affd0*/  LDL.LU R65, [R1+0x3590] ;  /* 0x0035900001417983 */ /* 0x000ea20000300800 */
[----:B----4-:R-:W-:-:S02]  /*affe0*/  IADD3 R25, P6, R25, R252, RZ ;  /* 0x000000fc19197210 */ /* 0x010fc40007fde0ff */
[----:B-1----:R-:W-:Y:S02]  /*afff0*/  SEL R136, RZ, 0x4, !P2 ;  /* 0x00000004ff887807 */ /* 0x002fe40005000000 */
[----:B---3--:R-:W-:Y:S01]  /*b0000*/  IADD3 R50, P2, R50, R252, RZ ;  /* 0x000000fc32327210 */ /* 0x008fe20007f5e0ff */
[----:B------:R-:W-:Y:S01]  /*b0010*/  STL [R1+0x35a0], R25 ;  /* 0x0035a01901007387 */ /* 0x000fe20000100800 */
[----:B------:R-:W3:Y:S02]  /*b0020*/  LDL.LU R67, [R1+0x3594] ;  /* 0x0035940001437983 */ /* 0x000ee40000300800 */
[----:B------:R-:W4:Y:S02]  /*b0030*/  LDL.LU R51, [R1+0x358c] ;  /* 0x00358c0001337983 */ /* 0x000f240000300800 */
[----:B------:R-:W-:Y:S01]  /*b0040*/  STL [R1+0x3598], R50 ;  /* 0x0035983201007387 */ /* 0x000fe20000100800 */
        /* <DEDUP_REMOVED lines=11> */
[----:B------:R-:W-:-:S02]  /*b0100*/  ISETP.GT.AND P1, PT, R132, 0x20, PT ;  /* 0x000000208400780c */ /* 0x000fc40003f24270 */
[----:B------:R-:W-:Y:S02]  /*b0110*/  SEL R136, R136, RZ, !P0 ;  /* 0x000000ff88887207 */ /* 0x000fe40004000000 */
[----:B------:R-:W-:Y:S02]  /*b0120*/  ISETP.NE.U32.AND P4, PT, R133, RZ, PT ;  /* 0x000000ff8500720c */ /* 0x000fe40003f85070 */
[----:B------:R-:W-:Y:S01]  /*b0130*/  SEL R133, RZ, 0x4, !P1 ;  /* 0x00000004ff857807 */ /* 0x000fe20004800000 */
[----:B------:R-:W-:Y:S01]  /*b0140*/  ISETP.NE.U32.AND P1, PT, R136, RZ, PT ;  /* 0x000000ff8800720c */ /* 0x000fe20003f25070 */
[----:B------:R-:W-:Y:S02]  /*b0150*/  MOV R136, R25 ;  /* 0x0000001900887202 */ /* 0x000fe40000000f00 */
[----:B--2---:R-:W-:-:S05]  /*b0160*/  IADD3 R65, P5, R65, R252, RZ ;  /* 0x000000fc41417210 */ /* 0x004fca0007fbe0ff */
[----:B------:R-:W-:Y:S01]  /*b0170*/  STL [R1+0x3590], R65 ;  /* 0x0035904101007387 */ /* 0x000fe20000100800 */
[----:B---3--:R-:W-:Y:S01]  /*b0180*/  IADD3.X R67, R67, R0, RZ, P6, !PT ;  /* 0x0000000043437210 */ /* 0x008fe200037fe4ff */
[--C-:B----4-:R-:W-:Y:S02]  /*b0190*/  IMAD.X R51, R51, 0x1, R0.reuse, P2 ;  /* 0x0000000133337824 */ /* 0x110fe400010e0600 */
[----:B------:R-:W-:Y:S02]  /*b01a0*/  IMAD.X R182, R182, 0x1, R0, P5 ;  /* 0x00000001b6b67824 */ /* 0x000fe400028e0600 */
[----:B------:R1:W-:Y:S01]  /*b01b0*/  STL [R1+0x3594], R67 ;  /* 0x0035944301007387 */ /* 0x0003e20000100800 */
[----:B------:R2:W-:Y:S02]  /*b01c0*/  STL [R1+0x358c], R51 ;  /* 0x00358c3301007387 */ /* 0x0005e40000100800 */
[----:B------:R-:W3:Y:S02]  /*b01d0*/  LDL.LU R66, [R1+0x3520] ;  /* 0x0035200001427983 */ /* 0x000ee40000300800 */
[----:B------:R-:W4:Y:S01]  /*b01e0*/  LDL.LU R5, [R1+0x3518] ;  /* 0x0035180001057983 */ /* 0x000f220000300800 */
[----:B------:R-:W-:Y:S01]  /*b01f0*/  STL [R1+0x3584], R182 ;  /* 0x003584b601007387 */ /* 0x000fe20000100800 */
[----:B------:R-:W4:Y:S02]  /*b0200*/  LDL.LU R47, [R1+0x3510] ;  /* 0x00351000012f7983 */ /* 0x000f240000300800 */
[----:B------:R-:W-:Y:S01]  /*b0210*/  IMAD.MOV.U32 R137, RZ, RZ, R67 ;  /* 0x000000ffff897224 */ /* 0x000fe200078e0043 */
[----:B------:R-:W-:Y:S01]  /*b0220*/  IADD3 R180, P5, R180, R252, RZ ;  /* 0x000000fcb4b47210 */ /* 0x000fe20007fbe0ff */
[----:B-1----:R-:W4:Y:S01]  /*b0230*/  LDL.LU R67, [R1+0x3514] ;  /* 0x0035140001437983 */ /* 0x002f220000300800 */
[----:B------:R-:W4:Y:S03]  /*b0240*/  LDL.LU R25, [R1+0x3508] ;  /* 0x0035080001197983 */ /* 0x000f260000300800 */
[----:B------:R1:W-:Y:S01]  /*b0250*/  LDGSTS.E [R3+0x5000], [R136.64], P3 ;  /* 0x0500000088037fae */ /* 0x0003e20009921844 */
[----:B------:R-:W-:Y:S02]  /*b0260*/  STL [R1+0x3588], R180 ;  /* 0x003588b401007387 */ /* 0x000fe40000100800 */
[----:B-1----:R-:W-:Y:S01]  /*b0270*/  IMAD.MOV.U32 R136, RZ, RZ, R50 ;  /* 0x000000ffff887224 */ /* 0x002fe200078e0032 */
[----:B------:R-:W-:-:S02]  /*b0280*/  MOV R137, R51 ;  /* 0x0000003300897202 */ /* 0x000fc40000000f00 */
[----:B--2---:R-:W2:Y:S01]  /*b0290*/  LDL.LU R51, [R1+0x350c] ;  /* 0x00350c0001337983 */ /* 0x004ea20000300800 */
[----:B------:R-:W2:Y:S03]  /*b02a0*/  LDL.LU R50, [R1+0x3504] ;  /* 0x0035040001327983 */ /* 0x000ea60000300800 */
[----:B------:R1:W-:Y:S02]  /*b02b0*/  LDGSTS.E [R3+0x5100], [R136.64], P3 ;  /* 0x0510000088037fae */ /* 0x0003e40009921844 */
[----:B-1----:R-:W-:Y:S02]  /*b02c0*/  IMAD.MOV.U32 R136, RZ, RZ, R65 ;  /* 0x000000ffff887224 */ /* 0x002fe400078e0041 */
[----:B------:R-:W2:Y:S01]  /*b02d0*/  LDL.LU R65, [R1+0x34fc] ;  /* 0x0034fc0001417983 */ /* 0x000ea20000300800 */
[----:B------:R-:W-:Y:S01]  /*b02e0*/  MOV R137, R182 ;  /* 0x000000b600897202 */ /* 0x000fe20000000f00 */
[----:B------:R-:W-:-:S04]  /*b02f0*/  IMAD.X R181, R181, 0x1, R0, P5 ;  /* 0x00000001b5b57824 */ /* 0x000fc800028e0600 */
[----:B------:R1:W-:Y:S02]  /*b0300*/  LDGSTS.E [R3+0x5200], [R136.64], P3 ;  /* 0x0520000088037fae */ /* 0x0003e40009921844 */
[----:B-1----:R-:W-:Y:S02]  /*b0310*/  IMAD.MOV.U32 R136, RZ, RZ, R180 ;  /* 0x000000ffff887224 */ /* 0x002fe400078e00b4 */
[----:B------:R-:W-:-:S05]  /*b0320*/  IMAD.MOV.U32 R137, RZ, RZ, R181 ;  /* 0x000000ffff897224 */ /* 0x000fca00078e00b5 */
[----:B------:R1:W-:Y:S04]  /*b0330*/  LDGSTS.E [R3+0x5300], [R136.64], P3 ;  /* 0x0530000088037fae */ /* 0x0003e80009921844 */
[----:B------:R-:W-:Y:S01]  /*b0340*/  STL [R1+0x357c], R181 ;  /* 0x00357cb501007387 */ /* 0x000fe20000100800 */
[-C--:B---3--:R-:W-:Y:S02]  /*b0350*/  IADD3 R66, P5, R66, R252.reuse, RZ ;  /* 0x000000fc42427210 */ /* 0x088fe40007fbe0ff */
[----:B----4-:R-:W-:Y:S02]  /*b0360*/  IADD3 R5, P3, R5, R252, RZ ;  /* 0x000000fc05057210 */ /* 0x010fe40007f7e0ff */
[----:B------:R-:W-:Y:S01]  /*b0370*/  IADD3.X R67, R67, R0, RZ, P5, !PT ;  /* 0x0000000043437210 */ /* 0x000fe20002ffe4ff */
[----:B------:R-:W-:Y:S01]  /*b0380*/  IADD3 R47, P5, R47, R252, RZ ;  /* 0x000000fc2f2f7210 */ /* 0x000fe20007fbe0ff */
[----:B-1----:R-:W-:-:S03]  /*b0390*/  MOV R136, R66 ;  /* 0x0000004200887202 */ /* 0x002fc60000000f00 */
[----:B------:R-:W-:Y:S01]  /*b03a0*/  IMAD.MOV.U32 R137, RZ, RZ, R67 ;  /* 0x000000ffff897224 */ /* 0x000fe200078e0043 */
[----:B------:R-:W-:Y:S01]  /*b03b0*/  STL [R1+0x3520], R66 ;  /* 0x0035204201007387 */ /* 0x000fe20000100800 */
[----:B------:R1:W-:Y:S02]  /*b03c0*/  STL [R1+0x3518], R5 ;  /* 0x0035180501007387 */ /* 0x0003e40000100800 */
[----:B------:R-:W-:Y:S01]  /*b03d0*/  STL [R1+0x3514], R67 ;  /* 0x0035144301007387 */ /* 0x000fe20000100800 */
[----:B------:R3:W-:Y:S01]  /*b03e0*/  LDGSTS.E [R3+0x6000], [R136.64], P4 ;  /* 0x0600000088037fae */ /* 0x0007e2000a121844 */
[----:B------:R4:W-:Y:S02]  /*b03f0*/  STL [R1+0x3510], R47 ;  /* 0x0035102f01007387 */ /* 0x0009e40000100800 */
[--C-:B--2---:R-:W-:Y:S01]  /*b0400*/  IMAD.X R51, R51, 0x1, R0.reuse, P3 ;  /* 0x0000000133337824 */ /* 0x104fe200018e0600 */
[----:B------:R-:W-:Y:S01]  /*b0410*/  IADD3 R25, P3, R25, R252, RZ ;  /* 0x000000fc19197210 */ /* 0x000fe20007f7e0ff */
[--C-:B------:R-:W-:Y:S01]  /*b0420*/  IMAD.X R50, R50, 0x1, R0.reuse, P5 ;  /* 0x0000000132327824 */ /* 0x100fe200028e0600 */
[----:B---3--:R-:W-:Y:S01]  /*b0430*/  MOV R136, R5 ;  /* 0x0000000500887202 */ /* 0x008fe20000000f00 */
[----:B------:R-:W-:Y:S01]  /*b0440*/  IMAD.MOV.U32 R137, RZ, RZ, R51 ;  /* 0x000000ffff897224 */ /* 0x000fe200078e0033 */
[----:B------:R2:W-:Y:S01]  /*b0450*/  STL [R1+0x350c], R51 ;  /* 0x00350c3301007387 */ /* 0x0005e20000100800 */
[----:B------:R-:W-:Y:S02]  /*b0460*/  STL [R1+0x3508], R25 ;  /* 0x0035081901007387 */ /* 0x000fe40000100800 */
[----:B------:R2:W-:Y:S02]  /*b0470*/  STL [R1+0x3504], R50 ;  /* 0x0035043201007387 */ /* 0x0005e40000100800 */
[----:B-1----:R-:W3:Y:S01]  /*b0480*/  LDL.LU R5, [R1+0x34a0] ;  /* 0x0034a00001057983 */ /* 0x002ee20000300800 */
[----:B------:R1:W-:Y:S01]  /*b0490*/  LDGSTS.E [R3+0x6100], [R136.64], P4 ;  /* 0x0610000088037fae */ /* 0x0003e2000a121844 */
[----:B------:R-:W-:-:S05]  /*b04a0*/  IMAD.X R65, R65, 0x1, R0, P3 ;  /* 0x0000000141417824 */ /* 0x000fca00018e0600 */
[----:B------:R3:W-:Y:S01]  /*b04b0*/  STL [R1+0x34fc], R65 ;  /* 0x0034fc4101007387 */ /* 0x0007e20000100800 */
[----:B-1----:R-:W-:-:S03]  /*b04c0*/  IMAD.MOV.U32 R136, RZ, RZ, R47 ;  /* 0x000000ffff887224 */ /* 0x002fc600078e002f */
[----:B----4-:R-:W4:Y:S01]  /*b04d0*/  LDL.LU R47, [R1+0x3494] ;  /* 0x00349400012f7983 */ /* 0x010f220000300800 */
[----:B--2---:R-:W2:Y:S01]  /*b04e0*/  LDL.LU R51, [R1+0x3498] ;  /* 0x0034980001337983 */ /* 0x004ea20000300800 */
[----:B------:R-:W-:Y:S02]  /*b04f0*/  MOV R137, R50 ;  /* 0x0000003200897202 */ /* 0x000fe40000000f00 */
[----:B------:R-:W4:Y:S01]  /*b0500*/  LDL.LU R50, [R1+0x3490] ;  /* 0x0034900001327983 */ /* 0x000f220000300800 */
[----:B------:R-:W4:Y:S02]  /*b0510*/  LDL.LU R183, [R1+0x348c] ;  /* 0x00348c0001b77983 */ /* 0x000f240000300800 */
[----:B------:R-:W4:Y:S02]  /*b0520*/  LDL.LU R182, [R1+0x3484] ;  /* 0x0034840001b67983 */ /* 0x000f240000300800 */
[----:B------:R-:W4:Y:S01]  /*b0530*/  LDL.LU R181, [R1+0x347c] ;  /* 0x00347c0001b57983 */ /* 0x000f220000300800 */
[----:B------:R-:W4:Y:S01]  /*b0540*/  LDL.LU R180, [R1+0x3488] ;  /* 0x0034880001b47983 */ /* 0x000f220000300800 */
[----:B------:R-:W4:Y:S02]  /*b0550*/  LDL.LU R67, [R1+0x3414] ;  /* 0x0034140001437983 */ /* 0x000f240000300800 */
[----:B------:R-:W4:Y:S01]  /*b0560*/  LDL.LU R66, [R1+0x3420] ;  /* 0x0034200001427983 */ /* 0x000f220000300800 */
[----:B------:R1:W-:Y:S01]  /*b0570*/  LDGSTS.E [R3+0x6200], [R136.64], P4 ;  /* 0x0620000088037fae */ /* 0x0003e2000a121844 */
[----:B------:R-:W-:-:S02]  /*b0580*/  SEL R133, R133, RZ, !P0 ;  /* 0x000000ff85857207 */ /* 0x000fc40004000000 */
[C---:B------:R-:W-:Y:S01]  /*b0590*/  ISETP.GT.AND P5, PT, R132.reuse, 0x28, PT ;  /* 0x000000288400780c */ /* 0x040fe20003fa4270 */
[----:B-1----:R-:W-:Y:S02]  /*b05a0*/  IMAD.MOV.U32 R136, RZ, RZ, R25 ;  /* 0x000000ffff887224 */ /* 0x002fe400078e0019 */
[----:B------:R-:W-:Y:S01]  /*b05b0*/  IMAD.MOV.U32 R137, RZ, RZ, R65 ;  /* 0x000000ffff897224 */ /* 0x000fe200078e0041 */
[----:B------:R-:W-:Y:S01]  /*b05c0*/  ISETP.NE.U32.AND P2, PT, R133, RZ, PT ;  /* 0x000000ff8500720c */ /* 0x000fe20003f45070 */
[----:B------:R-:W4:Y:S04]  /*b05d0*/  LDL.LU R25, [R1+0x3418] ;  /* 0x0034180001197983 */ /* 0x000f280000300800 */
[----:B------:R1:W-:Y:S01]  /*b05e0*/  LDGSTS.E [R3+0x6300], [R136.64], P4 ;  /* 0x0630000088037fae */ /* 0x0003e2000a121844 */
[----:B------:R-:W-:-:S02]  /*b05f0*/  ISETP.GT.AND P4, PT, R132, 0x24, PT ;  /* 0x000000248400780c */ /* 0x000fc40003f84270 */
[----:B------:R-:W-:Y:S02]  /*b0600*/  SEL R133, RZ, 0x4, !P5 ;  /* 0x00000004ff857807 */ /* 0x000fe40006800000 */
[----:B-1----:R-:W-:-:S04]  /*b0610*/  SEL R136, RZ, 0x4, !P4 ;  /* 0x00000004ff887807 */ /* 0x002fc80006000000 */
[----:B------:R-:W-:-:S04]  /*b0620*/  SEL R136, R136, RZ, !P0 ;  /* 0x000000ff88887207 */ /* 0x000fc80004000000 */
[----:B------:R-:W-:Y:S02]  /*b0630*/  ISETP.NE.U32.AND P4, PT, R136, RZ, PT ;  /* 0x000000ff8800720c */ /* 0x000fe40003f85070 */
[----:B---3--:R-:W-:-:S05]  /*b0640*/  IADD3 R5, P3, R5, R252, RZ ;  /* 0x000000fc05057210 */ /* 0x008fca0007f7e0ff */
[----:B------:R-:W-:Y:S01]  /*b0650*/  STL [R1+0x34a0], R5 ;  /* 0x0034a00501007387 */ /* 0x000fe20000100800 */
[----:B------:R-:W-:Y:S02]  /*b0660*/  MOV R136, R5 ;  /* 0x0000000500887202 */ /* 0x000fe40000000f00 */
[----:B--2---:R-:W-:Y:S02]  /*b0670*/  IADD3 R51, P6, R51, R252, RZ ;  /* 0x000000fc33337210 */ /* 0x004fe40007fde0ff */
[----:B----4-:R-:W-:Y:S02]  /*b0680*/  IADD3.X R47, R47, R0, RZ, P3, !PT ;  /* 0x000000002f2f7210 */ /* 0x010fe40001ffe4ff */
[-C--:B------:R-:W-:Y:S01]  /*b0690*/  IADD3 R50, P5, R50, R252.reuse, RZ ;  /* 0x000000fc32327210 */ /* 0x080fe20007fbe0ff */
[--C-:B------:R-:W-:Y:S01]  /*b06a0*/  IMAD.X R183, R183, 0x1, R0.reuse, P6 ;  /* 0x00000001b7b77824 */ /* 0x100fe200030e0600 */
[----:B------:R-:W-:Y:S03]  /*b06b0*/  STL [R1+0x3498], R51 ;  /* 0x0034983301007387 */ /* 0x000fe60000100800 */
[----:B------:R-:W-:Y:S02]  /*b06c0*/  STL [R1+0x3490], R50 ;  /* 0x0034903201007387 */ /* 0x000fe40000100800 */
[--C-:B------:R-:W-:Y:S01]  /*b06d0*/  IMAD.X R182, R182, 0x1, R0.reuse, P5 ;  /* 0x00000001b6b67824 */ /* 0x100fe200028e0600 */
[----:B------:R1:W-:Y:S04]  /*b06e0*/  STL [R1+0x3494], R47 ;  /* 0x0034942f01007387 */ /* 0x0003e80000100800 */
[----:B------:R-:W-:Y:S01]  /*b06f0*/  STL [R1+0x348c], R183 ;  /* 0x00348cb701007387 */ /* 0x000fe20000100800 */
[----:B------:R-:W-:Y:S01]  /*b0700*/  IMAD.MOV.U32 R137, RZ, RZ, R47 ;  /* 0x000000ffff897224 */ /* 0x000fe200078e002f */
[----:B------:R-:W-:Y:S01]  /*b0710*/  IADD3 R180, P5, R180, R252, RZ ;  /* 0x000000fcb4b47210 */ /* 0x000fe20007fbe0ff */
[----:B------:R-:W2:Y:S01]  /*b0720*/  LDL.LU R65, [R1+0x340c] ;  /* 0x00340c0001417983 */ /* 0x000ea20000300800 */
[----:B------:R-:W-:Y:S04]  /*b0730*/  STL [R1+0x3484], R182 ;  /* 0x003484b601007387 */ /* 0x000fe80000100800 */
[----:B------:R3:W-:Y:S04]  /*b0740*/  LDGSTS.E [R3+0x7000], [R136.64], P1 ;  /* 0x0700000088037fae */ /* 0x0007e80008921844 */
[----:B-1----:R-:W4:Y:S01]  /*b0750*/  LDL.LU R47, [R1+0x3410] ;  /* 0x00341000012f7983 */ /* 0x002f220000300800 */
[----:B------:R-:W-:Y:S02]  /*b0760*/  STL [R1+0x3488], R180 ;  /* 0x003488b401007387 */ /* 0x000fe40000100800 */
[----:B------:R-:W-:-:S02]  /*b0770*/  IMAD.X R181, R181, 0x1, R0, P5 ;  /* 0x00000001b5b57824 */ /* 0x000fc400028e0600 */
[----:B------:R-:W4:Y:S01]  /*b0780*/  LDL.LU R5, [R1+0x3408] ;  /* 0x0034080001057983 */ /* 0x000f220000300800 */
[----:B------:R-:W-:Y:S02]  /*b0790*/  IADD3 R66, P5, R66, R252, RZ ;  /* 0x000000fc42427210 */ /* 0x000fe40007fbe0ff */
[----:B---3--:R-:W-:Y:S01]  /*b07a0*/  MOV R136, R51 ;  /* 0x0000003300887202 */ /* 0x008fe20000000f00 */
[----:B------:R-:W-:Y:S01]  /*b07b0*/  IMAD.MOV.U32 R137, RZ, RZ, R183 ;  /* 0x000000ffff897224 */ /* 0x000fe200078e00b7 */
[----:B------:R-:W3:Y:S01]  /*b07c0*/  LDL.LU R51, [R1+0x3404] ;  /* 0x0034040001337983 */ /* 0x000ee20000300800 */
[----:B------:R-:W-:Y:S02]  /*b07d0*/  STL [R1+0x347c], R181 ;  /* 0x00347cb501007387 */ /* 0x000fe40000100800 */
[----:B------:R-:W-:Y:S01]  /*b07e0*/  STL [R1+0x3420], R66 ;  /* 0x0034204201007387 */ /* 0x000fe20000100800 */
[----:B------:R1:W-:Y:S02]  /*b07f0*/  LDGSTS.E [R3+0x7100], [R136.64], P1 ;  /* 0x0710000088037fae */ /* 0x0003e40008921844 */
[----:B-1----:R-:W-:-:S02]  /*b0800*/  IMAD.MOV.U32 R136, RZ, RZ, R50 ;  /* 0x000000ffff887224 */ /* 0x002fc400078e0032 */
[----:B------:R-:W3:Y:S01]  /*b0810*/  LDL.LU R50, [R1+0x33fc] ;  /* 0x0033fc0001327983 */ /* 0x000ee20000300800 */
[----:B------:R-:W-:Y:S01]  /*b0820*/  MOV R137, R182 ;  /* 0x000000b600897202 */ /* 0x000fe20000000f00 */
[----:B------:R-:W-:Y:S01]  /*b0830*/  IMAD.X R67, R67, 0x1, R0, P5 ;  /* 0x0000000143437824 */ /* 0x000fe200028e0600 */
[----:B------:R-:W-:-:S03]  /*b0840*/  IADD3 R25, P5, R25, R252, RZ ;  /* 0x000000fc19197210 */ /* 0x000fc60007fbe0ff */
[----:B------:R1:W-:Y:S02]  /*b0850*/  LDGSTS.E [R3+0x7200], [R136.64], P1 ;  /* 0x0720000088037fae */ /* 0x0003e40008921844 */
[----:B-1----:R-:W-:Y:S01]  /*b0860*/  IMAD.MOV.U32 R136, RZ, RZ, R180 ;  /* 0x000000ffff887224 */ /* 0x002fe200078e00b4 */
[----:B------:R-:W-:-:S05]  /*b0870*/  MOV R137, R181 ;  /* 0x000000b500897202 */ /* 0x000fca0000000f00 */
[----:B------:R1:W-:Y:S04]  /*b0880*/  LDGSTS.E [R3+0x7300], [R136.64], P1 ;  /* 0x0730000088037fae */ /* 0x0003e80008921844 */
[----:B------:R-:W-:Y:S01]  /*b0890*/  STL [R1+0x3414], R67 ;  /* 0x0034144301007387 */ /* 0x000fe20000100800 */
[----:B------:R1:W-:Y:S02]  /*b08a0*/  STL [R1+0x3418], R25 ;  /* 0x0034181901007387 */ /* 0x0003e40000100800 */
[----:B-1----:R-:W-:Y:S01]  /*b08b0*/  IMAD.MOV.U32 R136, RZ, RZ, R66 ;  /* 0x000000ffff887224 */ /* 0x002fe200078e0042 */
[----:B------:R-:W-:-:S05]  /*b08c0*/  MOV R137, R67 ;  /* 0x0000004300897202 */ /* 0x000fca0000000f00 */
[----:B------:R1:W-:Y:S02]  /*b08d0*/  LDGSTS.E [R3+0x8000], [R136.64], P2 ;  /* 0x0800000088037fae */ /* 0x0003e40009121844 */
[----:B-1----:R-:W-:Y:S02]  /*b08e0*/  IMAD.MOV.U32 R136, RZ, RZ, R25 ;  /* 0x000000ffff887224 */ /* 0x002fe400078e0019 */
[----:B--2---:R-:W-:Y:S01]  /*b08f0*/  IMAD.X R65, R65, 0x1, R0, P5 ;  /* 0x0000000141417824 */ /* 0x004fe200028e0600 */
[----:B----4-:R-:W-:-:S04]  /*b0900*/  IADD3 R47, P1, R47, R252, RZ ;  /* 0x000000fc2f2f7210 */ /* 0x010fc80007f3e0ff */
[----:B------:R-:W-:Y:S02]  /*b0910*/  MOV R137, R65 ;  /* 0x0000004100897202 */ /* 0x000fe40000000f00 */
[----:B------:R-:W-:Y:S01]  /*b0920*/  IADD3 R5, P5, R5, R252, RZ ;  /* 0x000000fc05057210 */ /* 0x000fe20007fbe0ff */
[----:B------:R1:W-:Y:S04]  /*b0930*/  STL [R1+0x3410], R47 ;  /* 0x0034102f01007387 */ /* 0x0003e80000100800 */
[----:B------:R2:W-:Y:S01]  /*b0940*/  LDGSTS.E [R3+0x8100], [R136.64], P2 ;  /* 0x0810000088037fae */ /* 0x0005e20009121844 */
[----:B---3--:R-:W-:-:S03]  /*b0950*/  IMAD.X R51, R51, 0x1, R0, P1 ;  /* 0x0000000133337824 */ /* 0x008fc600008e0600 */
[----:B------:R-:W-:Y:S01]  /*b0960*/  STL [R1+0x340c], R65 ;  /* 0x00340c4101007387 */ /* 0x000fe20000100800 */
[----:B------:R-:W3:Y:S02]  /*b0970*/  LDL.LU R25, [R1+0x33a0] ;  /* 0x0033a00001197983 */ /* 0x000ee40000300800 */
[----:B------:R-:W-:Y:S01]  /*b0980*/  STL [R1+0x3408], R5 ;  /* 0x0034080501007387 */ /* 0x000fe20000100800 */
[----:B------:R-:W-:Y:S01]  /*b0990*/  STL [R1+0x3404], R51 ;  /* 0x0034043301007387 */ /* 0x000fe20000100800 */
[----:B--2---:R-:W-:Y:S01]  /*b09a0*/  IMAD.MOV.U32 R136, RZ, RZ, R47 ;  /* 0x000000ffff887224 */ /* 0x004fe200078e002f */
[----:B------:R-:W-:Y:S02]  /*b09b0*/  MOV R137, R51 ;  /* 0x0000003300897202 */ /* 0x000fe40000000f00 */
[----:B-1----:R-:W2:Y:S04]  /*b09c0*/  LDL.LU R47, [R1+0x3398] ;  /* 0x00339800012f7983 */ /* 0x002ea80000300800 */
[----:B------:R1:W-:Y:S01]  /*b09d0*/  LDGSTS.E [R3+0x8200], [R136.64], P2 ;  /* 0x0820000088037fae */ /* 0x0003e20009121844 */
[----:B------:R-:W-:-:S05]  /*b09e0*/  IMAD.X R50, R50, 0x1, R0, P5 ;  /* 0x0000000132327824 */ /* 0x000fca00028e0600 */
[----:B------:R4:W-:Y:S01]  /*b09f0*/  STL [R1+0x33fc], R50 ;  /* 0x0033fc3201007387 */ /* 0x0009e20000100800 */
[----:B------:R-:W2:Y:S02]  /*b0a00*/  LDL.LU R182, [R1+0x3390] ;  /* 0x0033900001b67983 */ /* 0x000ea40000300800 */
[----:B-1----:R-:W-:Y:S02]  /*b0a10*/  IMAD.MOV.U32 R137, RZ, RZ, R50 ;  /* 0x000000ffff897224 */ /* 0x002fe400078e0032 */
[----:B----4-:R-:W4:Y:S01]  /*b0a20*/  LDL.LU R50, [R1+0x3394] ;  /* 0x0033940001327983 */ /* 0x010f220000300800 */
[----:B------:R-:W4:Y:S02]  /*b0a30*/  LDL.LU R51, [R1+0x338c] ;  /* 0x00338c0001337983 */ /* 0x000f240000300800 */
[----:B------:R-:W4:Y:S02]  /*b0a40*/  LDL.LU R183, [R1+0x3384] ;  /* 0x0033840001b77983 */ /* 0x000f240000300800 */
[----:B------:R-:W4:Y:S01]  /*b0a50*/  LDL.LU R181, [R1+0x337c] ;  /* 0x00337c0001b57983 */ /* 0x000f220000300800 */
[----:B------:R-:W4:Y:S01]  /*b0a60*/  LDL.LU R180, [R1+0x3388] ;  /* 0x0033880001b47983 */ /* 0x000f220000300800 */
[----:B------:R-:W-:Y:S01]  /*b0a70*/  IMAD.MOV.U32 R136, RZ, RZ, R5 ;  /* 0x000000ffff887224 */ /* 0x000fe200078e0005 */
[----:B------:R-:W-:-:S02]  /*b0a80*/  SEL R133, R133, RZ, !P0 ;  /* 0x000000ff85857207 */ /* 0x000fc40004000000 */
[C---:B------:R-:W-:Y:S01]  /*b0a90*/  ISETP.GT.AND P1, PT, R132.reuse, 0x2c, PT ;  /* 0x0000002c8400780c */ /* 0x040fe20003f24270 */
[----:B------:R-:W4:Y:S04]  /*b0aa0*/  LDL.LU R67, [R1+0x3314] ;  /* 0x0033140001437983 */ /* 0x000f280000300800 */
[----:B------:R1:W-:Y:S01]  /*b0ab0*/  LDGSTS.E [R3+0x8300], [R136.64], P2 ;  /* 0x0830000088037fae */ /* 0x0003e20009121844 */
[----:B------:R-:W-:Y:S02]  /*b0ac0*/  ISETP.GT.AND P2, PT, R132, 0x30, PT ;  /* 0x000000308400780c */ /* 0x000fe40003f44270 */
[----:B------:R-:W-:Y:S01]  /*b0ad0*/  ISETP.NE.U32.AND P3, PT, R133, RZ, PT ;  /* 0x000000ff8500720c */ /* 0x000fe20003f65070 */
[----:B------:R-:W-:Y:S01]  /*b0ae0*/  SEL R133, RZ, 0x4, !P1 ;  /* 0x00000004ff857807 */ /* 0x000fe20004800000 */
[----:B------:R-:W4:Y:S01]  /*b0af0*/  LDL.LU R66, [R1+0x3320] ;  /* 0x0033200001427983 */ /* 0x000f220000300800 */
[----:B------:R-:W4:Y:S02]  /*b0b00*/  LDL.LU R5, [R1+0x3318] ;  /* 0x0033180001057983 */ /* 0x000f240000300800 */
[----:B------:R-:W-:-:S02]  /*b0b10*/  SEL R133, R133, RZ, !P0 ;  /* 0x000000ff85857207 */ /* 0x000fc40004000000 */
[----:B-1----:R-:W-:Y:S02]  /*b0b20*/  SEL R136, RZ, 0x4, !P2 ;  /* 0x00000004ff887807 */ /* 0x002fe40005000000 */
[----:B------:R-:W-:Y:S02]  /*b0b30*/  ISETP.NE.U32.AND P5, PT, R133, RZ, PT ;  /* 0x000000ff8500720c */ /* 0x000fe40003fa5070 */
[----:B------:R-:W-:Y:S02]  /*b0b40*/  SEL R133, R136, RZ, !P0 ;  /* 0x000000ff88857207 */ /* 0x000fe40004000000 */
[-C--:B---3--:R-:W-:Y:S02]  /*b0b50*/  IADD3 R25, P6, R25, R252.reuse, RZ ;  /* 0x000000fc19197210 */ /* 0x088fe40007fde0ff */
[----:B--2---:R-:W-:-:S03]  /*b0b60*/  IADD3 R47, P1, R47, R252, RZ ;  /* 0x000000fc2f2f7210 */ /* 0x004fc60007f3e0ff */
[----:B------:R-:W-:Y:S04]  /*b0b70*/  STL [R1+0x33a0], R25 ;  /* 0x0033a01901007387 */ /* 0x000fe80000100800 */
[----:B------:R-:W-:Y:S01]  /*b0b80*/  STL [R1+0x3398], R47 ;  /* 0x0033982f01007387 */ /* 0x000fe20000100800 */
[----:B------:R-:W-:Y:S02]  /*b0b90*/  IADD3 R182, P2, R182, R252, RZ ;  /* 0x000000fcb6b67210 */ /* 0x000fe40007f5e0ff */
[----:B----4-:R-:W-:Y:S01]  /*b0ba0*/  IADD3.X R50, R50, R0, RZ, P6, !PT ;  /* 0x0000000032327210 */ /* 0x010fe200037fe4ff */
[--C-:B------:R-:W-:Y:S02]  /*b0bb0*/  IMAD.X R51, R51, 0x1, R0.reuse, P1 ;  /* 0x0000000133337824 */ /* 0x100fe400008e0600 */
[----:B------:R-:W-:Y:S01]  /*b0bc0*/  IMAD.X R183, R183, 0x1, R0, P2 ;  /* 0x00000001b7b77824 */ /* 0x000fe200010e0600 */
[----:B------:R-:W-:Y:S01]  /*b0bd0*/  IADD3 R180, P1, R180, R252, RZ ;  /* 0x000000fcb4b47210 */ /* 0x000fe20007f3e0ff */
[----:B------:R1:W-:Y:S01]  /*b0be0*/  STL [R1+0x3394], R50 ;  /* 0x0033943201007387 */ /* 0x0003e20000100800 */
[----:B------:R-:W-:Y:S02]  /*b0bf0*/  STL [R1+0x3390], R182 ;  /* 0x003390b601007387 */ /* 0x000fe40000100800 */
[----:B------:R2:W-:Y:S01]  /*b0c00*/  STL [R1+0x338c], R51 ;  /* 0x00338c3301007387 */ /* 0x0005e20000100800 */
[----:B------:R-:W-:Y:S01]  /*b0c10*/  MOV R136, R25 ;  /* 0x0000001900887202 */ /* 0x000fe20000000f00 */
[----:B------:R-:W-:Y:S01]  /*b0c20*/  STL [R1+0x3388], R180 ;  /* 0x003388b401007387 */ /* 0x000fe20000100800 */
[----:B------:R-:W-:-:S02]  /*b0c30*/  IMAD.MOV.U32 R137, RZ, RZ, R50 ;  /* 0x000000ffff897224 */ /* 0x000fc400078e0032 */
[----:B------:R-:W-:Y:S02]  /*b0c40*/  STL [R1+0x3384], R183 ;  /* 0x003384b701007387 */ /* 0x000fe40000100800 */
[----:B------:R-:W3:Y:S02]  /*b0c50*/  LDL.LU R65, [R1+0x330c] ;  /* 0x00330c0001417983 */ /* 0x000ee40000300800 */
[----:B------:R-:W-:Y:S01]  /*b0c60*/  IMAD.X R181, R181, 0x1, R0, P1 ;  /* 0x00000001b5b57824 */ /* 0x000fe200008e0600 */
[----:B-1----:R-:W4:Y:S01]  /*b0c70*/  LDL.LU R50, [R1+0x3310] ;  /* 0x0033100001327983 */ /* 0x002f220000300800 */
[----:B------:R-:W4:Y:S03]  /*b0c80*/  LDL.LU R25, [R1+0x3308] ;  /* 0x0033080001197983 */ /* 0x000f260000300800 */
[----:B------:R1:W-:Y:S01]  /*b0c90*/  LDGSTS.E [R3+0x9000], [R136.64], P4 ;  /* 0x0900000088037fae */ /* 0x0003e2000a121844 */
[----:B------:R-:W-:Y:S02]  /*b0ca0*/  STL [R1+0x337c], R181 ;  /* 0x00337cb501007387 */ /* 0x000fe40000100800 */
[----:B-1----:R-:W-:-:S02]  /*b0cb0*/  IMAD.MOV.U32 R137, RZ, RZ, R51 ;  /* 0x000000ffff897224 */ /* 0x002fc400078e0033 */
[----:B--2---:R-:W2:Y:S01]  /*b0cc0*/  LDL.LU R51, [R1+0x3304] ;  /* 0x0033040001337983 */ /* 0x004ea20000300800 */
[----:B------:R-:W-:Y:S02]  /*b0cd0*/  MOV R136, R47 ;  /* 0x0000002f00887202 */ /* 0x000fe40000000f00 */
[----:B------:R-:W-:-:S03]  /*b0ce0*/  IADD3 R66, P1, R66, R252, RZ ;  /* 0x000000fc42427210 */ /* 0x000fc60007f3e0ff */
[----:B------:R1:W-:Y:S04]  /*b0cf0*/  LDGSTS.E [R3+0x9100], [R136.64], P4 ;  /* 0x0910000088037fae */ /* 0x0003e8000a121844 */
[----:B------:R-:W-:Y:S01]  /*b0d00*/  STL [R1+0x3320], R66 ;  /* 0x0033204201007387 */ /* 0x000fe20000100800 */
[----:B------:R-:W-:Y:S02]  /*b0d10*/  IMAD.X R67, R67, 0x1, R0, P1 ;  /* 0x0000000143437824 */ /* 0x000fe400008e0600 */
[----:B------:R-:W2:Y:S01]  /*b0d20*/  LDL.LU R47, [R1+0x32fc] ;  /* 0x0032fc00012f7983 */ /* 0x000ea20000300800 */
[----:B------:R-:W-:Y:S01]  /*b0d30*/  IADD3 R5, P1, R5, R252, RZ ;  /* 0x000000fc05057210 */ /* 0x000fe20007f3e0ff */
        /* <DEDUP_REMOVED lines=8> */
[----:B-1----:R-:W-:Y:S01]  /*b0dc0*/  IMAD.MOV.U32 R136, RZ, RZ, R66 ;  /* 0x000000ffff887224 */ /* 0x002fe200078e0042 */
[----:B------:R-:W-:-:S05]  /*b0dd0*/  MOV R137, R67 ;  /* 0x0000004300897202 */ /* 0x000fca0000000f00 */
[----:B------:R1:W-:Y:S02]  /*b0de0*/  LDGSTS.E [R3+0xa000], [R136.64], P3 ;  /* 0x0a00000088037fae */ /* 0x0003e40009921844 */
[----:B-1----:R-:W-:Y:S01]  /*b0df0*/  MOV R136, R5 ;  /* 0x0000000500887202 */ /* 0x002fe20000000f00 */
[----:B---3--:R-:W-:Y:S01]  /*b0e00*/  IMAD.X R65, R65, 0x1, R0, P1 ;  /* 0x0000000141417824 */ /* 0x008fe200008e0600 */
[-C--:B----4-:R-:W-:Y:S02]  /*b0e10*/  IADD3 R50, P2, R50, R252.reuse, RZ ;  /* 0x000000fc32327210 */ /* 0x090fe40007f5e0ff */
[----:B------:R-:W-:-:S03]  /*b0e20*/  IADD3 R25, P1, R25, R252, RZ ;  /* 0x000000fc19197210 */ /* 0x000fc60007f3e0ff */
[----:B------:R-:W-:Y:S01]  /*b0e30*/  STL [R1+0x3310], R50 ;  /* 0x0033103201007387 */ /* 0x000fe20000100800 */
[----:B------:R1:W-:Y:S02]  /*b0e40*/  STL [R1+0x330c], R65 ;  /* 0x00330c4101007387 */ /* 0x0003e40000100800 */
[----:B------:R-:W-:Y:S02]  /*b0e50*/  STL [R1+0x3308], R25 ;  /* 0x0033081901007387 */ /* 0x000fe40000100800 */
[----:B--2---:R-:W-:-:S05]  /*b0e60*/  IMAD.X R51, R51, 0x1, R0, P2 ;  /* 0x0000000133337824 */ /* 0x004fca00010e0600 */
[----:B------:R2:W-:Y:S01]  /*b0e70*/  STL [R1+0x3304], R51 ;  /* 0x0033043301007387 */ /* 0x0005e20000100800 */
[----:B------:R-:W3:Y:S02]  /*b0e80*/  LDL.LU R5, [R1+0x32a0] ;  /* 0x0032a00001057983 */ /* 0x000ee40000300800 */
[----:B------:R-:W4:Y:S01]  /*b0e90*/  LDL.LU R180, [R1+0x3298] ;  /* 0x0032980001b47983 */ /* 0x000f220000300800 */
[----:B------:R-:W-:Y:S08]  /*b0ea0*/  HMMA.1688.F32.TF32 R76, R220, R146, R76 ;  /* 0x00000092dc4c723c */ /* 0x000ff0000008104c */
[----:B------:R-:W-:Y:S01]  /*b0eb0*/  HMMA.1688.F32.TF32 R184, R232, R84, R184 ;  /* 0x00000054e8b8723c */ /* 0x000fe200000810b8 */
[----:B------:R-:W-:-:S02]  /*b0ec0*/  IMAD.MOV.U32 R137, RZ, RZ, R65 ;  /* 0x000000ffff897224 */ /* 0x000fc400078e0041 */
[----:B------:R-:W-:-:S03]  /*b0ed0*/  IMAD.X R47, R47, 0x1, R0, P1 ;  /* 0x000000012f2f7824 */ /* 0x000fc600008e0600 */
[----:B------:R1:W-:Y:S02]  /*b0ee0*/  LDGSTS.E [R3+0xa100], [R136.64], P3 ;  /* 0x0a10000088037fae */ /* 0x0003e40009921844 */
[C---:B------:R-:W-:Y:S08]  /*b0ef0*/  HMMA.1688.F32.TF32 R244, R220.reuse, R158, R244 ;  /* 0x0000009edcf4723c */ /* 0x040ff000000810f4 */
[C---:B------:R-:W-:Y:S08]  /*b0f00*/  HMMA.1688.F32.TF32 R248, R220.reuse, R154, R248 ;  /* 0x0000009adcf8723c */ /* 0x040ff000000810f8 */
[C---:B------:R-:W-:Y:S08]  /*b0f10*/  HMMA.1688.F32.TF32 R56, R220.reuse, R142, R56 ;  /* 0x0000008edc38723c */ /* 0x040ff00000081038 */
[C---:B------:R-:W-:Y:S08]  /*b0f20*/  HMMA.1688.F32.TF32 R60, R220.reuse, R138, R60 ;  /* 0x0000008adc3c723c */ /* 0x040ff0000008103c */
[----:B------:R-:W-:Y:S01]  /*b0f30*/  HMMA.1688.F32.TF32 R176, R220, R134, R176 ;  /* 0x00000086dcb0723c */ /* 0x000fe200000810b0 */
[----:B------:R1:W-:Y:S07]  /*b0f40*/  STL [R1+0x32fc], R47 ;  /* 0x0032fc2f01007387 */ /* 0x0003ee0000100800 */
[----:B------:R-:W-:Y:S01]  /*b0f50*/  HMMA.1688.F32.TF32 R76, R232, R80, R76 ;  /* 0x00000050e84c723c */ /* 0x000fe2000008104c */
[----:B-1----:R-:W-:Y:S01]  /*b0f60*/  IMAD.MOV.U32 R136, RZ, RZ, R50 ;  /* 0x000000ffff887224 */ /* 0x002fe200078e0032 */
[----:B------:R-:W-:-:S06]  /*b0f70*/  MOV R137, R51 ;  /* 0x0000003300897202 */ /* 0x000fcc0000000f00 */
[C---:B------:R-:W-:Y:S01]  /*b0f80*/  HMMA.1688.F32.TF32 R220, R232.reuse, R100, R236 ;  /* 0x00000064e8dc723c */ /* 0x040fe200000810ec */
[----:B------:R-:W4:Y:S04]  /*b0f90*/  LDL.LU R182, [R1+0x3294] ;  /* 0x0032940001b67983 */ /* 0x000f280000300800 */
[----:B------:R1:W-:Y:S03]  /*b0fa0*/  LDGSTS.E [R3+0xa200], [R136.64], P3 ;  /* 0x0a20000088037fae */ /* 0x0003e60009921844 */
[----:B------:R-:W-:Y:S01]  /*b0fb0*/  HMMA.1688.F32.TF32 R236, R232, R96, R240 ;  /* 0x00000060e8ec723c */ /* 0x000fe200000810f0 */
[----:B------:R-:W4:Y:S01]  /*b0fc0*/  LDL.LU R181, [R1+0x328c] ;  /* 0x00328c0001b57983 */ /* 0x000f220000300800 */
[----:B------:R-:W-:Y:S01]  /*b0fd0*/  ISETP.GT.AND P1, PT, R132, 0x34, PT ;  /* 0x000000348400780c */ /* 0x000fe20003f24270 */
[----:B------:R-:W4:Y:S01]  /*b0fe0*/  LDL.LU R241, [R1+0x3284] ;  /* 0x0032840001f17983 */ /* 0x000f220000300800 */
[----:B------:R-:W4:Y:S02]  /*b0ff0*/  LDL.LU R65, [R1+0x3290] ;  /* 0x0032900001417983 */ /* 0x000f240000300800 */
[----:B-1----:R-:W-:-:S02]  /*b1000*/  IMAD.MOV.U32 R136, RZ, RZ, R25 ;  /* 0x000000ffff887224 */ /* 0x002fc400078e0019 */
[----:B------:R-:W-:-:S05]  /*b1010*/  IMAD.MOV.U32 R137, RZ, RZ, R47 ;  /* 0x000000ffff897224 */ /* 0x000fca00078e002f */
[----:B------:R1:W-:Y:S01]  /*b1020*/  LDGSTS.E [R3+0xa300], [R136.64], P3 ;  /* 0x0a30000088037fae */ /* 0x0003e20009921844 */
[----:B------:R-:W-:Y:S01]  /*b1030*/  MOV R66, R185 ;  /* 0x000000b900427202 */ /* 0x000fe20000000f00 */
[----:B--2---:R-:W-:Y:S02]  /*b1040*/  IMAD.MOV.U32 R51, RZ, RZ, R184 ;  /* 0x000000ffff337224 */ /* 0x004fe400078e00b8 */
[----:B------:R-:W-:Y:S01]  /*b1050*/  IMAD.MOV.U32 R50, RZ, RZ, R186 ;  /* 0x000000ffff327224 */ /* 0x000fe200078e00ba */
[----:B------:R-:W-:Y:S02]  /*b1060*/  MOV R25, R187 ;  /* 0x000000bb00197202 */ /* 0x000fe40000000f00 */
[----:B------:R-:W-:Y:S01]  /*b1070*/  MOV R185, R78 ;  /* 0x0000004e00b97202 */ /* 0x000fe20000000f00 */
[----:B------:R-:W-:Y:S01]  /*b1080*/  IMAD.MOV.U32 R184, RZ, RZ, R79 ;  /* 0x000000ffffb87224 */ /* 0x000fe200078e004f */
[----:B-1----:R-:W-:Y:S01]  /*b1090*/  SEL R136, RZ, 0x4, !P1 ;  /* 0x00000004ff887807 */ /* 0x002fe20004800000 */
[----:B------:R-:W-:-:S02]  /*b10a0*/  IMAD.MOV.U32 R187, RZ, RZ, R76 ;  /* 0x000000ffffbb7224 */ /* 0x000fc400078e004c */
[----:B------:R-:W-:Y:S01]  /*b10b0*/  IMAD.MOV.U32 R186, RZ, RZ, R77 ;  /* 0x000000ffffba7224 */ /* 0x000fe200078e004d */
[-C--:B---3--:R-:W-:Y:S02]  /*b10c0*/  IADD3 R5, P1, R5, R252.reuse, RZ ;  /* 0x000000fc05057210 */ /* 0x088fe40007f3e0ff */
[----:B----4-:R-:W-:-:S03]  /*b10d0*/  IADD3 R180, P2, R180, R252, RZ ;  /* 0x000000fcb4b47210 */ /* 0x010fc60007f5e0ff */
[----:B------:R-:W-:Y:S01]  /*b10e0*/  STL [R1+0x32a0], R5 ;  /* 0x0032a00501007387 */ /* 0x000fe20000100800 */
[----:B------:R-:W2:Y:S02]  /*b10f0*/  LDL.LU.64 R78, [R1+0x46f0] ;  /* 0x0046f000014e7983 */ /* 0x000ea40000300a00 */
[----:B------:R-:W3:Y:S01]  /*b1100*/  LDL.LU.64 R76, [R1+0x46e8] ;  /* 0x0046e800014c7983 */ /* 0x000ee20000300a00 */
[----:B------:R-:W-:Y:S04]  /*b1110*/  STL [R1+0x3298], R180 ;  /* 0x003298b401007387 */ /* 0x000fe80000100800 */
[----:B------:R-:W4:Y:S01]  /*b1120*/  LDL.LU R240, [R1+0x327c] ;  /* 0x00327c0001f07983 */ /* 0x000f220000300800 */
[----:B------:R-:W2:Y:S01]  /*b1130*/  LDL.LU R183, [R1+0x3288] ;  /* 0x0032880001b77983 */ /* 0x000ea20000300800 */
[----:B------:R-:W-:-:S02]  /*b1140*/  ISETP.GT.AND P3, PT, R132, 0x38, PT ;  /* 0x000000388400780c */ /* 0x000fc40003f64270 */
[----:B------:R-:W-:Y:S02]  /*b1150*/  ISETP.NE.U32.AND P6, PT, R133, RZ, PT ;  /* 0x000000ff8500720c */ /* 0x000fe40003fc5070 */
[----:B------:R-:W-:Y:S02]  /*b1160*/  SEL R133, RZ, 0x4, !P3 ;  /* 0x00000004ff857807 */ /* 0x000fe40005800000 */
[----:B------:R-:W-:Y:S02]  /*b1170*/  SEL R136, R136, RZ, !P0 ;  /* 0x000000ff88887207 */ /* 0x000fe40004000000 */
[----:B------:R-:W-:Y:S01]  /*b1180*/  SEL R133, R133, RZ, !P0 ;  /* 0x000000ff85857207 */ /* 0x000fe20004000000 */
[----:B------:R-:W-:Y:S01]  /*b1190*/  IMAD.X R182, R182, 0x1, R0, P1 ;  /* 0x00000001b6b67824 */ /* 0x000fe200008e0600 */
[----:B------:R-:W-:Y:S02]  /*b11a0*/  IADD3.X R181, R181, R0, RZ, P2, !PT ;  /* 0x00000000b5b57210 */ /* 0x000fe400017fe4ff */
[----:B------:R-:W-:-:S05]  /*b11b0*/  IADD3 R65, P3, R65, R252, RZ ;  /* 0x000000fc41417210 */ /* 0x000fca0007f7e0ff */
[----:B------:R-:W-:Y:S01]  /*b11c0*/  STL [R1+0x3290], R65 ;  /* 0x0032904101007387 */ /* 0x000fe20000100800 */
[----:B------:R1:W-:Y:S02]  /*b11d0*/  STL [R1+0x3294], R182 ;  /* 0x003294b601007387 */ /* 0x0003e40000100800 */
[----:B------:R-:W-:Y:S02]  /*b11e0*/  IMAD.X R241, R241, 0x1, R0, P3 ;  /* 0x00000001f1f17824 */ /* 0x000fe400018e0600 */
[----:B------:R2:W-:Y:S01]  /*b11f0*/  STL [R1+0x328c], R181 ;  /* 0x00328cb501007387 */ /* 0x0005e20000100800 */
[----:B------:R-:W3:Y:S01]  /*b1200*/  LDL.LU R47, [R1+0x3220] ;  /* 0x00322000012f7983 */ /* 0x000ee20000300800 */
[----:B------:R-:W3:Y:S01]  /*b1210*/  LDL.LU R67, [R1+0x3218] ;  /* 0x0032180001437983 */ /* 0x000ee20000300800 */
[----:B------:R-:W-:Y:S01]  /*b1220*/  ISETP.NE.U32.AND P2, PT, R133, RZ, PT ;  /* 0x000000ff8500720c */ /* 0x000fe20003f45070 */
[----:B------:R-:W-:Y:S01]  /*b1230*/  STL [R1+0x3284], R241 ;  /* 0x003284f101007387 */ /* 0x000fe20000100800 */
[----:B------:R-:W-:Y:S01]  /*b1240*/  ISETP.NE.U32.AND P1, PT, R136, RZ, PT ;  /* 0x000000ff8800720c */ /* 0x000fe20003f25070 */
[----:B------:R-:W3:Y:S01]  /*b1250*/  LDL.LU R133, [R1+0x3210] ;  /* 0x0032100001857983 */ /* 0x000ee20000300800 */
[----:B------:R-:W-:Y:S01]  /*b1260*/  MOV R137, R182 ;  /* 0x000000b600897202 */ /* 0x000fe20000000f00 */
[----:B------:R-:W-:-:S02]  /*b1270*/  IMAD.MOV.U32 R136, RZ, RZ, R5 ;  /* 0x000000ffff887224 */ /* 0x000fc400078e0005 */
[----:B-1----:R-:W3:Y:S01]  /*b1280*/  LDL.LU R182, [R1+0x3214] ;  /* 0x0032140001b67983 */ /* 0x002ee20000300800 */
[----:B------:R-:W3:Y:S04]  /*b1290*/  LDL.LU R5, [R1+0x3208] ;  /* 0x0032080001057983 */ /* 0x000ee80000300800 */
[----:B------:R1:W-:Y:S02]  /*b12a0*/  LDGSTS.E [R3+0xb000], [R136.64], P5 ;  /* 0x0b00000088037fae */ /* 0x0003e4000a921844 */
[----:B-1----:R-:W-:Y:S02]  /*b12b0*/  IMAD.MOV.U32 R137, RZ, RZ, R181 ;  /* 0x000000ffff897224 */ /* 0x002fe400078e00b5 */
[----:B------:R-:W-:-:S05]  /*b12c0*/  IMAD.MOV.U32 R136, RZ, RZ, R180 ;  /* 0x000000ffff887224 */ /* 0x000fca00078e00b4 */
[----:B------:R1:W-:Y:S02]  /*b12d0*/  LDGSTS.E [R3+0xb100], [R136.64], P5 ;  /* 0x0b10000088037fae */ /* 0x0003e4000a921844 */
[----:B-1----:R-:W-:Y:S01]  /*b12e0*/  IMAD.MOV.U32 R136, RZ, RZ, R65 ;  /* 0x000000ffff887224 */ /* 0x002fe200078e0041 */
[----:B--2---:R-:W-:-:S05]  /*b12f0*/  IADD3 R183, P3, R183, R252, RZ ;  /* 0x000000fcb7b77210 */ /* 0x004fca0007f7e0ff */
[----:B------:R-:W-:Y:S01]  /*b1300*/  STL [R1+0x3288], R183 ;  /* 0x003288b701007387 */ /* 0x000fe20000100800 */
[----:B------:R-:W2:Y:S02]  /*b1310*/  LDL.LU R181, [R1+0x320c] ;  /* 0x00320c0001b57983 */ /* 0x000ea40000300800 */
[----:B------:R-:W2:Y:S02]  /*b1320*/  LDL.LU R180, [R1+0x3204] ;  /* 0x0032040001b47983 */ /* 0x000ea40000300800 */
[----:B------:R-:W2:Y:S02]  /*b1330*/  LDL.LU R65, [R1+0x31fc] ;  /* 0x0031fc0001417983 */ /* 0x000ea40000300800 */
[----:B------:R-:W-:Y:S01]  /*b1340*/  IMAD.MOV.U32 R137, RZ, RZ, R241 ;  /* 0x000000ffff897224 */ /* 0x000fe200078e00f1 */
[----:B----4-:R-:W-:-:S04]  /*b1350*/  IADD3.X R240, R240, R0, RZ, P3, !PT ;  /* 0x00000000f0f07210 */ /* 0x010fc80001ffe4ff */
[----:B------:R1:W-:Y:S02]  /*b1360*/  LDGSTS.E [R3+0xb200], [R136.64], P5 ;  /* 0x0b20000088037fae */ /* 0x0003e4000a921844 */
[----:B-1----:R-:W-:Y:S01]  /*b1370*/  MOV R136, R183 ;  /* 0x000000b700887202 */ /* 0x002fe20000000f00 */
[----:B------:R-:W-:-:S05]  /*b1380*/  IMAD.MOV.U32 R137, RZ, RZ, R240 ;  /* 0x000000ffff897224 */ /* 0x000fca00078e00f0 */
[----:B------:R1:W-:Y:S01]  /*b1390*/  LDGSTS.E [R3+0xb300], [R136.64], P5 ;  /* 0x0b30000088037fae */ /* 0x0003e2000a921844 */
[-C--:B---3--:R-:W-:Y:S02]  /*b13a0*/  IADD3 R47, P3, R47, R252.reuse, RZ ;  /* 0x000000fc2f2f7210 */ /* 0x088fe40007f7e0ff */
[----:B------:R-:W-:-:S03]  /*b13b0*/  IADD3 R67, P4, R67, R252, RZ ;  /* 0x000000fc43437210 */ /* 0x000fc60007f9e0ff */
[----:B------:R-:W-:Y:S02]  /*b13c0*/  IMAD.X R182, R182, 0x1, R0, P3 ;  /* 0x00000001b6b67824 */ /* 0x000fe400018e0600 */
[----:B-1----:R-:W-:Y:S01]  /*b13d0*/  IMAD.MOV.U32 R136, RZ, RZ, R47 ;  /* 0x000000ffff887224 */ /* 0x002fe200078e002f */
[----:B------:R-:W-:Y:S02]  /*b13e0*/  IADD3 R133, P3, R133, R252, RZ ;  /* 0x000000fc85857210 */ /* 0x000fe40007f7e0ff */
[----:B------:R-:W-:Y:S01]  /*b13f0*/  MOV R137, R182 ;  /* 0x000000b600897202 */ /* 0x000fe20000000f00 */
[----:B------:R-:W-:Y:S04]  /*b1400*/  STL [R1+0x327c], R240 ;  /* 0x00327cf001007387 */ /* 0x000fe80000100800 */
[----:B------:R1:W-:Y:S01]  /*b1410*/  LDGSTS.E [R3+0xc000], [R136.64], P6 ;  /* 0x0c00000088037fae */ /* 0x0003e2000b121844 */
[----:B------:R3:W-:Y:S02]  /*b1420*/  STL [R1+0x3220], R47 ;  /* 0x0032202f01007387 */ /* 0x0007e40000100800 */
[----:B------:R4:W-:Y:S02]  /*b1430*/  STL [R1+0x3218], R67 ;  /* 0x0032184301007387 */ /* 0x0009e40000100800 */
[----:B------:R-:W-:Y:S01]  /*b1440*/  STL [R1+0x3214], R182 ;  /* 0x003214b601007387 */ /* 0x000fe20000100800 */
[----:B------:R-:W-:Y:S01]  /*b1450*/  STL [R1+0x3210], R133 ;  /* 0x0032108501007387 */ /* 0x000fe20000100800 */
[----:B-1----:R-:W-:Y:S01]  /*b1460*/  IMAD.MOV.U32 R136, RZ, RZ, R67 ;  /* 0x000000ffff887224 */ /* 0x002fe200078e0043 */
        /* <DEDUP_REMOVED lines=12> */
[----:B--2---:R-:W-:Y:S01]  /*b1530*/  IADD3.X R181, R181, R0, RZ, P4, !PT ;  /* 0x00000000b5b57210 */ /* 0x004fe200027fe4ff */
[----:B------:R-:W-:-:S02]  /*b1540*/  IADD3 R5, P4, R5, R252, RZ ;  /* 0x000000fc05057210 */ /* 0x000fc40007f9e0ff */
[--C-:B------:R-:W-:Y:S01]  /*b1550*/  IMAD.X R180, R180, 0x1, R0.reuse, P3 ;  /* 0x00000001b4b47824 */ /* 0x100fe200018e0600 */
[----:B------:R-:W-:Y:S01]  /*b1560*/  MOV R137, R181 ;  /* 0x000000b500897202 */ /* 0x000fe20000000f00 */
[----:B------:R-:W-:Y:S01]  /*b1570*/  STL [R1+0x320c], R181 ;  /* 0x00320cb501007387 */ /* 0x000fe20000100800 */
[----:B------:R-:W-:Y:S02]  /*b1580*/  IMAD.X R65, R65, 0x1, R0, P4 ;  /* 0x0000000141417824 */ /* 0x000fe400020e0600 */
[----:B---3--:R-:W2:Y:S01]  /*b1590*/  LDL.LU R47, [R1+0x31a0] ;  /* 0x0031a000012f7983 */ /* 0x008ea20000300800 */
[----:B------:R1:W-:Y:S01]  /*b15a0*/  LDGSTS.E [R3+0xc100], [R136.64], P6 ;  /* 0x0c10000088037fae */ /* 0x0003e2000b121844 */
[----:B------:R-:W-:Y:S02]  /*b15b0*/  STL [R1+0x3208], R5 ;  /* 0x0032080501007387 */ /* 0x000fe40000100800 */
[----:B------:R-:W-:Y:S02]  /*b15c0*/  STL [R1+0x3204], R180 ;  /* 0x003204b401007387 */ /* 0x000fe40000100800 */
[----:B----4-:R-:W3:Y:S01]  /*b15d0*/  LDL.LU R67, [R1+0x3198] ;  /* 0x0031980001437983 */ /* 0x010ee20000300800 */
[----:B------:R4:W-:Y:S01]  /*b15e0*/  STL [R1+0x31fc], R65 ;  /* 0x0031fc4101007387 */ /* 0x0009e20000100800 */
[----:B-1----:R-:W-:-:S02]  /*b15f0*/  IMAD.MOV.U32 R136, RZ, RZ, R133 ;  /* 0x000000ffff887224 */ /* 0x002fc400078e0085 */
[----:B------:R-:W-:-:S05]  /*b1600*/  IMAD.MOV.U32 R137, RZ, RZ, R180 ;  /* 0x000000ffff897224 */ /* 0x000fca00078e00b4 */
[----:B------:R1:W-:Y:S02]  /*b1610*/  LDGSTS.E [R3+0xc200], [R136.64], P6 ;  /* 0x0c20000088037fae */ /* 0x0003e4000b121844 */
[----:B-1----:R-:W-:Y:S01]  /*b1620*/  IMAD.MOV.U32 R137, RZ, RZ, R65 ;  /* 0x000000ffff897224 */ /* 0x002fe200078e0041 */
[----:B------:R-:W-:Y:S01]  /*b1630*/  MOV R136, R5 ;  /* 0x0000000500887202 */ /* 0x000fe20000000f00 */
[----:B----4-:R-:W4:Y:S01]  /*b1640*/  LDL.LU R65, [R1+0x3194] ;  /* 0x0031940001417983 */ /* 0x010f220000300800 */
[----:B------:R-:W4:Y:S02]  /*b1650*/  LDL.LU R235, [R1+0x317c] ;  /* 0x00317c0001eb7983 */ /* 0x000f240000300800 */
[----:B------:R-:W4:Y:S02]  /*b1660*/  LDL.LU R234, [R1+0x3188] ;  /* 0x0031880001ea7983 */ /* 0x000f240000300800 */
[----:B------:R-:W4:Y:S01]  /*b1670*/  LDL.LU R233, [R1+0x3114] ;  /* 0x0031140001e97983 */ /* 0x000f220000300800 */
[----:B------:R-:W4:Y:S01]  /*b1680*/  LDL.LU R232, [R1+0x3120] ;  /* 0x0031200001e87983 */ /* 0x000f220000300800 */
[----:B------:R-:W4:Y:S03]  /*b1690*/  LDL.LU R5, [R1+0x3118] ;  /* 0x0031180001057983 */ /* 0x000f260000300800 */
[----:B------:R1:W-:Y:S04]  /*b16a0*/  LDGSTS.E [R3+0xc300], [R136.64], P6 ;  /* 0x0c30000088037fae */ /* 0x0003e8000b121844 */
[----:B-1----:R-:W4:Y:S01]  /*b16b0*/  LDL.LU R137, [R1+0x3190] ;  /* 0x0031900001897983 */ /* 0x002f220000300800 */
[----:B------:R-:W-:-:S04]  /*b16c0*/  ISETP.GT.AND P5, PT, R132, 0x40, PT ;  /* 0x000000408400780c */ /* 0x000fc80003fa4270 */
[----:B------:R-:W-:Y:S01]  /*b16d0*/  SEL R133, RZ, 0x4, !P5 ;  /* 0x00000004ff857807 */ /* 0x000fe20006800000 */
[----:B------:R-:W-:Y:S01]  /*b16e0*/  HMMA.1688.F32.TF32 R240, R168, R126, R228 ;  /* 0x0000007ea8f0723c */ /* 0x000fe200000810e4 */
[-C--:B--2---:R-:W-:Y:S02]  /*b16f0*/  IADD3 R47, P3, R47, R252.reuse, RZ ;  /* 0x000000fc2f2f7210 */ /* 0x084fe40007f7e0ff */
[----:B---3--:R-:W-:-:S03]  /*b1700*/  IADD3 R67, P6, R67, R252, RZ ;  /* 0x000000fc43437210 */ /* 0x008fc60007fde0ff */
[----:B------:R-:W-:Y:S04]  /*b1710*/  STL [R1+0x31a0], R47 ;  /* 0x0031a02f01007387 */ /* 0x000fe80000100800 */
[----:B------:R-:W-:Y:S01]  /*b1720*/  STL [R1+0x3198], R67 ;  /* 0x0031984301007387 */ /* 0x000fe20000100800 */
[----:B----4-:R-:W-:Y:S01]  /*b1730*/  IMAD.X R65, R65, 0x1, R0, P3 ;  /* 0x0000000141417824 */ /* 0x010fe200018e0600 */
[----:B------:R-:W-:-:S05]  /*b1740*/  IADD3 R137, P5, R137, R252, RZ ;  /* 0x000000fc89897210 */ /* 0x000fca0007fbe0ff */
[----:B------:R1:W-:Y:S01]  /*b1750*/  STL [R1+0x3190], R137 ;  /* 0x0031908901007387 */ /* 0x0003e20000100800 */
[----:B------:R-:W2:Y:S02]  /*b1760*/  LDL.LU R228, [R1+0x318c] ;  /* 0x00318c0001e47983 */ /* 0x000ea40000300800 */
[----:B------:R3:W-:Y:S02]  /*b1770*/  STL [R1+0x3194], R65 ;  /* 0x0031944101007387 */ /* 0x0007e40000100800 */
[----:B------:R-:W4:Y:S01]  /*b1780*/  LDL.LU R230, [R1+0x3184] ;  /* 0x0031840001e67983 */ /* 0x000f220000300800 */
[----:B------:R-:W-:-:S04]  /*b1790*/  ISETP.GT.AND P4, PT, R132, 0x3c, PT ;  /* 0x0000003c8400780c */ /* 0x000fc80003f84270 */
[----:B------:R-:W-:Y:S02]  /*b17a0*/  SEL R136, RZ, 0x4, !P4 ;  /* 0x00000004ff887807 */ /* 0x000fe40006000000 */
[----:B------:R-:W-:Y:S02]  /*b17b0*/  MOV R231, R137 ;  /* 0x0000008900e77202 */ /* 0x000fe40000000f00 */
[----:B------:R-:W-:Y:S01]  /*b17c0*/  SEL R136, R136, RZ, !P0 ;  /* 0x000000ff88887207 */ /* 0x000fe20004000000 */
[----:B-1----:R-:W-:-:S03]  /*b17d0*/  IMAD.MOV.U32 R137, RZ, RZ, R65 ;  /* 0x000000ffff897224 */ /* 0x002fc600078e0041 */
[----:B------:R-:W-:Y:S01]  /*b17e0*/  ISETP.NE.U32.AND P4, PT, R136, RZ, PT ;  /* 0x000000ff8800720c */ /* 0x000fe20003f85070 */
[----:B------:R-:W-:Y:S01]  /*b17f0*/  MOV R136, R47 ;  /* 0x0000002f00887202 */ /* 0x000fe20000000f00 */
[C---:B------:R-:W-:Y:S04]  /*b1800*/  HMMA.1688.F32.TF32 R180, R168.reuse, R130, R200 ;  /* 0x00000082a8b4723c */ /* 0x040fe800000810c8 */
[----:B------:R1:W-:Y:S04]  /*b1810*/  LDGSTS.E [R3+0xd000], [R136.64], P1 ;  /* 0x0d00000088037fae */ /* 0x0003e80008921844 */
[----:B------:R-:W-:Y:S01]  /*b1820*/  HMMA.1688.F32.TF32 R200, R168, R122, R224 ;  /* 0x0000007aa8c8723c */ /* 0x000fe200000810e0 */
[----:B-1----:R-:W-:Y:S01]  /*b1830*/  MOV R136, R67 ;  /* 0x0000004300887202 */ /* 0x002fe20000000f00 */
[----:B--2---:R-:W-:-:S02]  /*b1840*/  IMAD.X R228, R228, 0x1, R0, P6 ;  /* 0x00000001e4e47824 */ /* 0x004fc400030e0600 */
[--C-:B----4-:R-:W-:Y:S01]  /*b1850*/  IMAD.X R230, R230, 0x1, R0.reuse, P5 ;  /* 0x00000001e6e67824 */ /* 0x110fe200028e0600 */
[-C--:B------:R-:W-:Y:S02]  /*b1860*/  IADD3 R234, P5, R234, R252.reuse, RZ ;  /* 0x000000fceaea7210 */ /* 0x080fe40007fbe0ff */
[----:B------:R-:W-:Y:S01]  /*b1870*/  STL [R1+0x318c], R228 ;  /* 0x00318ce401007387 */ /* 0x000fe20000100800 */
[----:B---3--:R-:W2:Y:S02]  /*b1880*/  LDL.LU R65, [R1+0x310c] ;  /* 0x00310c0001417983 */ /* 0x008ea40000300800 */
[----:B------:R-:W-:Y:S02]  /*b1890*/  STL [R1+0x3184], R230 ;  /* 0x003184e601007387 */ /* 0x000fe40000100800 */
[----:B------:R-:W3:Y:S02]  /*b18a0*/  LDL.LU R47, [R1+0x3110] ;  /* 0x00311000012f7983 */ /* 0x000ee40000300800 */
[----:B------:R-:W-:Y:S01]  /*b18b0*/  IMAD.X R235, R235, 0x1, R0, P5 ;  /* 0x00000001ebeb7824 */ /* 0x000fe200028e0600 */
[----:B------:R1:W-:Y:S01]  /*b18c0*/  STL [R1+0x3188], R234 ;  /* 0x003188ea01007387 */ /* 0x0003e20000100800 */
[----:B------:R-:W-:Y:S01]  /*b18d0*/  IADD3 R232, P5, R232, R252, RZ ;  /* 0x000000fce8e87210 */ /* 0x000fe20007fbe0ff */
[----:B------:R-:W4:Y:S02]  /*b18e0*/  LDL.LU R229, [R1+0x3108] ;  /* 0x0031080001e57983 */ /* 0x000f240000300800 */
[----:B------:R-:W4:Y:S01]  /*b18f0*/  LDL.LU R67, [R1+0x3104] ;  /* 0x0031040001437983 */ /* 0x000f220000300800 */
[----:B------:R1:W-:Y:S01]  /*b1900*/  STL [R1+0x317c], R235 ;  /* 0x00317ceb01007387 */ /* 0x0003e20000100800 */
[----:B------:R-:W-:Y:S02]  /*b1910*/  STL [R1+0x3120], R232 ;  /* 0x003120e801007387 */ /* 0x000fe40000100800 */
[----:B------:R-:W4:Y:S02]  /*b1920*/  LDL.LU R224, [R1+0x30fc] ;  /* 0x0030fc0001e07983 */ /* 0x000f240000300800 */
[----:B------:R-:W-:-:S05]  /*b1930*/  IMAD.MOV.U32 R137, RZ, RZ, R228 ;  /* 0x000000ffff897224 */ /* 0x000fca00078e00e4 */
[----:B------:R1:W-:Y:S01]  /*b1940*/  LDGSTS.E [R3+0xd100], [R136.64], P1 ;  /* 0x0d10000088037fae */ /* 0x0003e20008921844 */
[----:B------:R-:W-:Y:S01]  /*b1950*/  IMAD.X R233, R233, 0x1, R0, P5 ;  /* 0x00000001e9e97824 */ /* 0x000fe200028e0600 */
[----:B------:R-:W-:Y:S01]  /*b1960*/  IADD3 R5, P5, R5, R252, RZ ;  /* 0x000000fc05057210 */ /* 0x000fe20007fbe0ff */
[----:B-1----:R-:W-:Y:S01]  /*b1970*/  IMAD.MOV.U32 R136, RZ, RZ, R231 ;  /* 0x000000ffff887224 */ /* 0x002fe200078e00e7 */
[----:B------:R-:W-:-:S05]  /*b1980*/  MOV R137, R230 ;  /* 0x000000e600897202 */ /* 0x000fca0000000f00 */
[----:B------:R1:W-:Y:S04]  /*b1990*/  LDGSTS.E [R3+0xd200], [R136.64], P1 ;  /* 0x0d20000088037fae */ /* 0x0003e80008921844 */
[----:B------:R-:W-:Y:S01]  /*b19a0*/  STL [R1+0x3114], R233 ;  /* 0x003114e901007387 */ /* 0x000fe20000100800 */
[----:B-1----:R-:W-:Y:S01]  /*b19b0*/  IMAD.MOV.U32 R136, RZ, RZ, R234 ;  /* 0x000000ffff887224 */ /* 0x002fe200078e00ea */
[----:B------:R-:W-:-:S05]  /*b19c0*/  MOV R137, R235 ;  /* 0x000000eb00897202 */ /* 0x000fca0000000f00 */
[----:B------:R1:W-:Y:S04]  /*b19d0*/  LDGSTS.E [R3+0xd300], [R136.64], P1 ;  /* 0x0d30000088037fae */ /* 0x0003e80008921844 */
[----:B------:R1:W-:Y:S02]  /*b19e0*/  STL [R1+0x3118], R5 ;  /* 0x0031180501007387 */ /* 0x0003e40000100800 */
[----:B-1----:R-:W-:Y:S01]  /*b19f0*/  IMAD.MOV.U32 R136, RZ, RZ, R232 ;  /* 0x000000ffff887224 */ /* 0x002fe200078e00e8 */
[----:B------:R-:W-:-:S05]  /*b1a00*/  MOV R137, R233 ;  /* 0x000000e900897202 */ /* 0x000fca0000000f00 */
[----:B------:R1:W-:Y:S02]  /*b1a10*/  LDGSTS.E [R3+0xe000], [R136.64], P2 ;  /* 0x0e00000088037fae */ /* 0x0003e40009121844 */
[----:B-1----:R-:W-:Y:S02]  /*b1a20*/  IMAD.MOV.U32 R136, RZ, RZ, R5 ;  /* 0x000000ffff887224 */ /* 0x002fe400078e0005 */
[----:B------:R-:W-:Y:S01]  /*b1a30*/  IMAD.MOV.U32 R234, RZ, RZ, R51 ;  /* 0x000000ffffea7224 */ /* 0x000fe200078e0033 */
[----:B------:R-:W-:Y:S01]  /*b1a40*/  MOV R235, R66 ;  /* 0x0000004200eb7202 */ /* 0x000fe20000000f00 */
[----:B--2---:R-:W-:Y:S01]  /*b1a50*/  IMAD.X R65, R65, 0x1, R0, P5 ;  /* 0x0000000141417824 */ /* 0x004fe200028e0600 */
[-C--:B---3--:R-:W-:Y:S02]  /*b1a60*/  IADD3 R47, P1, R47, R252.reuse, RZ ;  /* 0x000000fc2f2f7210 */ /* 0x088fe40007f3e0ff */
[----:B----4-:R-:W-:-:S03]  /*b1a70*/  IADD3 R229, P5, R229, R252, RZ ;  /* 0x000000fce5e57210 */ /* 0x010fc60007fbe0ff */
[--C-:B------:R-:W-:Y:S01]  /*b1a80*/  IMAD.X R67, R67, 0x1, R0.reuse, P1 ;  /* 0x0000000143437824 */ /* 0x100fe200008e0600 */
[----:B------:R-:W-:Y:S01]  /*b1a90*/  MOV R137, R65 ;  /* 0x0000004100897202 */ /* 0x000fe20000000f00 */
[----:B------:R-:W-:Y:S01]  /*b1aa0*/  STL [R1+0x3110], R47 ;  /* 0x0031102f01007387 */ /* 0x000fe20000100800 */
[----:B------:R1:W-:Y:S02]  /*b1ab0*/  STL [R1+0x310c], R65 ;  /* 0x00310c4101007387 */ /* 0x0003e40000100800 */
[----:B------:R-:W2:Y:S02]  /*b1ac0*/  LDL.LU R5, [R1+0x30a0] ;  /* 0x0030a00001057983 */ /* 0x000ea40000300800 */
[----:B------:R-:W-:Y:S01]  /*b1ad0*/  IMAD.X R224, R224, 0x1, R0, P5 ;  /* 0x00000001e0e07824 */ /* 0x000fe200028e0600 */
[----:B------:R-:W-:Y:S01]  /*b1ae0*/  STL [R1+0x3108], R229 ;  /* 0x003108e501007387 */ /* 0x000fe20000100800 */
[----:B------:R3:W-:Y:S03]  /*b1af0*/  STL [R1+0x3104], R67 ;  /* 0x0031044301007387 */ /* 0x0007e60000100800 */
[----:B------:R4:W-:Y:S04]  /*b1b00*/  LDGSTS.E [R3+0xe100], [R136.64], P2 ;  /* 0x0e10000088037fae */ /* 0x0009e80009121844 */
[----:B-1----:R-:W2:Y:S01]  /*b1b10*/  LDL.LU R65, [R1+0x3098] ;  /* 0x0030980001417983 */ /* 0x002ea20000300800 */
[----:B----4-:R-:W-:Y:S01]  /*b1b20*/  MOV R137, R67 ;  /* 0x0000004300897202 */ /* 0x010fe20000000f00 */
[----:B------:R-:W-:-:S02]  /*b1b30*/  IMAD.MOV.U32 R136, RZ, RZ, R47 ;  /* 0x000000ffff887224 */ /* 0x000fc400078e002f */
[----:B---3--:R-:W3:Y:S01]  /*b1b40*/  LDL.LU R67, [R1+0x3094] ;  /* 0x0030940001437983 */ /* 0x008ee20000300800 */
[----:B------:R1:W-:Y:S02]  /*b1b50*/  STL [R1+0x30fc], R224 ;  /* 0x0030fce001007387 */ /* 0x0003e40000100800 */
[----:B------:R-:W4:Y:S02]  /*b1b60*/  LDL.LU R230, [R1+0x308c] ;  /* 0x00308c0001e67983 */ /* 0x000f240000300800 */
[----:B------:R-:W4:Y:S01]  /*b1b70*/  LDL.LU R228, [R1+0x3090] ;  /* 0x0030900001e47983 */ /* 0x000f220000300800 */
[----:B------:R1:W-:Y:S04]  /*b1b80*/  LDGSTS.E [R3+0xe200], [R136.64], P2 ;  /* 0x0e20000088037fae */ /* 0x0003e80009121844 */
[----:B------:R-:W4:Y:S01]  /*b1b90*/  LDL.LU R47, [R1+0x3088] ;  /* 0x00308800012f7983 */ /* 0x000f220000300800 */
[----:B-1----:R-:W-:-:S03]  /*b1ba0*/  IMAD.MOV.U32 R136, RZ, RZ, R229 ;  /* 0x000000ffff887224 */ /* 0x002fc600078e00e5 */
[----:B------:R-:W4:Y:S01]  /*b1bb0*/  LDL.LU R229, [R1+0x3084] ;  /* 0x0030840001e57983 */ /* 0x000f220000300800 */
[----:B------:R-:W4:Y:S02]  /*b1bc0*/  LDL.LU R51, [R1+0x307c] ;  /* 0x00307c0001337983 */ /* 0x000f240000300800 */
[----:B------:R-:W4:Y:S02]  /*b1bd0*/  LDL.LU R66, [R1+0x3004] ;  /* 0x0030040001427983 */ /* 0x000f240000300800 */
[----:B------:R-:W-:Y:S01]  /*b1be0*/  IMAD.MOV.U32 R137, RZ, RZ, R224 ;  /* 0x000000ffff897224 */ /* 0x000fe200078e00e0 */
[----:B------:R-:W-:Y:S02]  /*b1bf0*/  SEL R133, R133, RZ, !P0 ;  /* 0x000000ff85857207 */ /* 0x000fe40004000000 */
[C---:B------:R-:W-:Y:S02]  /*b1c00*/  ISETP.GT.AND P1, PT, R132.reuse, 0x44, PT ;  /* 0x000000448400780c */ /* 0x040fe40003f24270 */
[----:B------:R1:W-:Y:S01]  /*b1c10*/  LDGSTS.E [R3+0xe300], [R136.64], P2 ;  /* 0x0e30000088037fae */ /* 0x0003e20009121844 */
[----:B------:R-:W-:-:S02]  /*b1c20*/  ISETP.GT.AND P2, PT, R132, 0x48, PT ;  /* 0x000000488400780c */ /* 0x000fc40003f44270 */
[----:B------:R-:W-:Y:S01]  /*b1c30*/  ISETP.NE.U32.AND P3, PT, R133, RZ, PT ;  /* 0x000000ff8500720c */ /* 0x000fe20003f65070 */
[----:B------:R-:W-:Y:S01]  /*b1c40*/  SEL R133, RZ, 0x4, !P1 ;  /* 0x00000004ff857807 */ /* 0x000fe20004800000 */
[----:B-1----:R-:W-:-:S03]  /*b1c50*/  SEL R136, RZ, 0x4, !P2 ;  /* 0x00000004ff887807 */ /* 0x002fc60005000000 */
[----:B------:R-:W-:-:S04]  /*b1c60*/  SEL R133, R133, RZ, !P0 ;  /* 0x000000ff85857207 */ /* 0x000fc80004000000 */
[----:B------:R-:W-:Y:S01]  /*b1c70*/  ISETP.NE.U32.AND P5, PT, R133, RZ, PT ;  /* 0x000000ff8500720c */ /* 0x000fe20003fa5070 */
[----:B------:R-:W-:Y:S01]  /*b1c80*/  SEL R133, R136, RZ, !P0 ;  /* 0x000000ff88857207 */ /* 0x000fe20004000000 */
[----:B------:R-:W-:Y:S07]  /*b1c90*/  HMMA.1688.F32.TF32 R224, R168, R98, R236 ;  /* 0x00000062a8e0723c */ /* 0x000fee00000810ec */
[----:B------:R-:W-:Y:S02]  /*b1ca0*/  IMAD.MOV.U32 R238, RZ, RZ, R50 ;  /* 0x000000ffffee7224 */ /* 0x000fe400078e0032 */
[----:B------:R-:W-:Y:S01]  /*b1cb0*/  IMAD.MOV.U32 R239, RZ, RZ, R25 ;  /* 0x000000ffffef7224 */ /* 0x000fe200078e0019 */
[----:B--2---:R-:W-:-:S02]  /*b1cc0*/  IADD3 R5, P6, R5, R252, RZ ;  /* 0x000000fc05057210 */ /* 0x004fc40007fde0ff */
[----:B------:R-:W-:-:S03]  /*b1cd0*/  IADD3 R65, P1, R65, R252, RZ ;  /* 0x000000fc41417210 */ /* 0x000fc60007f3e0ff */
[----:B------:R-:W-:Y:S04]  /*b1ce0*/  STL [R1+0x30a0], R5 ;  /* 0x0030a00501007387 */ /* 0x000fe80000100800 */
[----:B------:R-:W-:Y:S01]  /*b1cf0*/  STL [R1+0x3098], R65 ;  /* 0x0030984101007387 */ /* 0x000fe20000100800 */
[--C-:B---3--:R-:W-:Y:S01]  /*b1d00*/  IMAD.X R67, R67, 0x1, R0.reuse, P6 ;  /* 0x0000000143437824 */ /* 0x108fe200030e0600 */
[----:B----4-:R-:W-:Y:S02]  /*b1d10*/  IADD3 R228, P2, R228, R252, RZ ;  /* 0x000000fce4e47210 */ /* 0x010fe40007f5e0ff */
[----:B------:R-:W-:Y:S01]  /*b1d20*/  IADD3.X R230, R230, R0, RZ, P1, !PT ;  /* 0x00000000e6e67210 */ /* 0x000fe20000ffe4ff */
[----:B------:R-:W-:Y:S01]  /*b1d30*/  IADD3 R47, P1, R47, R252, RZ ;  /* 0x000000fc2f2f7210 */ /* 0x000fe20007f3e0ff */
[----:B------:R1:W-:Y:S01]  /*b1d40*/  STL [R1+0x3094], R67 ;  /* 0x0030944301007387 */ /* 0x0003e20000100800 */
[----:B------:R-:W-:Y:S02]  /*b1d50*/  STL [R1+0x3090], R228 ;  /* 0x003090e401007387 */ /* 0x000fe40000100800 */
[----:B------:R-:W-:Y:S01]  /*b1d60*/  STL [R1+0x308c], R230 ;  /* 0x00308ce601007387 */ /* 0x000fe20000100800 */
[----:B------:R-:W-:Y:S01]  /*b1d70*/  MOV R137, R67 ;  /* 0x0000004300897202 */ /* 0x000fe20000000f00 */
[----:B------:R-:W-:Y:S01]  /*b1d80*/  STL [R1+0x3088], R47 ;  /* 0x0030882f01007387 */ /* 0x000fe20000100800 */
[----:B------:R-:W-:-:S05]  /*b1d90*/  IMAD.X R229, R229, 0x1, R0, P2 ;  /* 0x00000001e5e57824 */ /* 0x000fca00010e0600 */
[----:B------:R-:W-:Y:S01]  /*b1da0*/  STL [R1+0x3084], R229 ;  /* 0x003084e501007387 */ /* 0x000fe20000100800 */
[----:B-1----:R-:W2:Y:S02]  /*b1db0*/  LDL.LU R67, [R1+0x3000] ;  /* 0x0030000001437983 */ /* 0x002ea40000300800 */
[----:B------:R-:W-:Y:S01]  /*b1dc0*/  IMAD.X R51, R51, 0x1, R0, P1 ;  /* 0x0000000133337824 */ /* 0x000fe200008e0600 */
[----:B------:R-:W-:Y:S01]  /*b1dd0*/  IADD3 R66, P1, R66, R252, RZ ;  /* 0x000000fc42427210 */ /* 0x000fe20007f3e0ff */
[----:B------:R-:W-:Y:S02]  /*b1de0*/  IMAD.MOV.U32 R136, RZ, RZ, R5 ;  /* 0x000000ffff887224 */ /* 0x000fe400078e0005 */
[----:B------:R-:W3:Y:S01]  /*b1df0*/  LDL.LU R5, [R1+0x300c] ;  /* 0x00300c0001057983 */ /* 0x000ee20000300800 */
[----:B------:R1:W-:Y:S02]  /*b1e00*/  STL [R1+0x307c], R51 ;  /* 0x00307c3301007387 */ /* 0x0003e40000100800 */
[----:B------:R4:W-:Y:S01]  /*b1e10*/  STL [R1+0x3004], R66 ;  /* 0x0030044201007387 */ /* 0x0009e20000100800 */
[----:B------:R1:W-:Y:S01]  /*b1e20*/  LDGSTS.E [R3+0xf000], [R136.64], P4 ;  /* 0x0f00000088037fae */ /* 0x0003e2000a121844 */
[----:B------:R-:W4:Y:S02]  /*b1e30*/  LDL.LU R50, [R1+0x3014] ;  /* 0x0030140001327983 */ /* 0x000f240000300800 */
[----:B------:R-:W4:Y:S01]  /*b1e40*/  LDL.LU R25, [R1+0x301c] ;  /* 0x00301c0001197983 */ /* 0x000f220000300800 */
[----:B-1----:R-:W-:-:S02]  /*b1e50*/  MOV R136, R65 ;  /* 0x0000004100887202 */ /* 0x002fc40000000f00 */
        /* <DEDUP_REMOVED lines=8> */
[----:B------:R-:W4:Y:S01]  /*b1ee0*/  LDL.LU R51, [R1+0x3010] ;  /* 0x0030100001337983 */ /* 0x000f220000300800 */
[----:B------:R-:W-:Y:S03]  /*b1ef0*/  HMMA.1688.F32.TF32 R228, R168, R94, R244 ;  /* 0x0000005ea8e4723c */ /* 0x000fe600000810f4 */
[----:B------:R1:W-:Y:S04]  /*b1f00*/  LDGSTS.E [R3+0xf300], [R136.64], P4 ;  /* 0x0f30000088037fae */ /* 0x0003e8000a121844 */
[----:B------:R-:W-:Y:S01]  /*b1f10*/  IMAD.MOV.U32 R247, RZ, RZ, R184 ;  /* 0x000000fffff77224 */ /* 0x000fe200078e00b8 */
[----:B-1----:R-:W-:Y:S01]  /*b1f20*/  MOV R136, R66 ;  /* 0x0000004200887202 */ /* 0x002fe20000000f00 */
[----:B--2---:R-:W-:-:S05]  /*b1f30*/  IMAD.X R67, R67, 0x1, R0, P1 ;  /* 0x0000000143437824 */ /* 0x004fca00008e0600 */
[----:B------:R-:W-:Y:S01]  /*b1f40*/  STL [R1+0x3000], R67 ;  /* 0x0030004301007387 */ /* 0x000fe20000100800 */
[----:B------:R-:W2:Y:S01]  /*b1f50*/  LDL.LU R47, [R1+0x3018] ;  /* 0x00301800012f7983 */ /* 0x000ea20000300800 */
[-C--:B---3--:R-:W-:Y:S02]  /*b1f60*/  IADD3 R5, P1, R5, R252.reuse, RZ ;  /* 0x000000fc05057210 */ /* 0x088fe40007f3e0ff */
[----:B----4-:R-:W-:-:S03]  /*b1f70*/  IADD3 R50, P2, R50, R252, RZ ;  /* 0x000000fc32327210 */ /* 0x010fc60007f5e0ff */
[----:B------:R1:W-:Y:S04]  /*b1f80*/  STL [R1+0x300c], R5 ;  /* 0x00300c0501007387 */ /* 0x0003e80000100800 */
[----:B------:R-:W-:Y:S01]  /*b1f90*/  STL [R1+0x3014], R50 ;  /* 0x0030143201007387 */ /* 0x000fe20000100800 */
[----:B------:R-:W-:-:S05]  /*b1fa0*/  IMAD.X R65, R65, 0x1, R0, P1 ;  /* 0x0000000141417824 */ /* 0x000fca00008e0600 */
[----:B------:R-:W-:Y:S01]  /*b1fb0*/  STL [R1+0x3008], R65 ;  /* 0x0030084101007387 */ /* 0x000fe20000100800 */
[----:B------:R-:W3:Y:S02]  /*b1fc0*/  LDL.LU R184, [R1+0x2f84] ;  /* 0x002f840001b87983 */ /* 0x000ee40000300800 */
[----:B------:R-:W4:Y:S02]  /*b1fd0*/  LDL.LU R66, [R1+0x2f8c] ;  /* 0x002f8c0001427983 */ /* 0x000f240000300800 */
[----:B------:R-:W-:Y:S01]  /*b1fe0*/  IMAD.MOV.U32 R137, RZ, RZ, R67 ;  /* 0x000000ffff897224 */ /* 0x000fe200078e0043 */
[----:B------:R-:W-:-:S04]  /*b1ff0*/  IADD3 R25, P1, R25, R252, RZ ;  /* 0x000000fc19197210 */ /* 0x000fc80007f3e0ff */
[----:B------:R1:W-:Y:S04]  /*b2000*/  LDGSTS.E [R3+0x10000], [R136.64], P3 ;  /* 0x1000000088037fae */ /* 0x0003e80009921844 */
[----:B------:R-:W-:Y:S01]  /*b2010*/  STL [R1+0x301c], R25 ;  /* 0x00301c1901007387 */ /* 0x000fe20000100800 */
[----:B------:R-:W-:Y:S01]  /*b2020*/  MOV R246, R185 ;  /* 0x000000b900f67202 */ /* 0x000fe20000000f00 */
[----:B-1----:R-:W-:Y:S02]  /*b2030*/  IMAD.MOV.U32 R136, RZ, RZ, R5 ;  /* 0x000000ffff887224 */ /* 0x002fe400078e0005 */
[----:B------:R-:W-:-:S05]  /*b2040*/  IMAD.MOV.U32 R137, RZ, RZ, R65 ;  /* 0x000000ffff897224 */ /* 0x000fca00078e0041 */
[----:B------:R1:W-:Y:S01]  /*b2050*/  LDGSTS.E [R3+0x10100], [R136.64], P3 ;  /* 0x1010000088037fae */ /* 0x0003e20009921844 */
[----:B------:R-:W-:-:S05]  /*b2060*/  IMAD.X R51, R51, 0x1, R0, P2 ;  /* 0x0000000133337824 */ /* 0x000fca00010e0600 */
[----:B------:R2:W-:Y:S01]  /*b2070*/  STL [R1+0x3010], R51 ;  /* 0x0030103301007387 */ /* 0x0005e20000100800 */
[----:B------:R-:W4:Y:S01]  /*b2080*/  LDL.LU R5, [R1+0x2f94] ;  /* 0x002f940001057983 */ /* 0x000f220000300800 */
[----:B-1----:R-:W-:Y:S01]  /*b2090*/  MOV R136, R50 ;  /* 0x0000003200887202 */ /* 0x002fe20000000f00 */
[----:B------:R-:W-:-:S05]  /*b20a0*/  IMAD.MOV.U32 R137, RZ, RZ, R51 ;  /* 0x000000ffff897224 */ /* 0x000fca00078e0033 */
[----:B------:R1:W-:Y:S01]  /*b20b0*/  LDGSTS.E [R3+0x10200], [R136.64], P3 ;  /* 0x1020000088037fae */ /* 0x0003e20009921844 */
[----:B------:R-:W-:Y:S01]  /*b20c0*/  IMAD.MOV.U32 R236, RZ, RZ, R234 ;  /* 0x000000ffffec7224 */ /* 0x000fe200078e00ea */
[----:B------:R-:W-:Y:S02]  /*b20d0*/  MOV R237, R235 ;  /* 0x000000eb00ed7202 */ /* 0x000fe40000000f00 */
[----:B------:R-:W-:Y:S01]  /*b20e0*/  HMMA.1688.F32.TF32 R232, R168, R90, R248 ;  /* 0x0000005aa8e8723c */ /* 0x000fe200000810f8 */
[----:B-1----:R-:W-:Y:S01]  /*b20f0*/  IMAD.MOV.U32 R136, RZ, RZ, R25 ;  /* 0x000000ffff887224 */ /* 0x002fe200078e0019 */
[----:B--2---:R-:W-:-:S05]  /*b2100*/  IADD3.X R47, R47, R0, RZ, P1, !PT ;  /* 0x000000002f2f7210 */ /* 0x004fca0000ffe4ff */
[----:B------:R1:W-:Y:S01]  /*b2110*/  STL [R1+0x3018], R47 ;  /* 0x0030182f01007387 */ /* 0x0003e20000100800 */
[----:B------:R-:W2:Y:S01]  /*b2120*/  LDL.LU R185, [R1+0x2f80] ;  /* 0x002f800001b97983 */ /* 0x000ea20000300800 */
[----:B------:R-:W-:Y:S02]  /*b2130*/  MOV R137, R47 ;  /* 0x0000002f00897202 */ /* 0x000fe40000000f00 */
[----:B------:R-:W-:Y:S01]  /*b2140*/  ISETP.GT.AND P1, PT, R132, 0x4c, PT ;  /* 0x0000004c8400780c */ /* 0x000fe20003f24270 */
[----:B------:R-:W2:Y:S04]  /*b2150*/  LDL.LU R67, [R1+0x2f88] ;  /* 0x002f880001437983 */ /* 0x000ea80000300800 */
[----:B------:R1:W-:Y:S01]  /*b2160*/  LDGSTS.E [R3+0x10300], [R136.64], P3 ;  /* 0x1030000088037fae */ /* 0x0003e20009921844 */
[----:B------:R-:W2:Y:S02]  /*b2170*/  LDL.LU R51, [R1+0x2f90] ;  /* 0x002f900001337983 */ /* 0x000ea40000300800 */
[----:B------:R-:W2:Y:S01]  /*b2180*/  LDL.LU R250, [R1+0x2f9c] ;  /* 0x002f9c0001fa7983 */ /* 0x000ea20000300800 */
[----:B-1----:R-:W-:-:S02]  /*b2190*/  SEL R136, RZ, 0x4, !P1 ;  /* 0x00000004ff887807 */ /* 0x002fc40004800000 */
[-C--:B---3--:R-:W-:Y:S02]  /*b21a0*/  IADD3 R184, P1, R184, R252.reuse, RZ ;  /* 0x000000fcb8b87210 */ /* 0x088fe40007f3e0ff */
[----:B----4-:R-:W-:-:S03]  /*b21b0*/  IADD3 R66, P2, R66, R252, RZ ;  /* 0x000000fc42427210 */ /* 0x010fc60007f5e0ff */
[----:B------:R-:W-:Y:S02]  /*b21c0*/  STL [R1+0x2f84], R184 ;  /* 0x002f84b801007387 */ /* 0x000fe40000100800 */
[----:B------:R-:W-:Y:S02]  /*b21d0*/  STL [R1+0x2f8c], R66 ;  /* 0x002f8c4201007387 */ /* 0x000fe40000100800 */
[----:B------:R-:W3:Y:S01]  /*b21e0*/  LDL.LU R65, [R1+0x2f98] ;  /* 0x002f980001417983 */ /* 0x000ee20000300800 */
[C---:B------:R-:W-:Y:S08]  /*b21f0*/  HMMA.1688.F32.TF32 R56, R168.reuse, R78, R56 ;  /* 0x0000004ea838723c */ /* 0x040ff00000081038 */
[----:B------:R-:W-:Y:S01]  /*b2200*/  HMMA.1688.F32.TF32 R60, R168, R74, R60 ;  /* 0x0000004aa83c723c */ /* 0x000fe2000008103c */
[----:B------:R-:W-:-:S02]  /*b2210*/  SEL R136, R136, RZ, !P0 ;  /* 0x000000ff88887207 */ /* 0x000fc40004000000 */
[----:B------:R-:W-:Y:S02]  /*b2220*/  ISETP.GT.AND P3, PT, R132, 0x50, PT ;  /* 0x000000508400780c */ /* 0x000fe40003f64270 */
[----:B------:R-:W-:Y:S02]  /*b2230*/  ISETP.NE.U32.AND P6, PT, R133, RZ, PT ;  /* 0x000000ff8500720c */ /* 0x000fe40003fc5070 */
[----:B------:R-:W-:Y:S01]  /*b2240*/  SEL R133, RZ, 0x4, !P3 ;  /* 0x00000004ff857807 */ /* 0x000fe20005800000 */
[----:B------:R-:W-:-:S03]  /*b2250*/  IMAD.MOV.U32 R244, RZ, RZ, R187 ;  /* 0x000000fffff47224 */ /* 0x000fc600078e00bb */
[----:B------:R-:W-:Y:S02]  /*b2260*/  SEL R133, R133, RZ, !P0 ;  /* 0x000000ff85857207 */ /* 0x000fe40004000000 */
[----:B------:R-:W-:-:S03]  /*b2270*/  IADD3 R5, P3, R5, R252, RZ ;  /* 0x000000fc05057210 */ /* 0x000fc60007f7e0ff */
[----:B------:R-:W-:Y:S01]  /*b2280*/  MOV R47, R58 ;  /* 0x0000003a002f7202 */ /* 0x000fe20000000f00 */
[----:B------:R-:W-:Y:S02]  /*b2290*/  IMAD.MOV.U32 R50, RZ, RZ, R59 ;  /* 0x000000ffff327224 */ /* 0x000fe400078e003b */
[----:B------:R-:W-:Y:S01]  /*b22a0*/  IMAD.MOV.U32 R249, RZ, RZ, R56 ;  /* 0x000000fffff97224 */ /* 0x000fe200078e0038 */
[----:B------:R-:W-:Y:S01]  /*b22b0*/  STL [R1+0x2f94], R5 ;  /* 0x002f940501007387 */ /* 0x000fe20000100800 */
[----:B------:R-:W-:Y:S02]  /*b22c0*/  IMAD.MOV.U32 R25, RZ, RZ, R57 ;  /* 0x000000ffff197224 */ /* 0x000fe400078e0039 */
[----:B------:R-:W-:Y:S02]  /*b22d0*/  IMAD.MOV.U32 R245, RZ, RZ, R186 ;  /* 0x000000fffff57224 */ /* 0x000fe400078e00ba */
[----:B--2---:R-:W-:Y:S01]  /*b22e0*/  IMAD.X R185, R185, 0x1, R0, P1 ;  /* 0x00000001b9b97824 */ /* 0x004fe200008e0600 */
[----:B------:R-:W-:Y:S01]  /*b22f0*/  ISETP.NE.U32.AND P1, PT, R136, RZ, PT ;  /* 0x000000ff8800720c */ /* 0x000fe20003f25070 */
[----:B------:R-:W-:-:S02]  /*b2300*/  IMAD.MOV.U32 R136, RZ, RZ, R184 ;  /* 0x000000ffff887224 */ /* 0x000fc400078e00b8 */
[----:B------:R-:W-:Y:S01]  /*b2310*/  IMAD.X R67, R67, 0x1, R0, P2 ;  /* 0x0000000143437824 */ /* 0x000fe200010e0600 */
[----:B------:R-:W-:Y:S02]  /*b2320*/  MOV R137, R185 ;  /* 0x000000b900897202 */ /* 0x000fe40000000f00 */
[----:B------:R-:W-:Y:S01]  /*b2330*/  IADD3.X R51, R51, R0, RZ, P3, !PT ;  /* 0x0000000033337210 */ /* 0x000fe20001ffe4ff */
[----:B------:R1:W-:Y:S04]  /*b2340*/  STL [R1+0x2f80], R185 ;  /* 0x002f80b901007387 */ /* 0x0003e80000100800 */
[----:B------:R2:W-:Y:S01]  /*b2350*/  LDGSTS.E [R3+0x11000], [R136.64], P5 ;  /* 0x1100000088037fae */ /* 0x0005e2000a921844 */
[----:B------:R-:W-:Y:S01]  /*b2360*/  IADD3 R250, P3, R250, R252, RZ ;  /* 0x000000fcfafa7210 */ /* 0x000fe20007f7e0ff */
[----:B------:R-:W4:Y:S02]  /*b2370*/  LDL.LU.64 R58, [R1+0x46e0] ;  /* 0x0046e000013a7983 */ /* 0x000f240000300a00 */
[----:B------:R-:W4:Y:S01]  /*b2380*/  LDL.LU.64 R56, [R1+0x46d8] ;  /* 0x0046d80001387983 */ /* 0x000f220000300a00 */
[----:B------:R3:W-:Y:S01]  /*b2390*/  STL [R1+0x2f88], R67 ;  /* 0x002f884301007387 */ /* 0x0007e20000100800 */
[----:B------:R3:W-:Y:S02]  /*b23a0*/  STL [R1+0x2f90], R51 ;  /* 0x002f903301007387 */ /* 0x0007e40000100800 */
[----:B------:R-:W-:Y:S02]  /*b23b0*/  STL [R1+0x2f9c], R250 ;  /* 0x002f9cfa01007387 */ /* 0x000fe40000100800 */
[----:B------:R-:W4:Y:S01]  /*b23c0*/  LDL.LU R251, [R1+0x2f04] ;  /* 0x002f040001fb7983 */ /* 0x000f220000300800 */
[----:B------:R-:W4:Y:S01]  /*b23d0*/  LDL.LU R187, [R1+0x2f0c] ;  /* 0x002f0c0001bb7983 */ /* 0x000f220000300800 */
[----:B-1----:R-:W4:Y:S02]  /*b23e0*/  LDL.LU R185, [R1+0x2f14] ;  /* 0x002f140001b97983 */ /* 0x002f240000300800 */
[----:B--2---:R-:W-:-:S02]  /*b23f0*/  IMAD.MOV.U32 R136, RZ, RZ, R66 ;  /* 0x000000ffff887224 */ /* 0x004fc400078e0042 */
[----:B------:R-:W-:Y:S01]  /*b2400*/  IMAD.MOV.U32 R137, RZ, RZ, R67 ;  /* 0x000000ffff897224 */ /* 0x000fe200078e0043 */
[----:B---3--:R-:W-:-:S04]  /*b2410*/  IADD3.X R65, R65, R0, RZ, P3, !PT ;  /* 0x0000000041417210 */ /* 0x008fc80001ffe4ff */
[----:B------:R1:W-:Y:S01]  /*b2420*/  LDGSTS.E [R3+0x11100], [R136.64], P5 ;  /* 0x1110000088037fae */ /* 0x0003e2000a921844 */
[----:B------:R-:W-:Y:S01]  /*b2430*/  MOV R67, R60 ;  /* 0x0000003c00437202 */ /* 0x000fe20000000f00 */
[----:B------:R-:W-:Y:S01]  /*b2440*/  IMAD.MOV.U32 R66, RZ, RZ, R61 ;  /* 0x000000ffff427224 */ /* 0x000fe200078e003d */
[----:B------:R-:W-:Y:S01]  /*b2450*/  ISETP.NE.U32.AND P2, PT, R133, RZ, PT ;  /* 0x000000ff8500720c */ /* 0x000fe20003f45070 */
[----:B-1----:R-:W-:Y:S02]  /*b2460*/  IMAD.MOV.U32 R136, RZ, RZ, R5 ;  /* 0x000000ffff887224 */ /* 0x002fe400078e0005 */
[----:B------:R-:W-:Y:S02]  /*b2470*/  IMAD.MOV.U32 R137, RZ, RZ, R51 ;  /* 0x000000ffff897224 */ /* 0x000fe400078e0033 */
[----:B------:R-:W-:Y:S01]  /*b2480*/  IMAD.MOV.U32 R51, RZ, RZ, R62 ;  /* 0x000000ffff337224 */ /* 0x000fe200078e003e */
[----:B------:R-:W-:Y:S02]  /*b2490*/  MOV R5, R63 ;  /* 0x0000003f00057202 */ /* 0x000fe40000000f00 */
[----:B------:R-:W2:Y:S01]  /*b24a0*/  LDL.LU.64 R62, [R1+0x46d0] ;  /* 0x0046d000013e7983 */ /* 0x000ea20000300a00 */
[----:B------:R-:W3:Y:S03]  /*b24b0*/  LDL.LU.64 R60, [R1+0x46c8] ;  /* 0x0046c800013c7983 */ /* 0x000ee60000300a00 */
[----:B------:R1:W-:Y:S01]  /*b24c0*/  LDGSTS.E [R3+0x11200], [R136.64], P5 ;  /* 0x1120000088037fae */ /* 0x0003e2000a921844 */
[----:B------:R1:W-:Y:S02]  /*b24d0*/  STL [R1+0x2f98], R65 ;  /* 0x002f984101007387 */ /* 0x0003e40000100800 */
[----:B------:R-:W2:Y:S02]  /*b24e0*/  LDL.LU R248, [R1+0x2f08] ;  /* 0x002f080001f87983 */ /* 0x000ea40000300800 */
[----:B------:R-:W3:Y:S01]  /*b24f0*/  LDL.LU R186, [R1+0x2f10] ;  /* 0x002f100001ba7983 */ /* 0x000ee20000300800 */
[----:B------:R-:W3:Y:S01]  /*b2500*/  LDL.LU R184, [R1+0x2f18] ;  /* 0x002f180001b87983 */ /* 0x000ee20000300800 */
[----:B------:R-:W3:Y:S02]  /*b2510*/  LDL.LU R133, [R1+0x2f1c] ;  /* 0x002f1c0001857983 */ /* 0x000ee40000300800 */
[----:B-1----:R-:W-:-:S02]  /*b2520*/  IMAD.MOV.U32 R136, RZ, RZ, R250 ;  /* 0x000000ffff887224 */ /* 0x002fc400078e00fa */
[----:B------:R-:W-:Y:S02]  /*b2530*/  IMAD.MOV.U32 R137, RZ, RZ, R65 ;  /* 0x000000ffff897224 */ /* 0x000fe400078e0041 */
[----:B------:R-:W3:Y:S04]  /*b2540*/  LDL.LU R65, [R1+0x46c4] ;  /* 0x0046c40001417983 */ /* 0x000ee80000300800 */
[----:B------:R1:W-:Y:S04]  /*b2550*/  LDGSTS.E [R3+0x11300], [R136.64], P5 ;  /* 0x1130000088037fae */ /* 0x0003e8000a921844 */
[----:B-1----:R-:W3:Y:S01]  /*b2560*/  LDL.LU R137, [R1+0x2f00] ;  /* 0x002f000001897983 */ /* 0x002ee20000300800 */
        /* <DEDUP_REMOVED lines=8> */
[----:B----4-:R-:W-:-:S02]  /*b25f0*/  IADD3 R251, P3, R251, R252, RZ ;  /* 0x000000fcfbfb7210 */ /* 0x010fc40007f7e0ff */
[----:B------:R-:W-:-:S03]  /*b2600*/  IADD3 R187, P4, R187, R252, RZ ;  /* 0x000000fcbbbb7210 */ /* 0x000fc60007f9e0ff */
[----:B------:R-:W-:Y:S02]  /*b2610*/  STL [R1+0x2f04], R251 ;  /* 0x002f04fb01007387 */ /* 0x000fe40000100800 */
[----:B------:R-:W-:Y:S02]  /*b2620*/  STL [R1+0x2f0c], R187 ;  /* 0x002f0cbb01007387 */ /* 0x000fe40000100800 */
[----:B--2---:R-:W-:Y:S01]  /*b2630*/  IMAD.X R248, R248, 0x1, R0, P4 ;  /* 0x00000001f8f87824 */ /* 0x004fe200020e0600 */
[----:B---3--:R-:W-:-:S05]  /*b2640*/  IADD3 R133, P4, R133, R252, RZ ;  /* 0x000000fc85857210 */ /* 0x008fca0007f9e0ff */
[----:B------:R-:W-:Y:S01]  /*b2650*/  IMAD.X R184, R184, 0x1, R0, P4 ;  /* 0x00000001b8b87824 */ /* 0x000fe200020e0600 */
[----:B------:R-:W-:Y:S01]  /*b2660*/  IADD3.X R137, R137, R0, RZ, P3, !PT ;  /* 0x0000000089897210 */ /* 0x000fe20001ffe4ff */
[----:B------:R-:W-:-:S04]  /*b2670*/  IADD3 R185, P3, R185, R252, RZ ;  /* 0x000000fcb9b97210 */ /* 0x000fc80007f7e0ff */
[----:B------:R1:W-:Y:S01]  /*b2680*/  STL [R1+0x2f00], R137 ;  /* 0x002f008901007387 */ /* 0x0003e20000100800 */
[----:B------:R-:W2:Y:S02]  /*b2690*/  LDL.LU R250, [R1+0x2e84] ;  /* 0x002e840001fa7983 */ /* 0x000ea40000300800 */
[----:B------:R-:W-:Y:S02]  /*b26a0*/  IMAD.X R186, R186, 0x1, R0, P3 ;  /* 0x00000001baba7824 */ /* 0x000fe400018e0600 */
[----:B------:R-:W3:Y:S01]  /*b26b0*/  LDL.LU R168, [R1+0x2e8c] ;  /* 0x002e8c0001a87983 */ /* 0x000ee20000300800 */
[----:B------:R-:W-:Y:S01]  /*b26c0*/  STL [R1+0x2f14], R185 ;  /* 0x002f14b901007387 */ /* 0x000fe20000100800 */
[----:B------:R4:W-:Y:S02]  /*b26d0*/  STL [R1+0x2f08], R248 ;  /* 0x002f08f801007387 */ /* 0x0009e40000100800 */
[----:B------:R1:W-:Y:S02]  /*b26e0*/  STL [R1+0x2f1c], R133 ;  /* 0x002f1c8501007387 */ /* 0x0003e40000100800 */
[----:B------:R-:W-:Y:S01]  /*b26f0*/  STL [R1+0x2f10], R186 ;  /* 0x002f10ba01007387 */ /* 0x000fe20000100800 */
[----:B------:R-:W3:Y:S01]  /*b2700*/  LDL.LU R170, [R1+0x2e94] ;  /* 0x002e940001aa7983 */ /* 0x000ee20000300800 */
[----:B------:R1:W-:Y:S02]  /*b2710*/  STL [R1+0x2f18], R184 ;  /* 0x002f18b801007387 */ /* 0x0003e40000100800 */
[----:B------:R-:W3:Y:S01]  /*b2720*/  LDL.LU R169, [R1+0x2e80] ;  /* 0x002e800001a97983 */ /* 0x000ee20000300800 */
[----:B------:R-:W-:-:S05]  /*b2730*/  MOV R136, R251 ;  /* 0x000000fb00887202 */ /* 0x000fca0000000f00 */
[----:B------:R1:W-:Y:S02]  /*b2740*/  LDGSTS.E [R3+0x12000], [R136.64], P6 ;  /* 0x1200000088037fae */ /* 0x0003e4000b121844 */
[----:B-1----:R-:W-:Y:S01]  /*b2750*/  IMAD.MOV.U32 R136, RZ, RZ, R187 ;  /* 0x000000ffff887224 */ /* 0x002fe200078e00bb */
[----:B------:R-:W-:Y:S02]  /*b2760*/  MOV R137, R248 ;  /* 0x000000f800897202 */ /* 0x000fe40000000f00 */
[----:B------:R-:W-:Y:S01]  /*b2770*/  ISETP.GT.AND P5, PT, R132, 0x58, PT ;  /* 0x000000588400780c */ /* 0x000fe20003fa4270 */
[----:B----4-:R-:W4:Y:S04]  /*b2780*/  LDL.LU R248, [R1+0x2e88] ;  /* 0x002e880001f87983 */ /* 0x010f280000300800 */
[----:B------:R1:W-:Y:S02]  /*b2790*/  LDGSTS.E [R3+0x12100], [R136.64], P6 ;  /* 0x1210000088037fae */ /* 0x0003e4000b121844 */
[----:B-1----:R-:W-:-:S02]  /*b27a0*/  IMAD.MOV.U32 R136, RZ, RZ, R185 ;  /* 0x000000ffff887224 */ /* 0x002fc400078e00b9 */
[----:B------:R-:W-:-:S05]  /*b27b0*/  IMAD.MOV.U32 R137, RZ, RZ, R186 ;  /* 0x000000ffff897224 */ /* 0x000fca00078e00ba */
[----:B------:R1:W-:Y:S02]  /*b27c0*/  LDGSTS.E [R3+0x12200], [R136.64], P6 ;  /* 0x1220000088037fae */ /* 0x0003e4000b121844 */
[----:B-1----:R-:W-:Y:S01]  /*b27d0*/  MOV R136, R133 ;  /* 0x0000008500887202 */ /* 0x002fe20000000f00 */
[----:B------:R-:W-:Y:S01]  /*b27e0*/  IMAD.MOV.U32 R137, RZ, RZ, R184 ;  /* 0x000000ffff897224 */ /* 0x000fe200078e00b8 */
[----:B------:R-:W-:-:S04]  /*b27f0*/  SEL R133, RZ, 0x4, !P5 ;  /* 0x00000004ff857807 */ /* 0x000fc80006800000 */
[----:B------:R1:W-:Y:S01]  /*b2800*/  LDGSTS.E [R3+0x12300], [R136.64], P6 ;  /* 0x1230000088037fae */ /* 0x0003e2000b121844 */
[C---:B------:R-:W-:Y:S08]  /*b2810*/  HMMA.1688.F32.TF32 R184, R172.reuse, R64, R180 ;  /* 0x00000040acb8723c */ /* 0x040ff000000810b4 */
[----:B------:R-:W-:Y:S01]  /*b2820*/  HMMA.1688.F32.TF32 R180, R172, R60, R240 ;  /* 0x0000003cacb4723c */ /* 0x000fe200000810f0 */
[----:B--2---:R-:W-:-:S02]  /*b2830*/  IADD3 R250, P3, R250, R252, RZ ;  /* 0x000000fcfafa7210 */ /* 0x004fc40007f7e0ff */
[-C--:B---3--:R-:W-:Y:S02]  /*b2840*/  IADD3 R168, P6, R168, R252.reuse, RZ ;  /* 0x000000fca8a87210 */ /* 0x088fe40007fde0ff */
[----:B------:R-:W-:Y:S01]  /*b2850*/  IADD3 R170, P5, R170, R252, RZ ;  /* 0x000000fcaaaa7210 */ /* 0x000fe20007fbe0ff */
[----:B------:R-:W-:Y:S01]  /*b2860*/  STL [R1+0x2e84], R250 ;  /* 0x002e84fa01007387 */ /* 0x000fe20000100800 */
[----:B------:R-:W-:Y:S02]  /*b2870*/  IMAD.X R169, R169, 0x1, R0, P3 ;  /* 0x00000001a9a97824 */ /* 0x000fe400018e0600 */
[----:B------:R-:W-:Y:S01]  /*b2880*/  STL [R1+0x2e8c], R168 ;  /* 0x002e8ca801007387 */ /* 0x000fe20000100800 */
[----:B------:R-:W-:Y:S01]  /*b2890*/  STL [R1+0x2e94], R170 ;  /* 0x002e94aa01007387 */ /* 0x000fe20000100800 */
[----:B------:R-:W2:Y:S02]  /*b28a0*/  LDL.LU R240, [R1+0x2e90] ;  /* 0x002e900001f07983 */ /* 0x000ea40000300800 */
[----:B------:R3:W-:Y:S02]  /*b28b0*/  STL [R1+0x2e80], R169 ;  /* 0x002e80a901007387 */ /* 0x0007e40000100800 */
[----:B------:R-:W2:Y:S01]  /*b28c0*/  LDL.LU R242, [R1+0x2e98] ;  /* 0x002e980001f27983 */ /* 0x000ea20000300800 */
[----:B------:R-:W2:Y:S01]  /*b28d0*/  LDL.LU R243, [R1+0x2e9c] ;  /* 0x002e9c0001f37983 */ /* 0x000ea20000300800 */
[----:B------:R-:W-:-:S04]  /*b28e0*/  ISETP.GT.AND P4, PT, R132, 0x54, PT ;  /* 0x000000548400780c */ /* 0x000fc80003f84270 */
[----:B-1----:R-:W-:-:S04]  /*b28f0*/  SEL R136, RZ, 0x4, !P4 ;  /* 0x00000004ff887807 */ /* 0x002fc80006000000 */
[----:B------:R-:W-:Y:S02]  /*b2900*/  SEL R136, R136, RZ, !P0 ;  /* 0x000000ff88887207 */ /* 0x000fe40004000000 */
[----:B------:R-:W-:Y:S01]  /*b2910*/  SEL R133, R133, RZ, !P0 ;  /* 0x000000ff85857207 */ /* 0x000fe20004000000 */
[----:B------:R-:W-:Y:S02]  /*b2920*/  IMAD.MOV.U32 R137, RZ, RZ, R169 ;  /* 0x000000ffff897224 */ /* 0x000fe400078e00a9 */
[----:B----4-:R-:W-:Y:S01]  /*b2930*/  IMAD.X R248, R248, 0x1, R0, P6 ;  /* 0x00000001f8f87824 */ /* 0x010fe200030e0600 */
[----:B------:R-:W-:Y:S01]  /*b2940*/  ISETP.NE.U32.AND P4, PT, R136, RZ, PT ;  /* 0x000000ff8800720c */ /* 0x000fe20003f85070 */
[----:B------:R-:W-:Y:S02]  /*b2950*/  MOV R136, R250 ;  /* 0x000000fa00887202 */ /* 0x000fe40000000f00 */
[----:B---3--:R-:W-:Y:S01]  /*b2960*/  IMAD.MOV.U32 R169, RZ, RZ, R67 ;  /* 0x000000ffffa97224 */ /* 0x008fe200078e0043 */
[----:B------:R1:W-:Y:S01]  /*b2970*/  STL [R1+0x2e88], R248 ;  /* 0x002e88f801007387 */ /* 0x0003e20000100800 */
[----:B------:R-:W-:-:S02]  /*b2980*/  MOV R241, R170 ;  /* 0x000000aa00f17202 */ /* 0x000fc40000000f00 */
[----:B------:R-:W-:Y:S01]  /*b2990*/  ISETP.NE.U32.AND P3, PT, R133, RZ, PT ;  /* 0x000000ff8500720c */ /* 0x000fe20003f65070 */
[----:B------:R3:W-:Y:S01]  /*b29a0*/  LDGSTS.E [R3+0x13000], [R136.64], P1 ;  /* 0x1300000088037fae */ /* 0x0007e20008921844 */
[----:B------:R-:W-:Y:S01]  /*b29b0*/  MOV R170, R249 ;  /* 0x000000f900aa7202 */ /* 0x000fe20000000f00 */
[----:B------:R-:W-:Y:S02]  /*b29c0*/  IMAD.MOV.U32 R171, RZ, RZ, R25 ;  /* 0x000000ffffab7224 */ /* 0x000fe400078e0019 */
[----:B---3--:R-:W-:Y:S02]  /*b29d0*/  IMAD.MOV.U32 R137, RZ, RZ, R248 ;  /* 0x000000ffff897224 */ /* 0x008fe400078e00f8 */
[----:B-1----:R-:W-:Y:S01]  /*b29e0*/  HMMA.1688.F32.TF32 R248, R172, R56, R200 ;  /* 0x00000038acf8723c */ /* 0x002fe200000810c8 */
[----:B--2---:R-:W-:Y:S01]  /*b29f0*/  IMAD.X R240, R240, 0x1, R0, P5 ;  /* 0x00000001f0f07824 */ /* 0x004fe200028e0600 */
[----:B------:R-:W-:-:S04]  /*b2a00*/  IADD3 R243, P5, R243, R252, RZ ;  /* 0x000000fcf3f37210 */ /* 0x000fc80007fbe0ff */
[----:B------:R-:W-:Y:S01]  /*b2a10*/  STL [R1+0x2e90], R240 ;  /* 0x002e90f001007387 */ /* 0x000fe20000100800 */
[----:B------:R-:W2:Y:S02]  /*b2a20*/  LDL.LU R67, [R1+0x2e0c] ;  /* 0x002e0c0001437983 */ /* 0x000ea40000300800 */
[----:B------:R-:W-:Y:S02]  /*b2a30*/  STL [R1+0x2e9c], R243 ;  /* 0x002e9cf301007387 */ /* 0x000fe40000100800 */
[----:B------:R-:W3:Y:S01]  /*b2a40*/  LDL.LU R133, [R1+0x2e14] ;  /* 0x002e140001857983 */ /* 0x000ee20000300800 */
[----:B------:R-:W4:Y:S01]  /*b2a50*/  LDL.LU R25, [R1+0x2e1c] ;  /* 0x002e1c0001197983 */ /* 0x000f220000300800 */
[----:B------:R-:W2:Y:S02]  /*b2a60*/  LDL.LU R200, [R1+0x2e00] ;  /* 0x002e000001c87983 */ /* 0x000ea40000300800 */
[----:B------:R-:W2:Y:S01]  /*b2a70*/  LDL.LU R201, [R1+0x2e04] ;  /* 0x002e040001c97983 */ /* 0x000ea20000300800 */
[----:B------:R-:W-:Y:S01]  /*b2a80*/  IADD3.X R242, R242, R0, RZ, P5, !PT ;  /* 0x00000000f2f27210 */ /* 0x000fe20002ffe4ff */
[----:B------:R-:W3:Y:S01]  /*b2a90*/  LDL.LU R203, [R1+0x2e08] ;  /* 0x002e080001cb7983 */ /* 0x000ee20000300800 */
[----:B------:R-:W-:-:S02]  /*b2aa0*/  IMAD.MOV.U32 R136, RZ, RZ, R168 ;  /* 0x000000ffff887224 */ /* 0x000fc400078e00a8 */
[----:B------:R-:W3:Y:S01]  /*b2ab0*/  LDL.LU R168, [R1+0x2e10] ;  /* 0x002e100001a87983 */ /* 0x000ee20000300800 */
[----:B------:R-:W-:Y:S04]  /*b2ac0*/  STL [R1+0x2e98], R242 ;  /* 0x002e98f201007387 */ /* 0x000fe80000100800 */
[----:B------:R1:W-:Y:S02]  /*b2ad0*/  LDGSTS.E [R3+0x13100], [R136.64], P1 ;  /* 0x1310000088037fae */ /* 0x0003e40008921844 */
[----:B-1----:R-:W-:Y:S01]  /*b2ae0*/  IMAD.MOV.U32 R136, RZ, RZ, R241 ;  /* 0x000000ffff887224 */ /* 0x002fe200078e00f1 */
[----:B------:R-:W-:-:S05]  /*b2af0*/  MOV R137, R240 ;  /* 0x000000f000897202 */ /* 0x000fca0000000f00 */
[----:B------:R1:W-:Y:S01]  /*b2b00*/  LDGSTS.E [R3+0x13200], [R136.64], P1 ;  /* 0x1320000088037fae */ /* 0x0003e20008921844 */
[----:B--2---:R-:W-:-:S05]  /*b2b10*/  IADD3 R201, P5, R201, R252, RZ ;  /* 0x000000fcc9c97210 */ /* 0x004fca0007fbe0ff */
[----:B------:R-:W-:Y:S01]  /*b2b20*/  STL [R1+0x2e04], R201 ;  /* 0x002e04c901007387 */ /* 0x000fe20000100800 */
[----:B------:R-:W2:Y:S02]  /*b2b30*/  LDL.LU R202, [R1+0x2e18] ;  /* 0x002e180001ca7983 */ /* 0x000ea40000300800 */
[----:B-1----:R-:W-:Y:S02]  /*b2b40*/  IMAD.MOV.U32 R136, RZ, RZ, R242 ;  /* 0x000000ffff887224 */ /* 0x002fe400078e00f2 */
[----:B------:R-:W-:-:S05]  /*b2b50*/  IMAD.MOV.U32 R137, RZ, RZ, R243 ;  /* 0x000000ffff897224 */ /* 0x000fca00078e00f3 */
[----:B------:R-:W-:-:S04]  /*b2b60*/  LOP3.LUT R137, R137, R136, RZ, 0x3c, !PT ;  /* 0x0000008889897212 */ /* 0x000fc800078e3cff */
[----:B------:R-:W-:Y:S02]  /*b2b70*/  LOP3.LUT R136, R137, R136, RZ, 0x3c, !PT ;  /* 0x0000008889887212 */ /* 0x000fe400078e3cff */
[----:B------:R-:W-:Y:S01]  /*b2b80*/  IADD3.X R200, R200, R0, RZ, P5, !PT ;  /* 0x00000000c8c87210 */ /* 0x000fe20002ffe4ff */
[----:B------:R-:W-:Y:S01]  /*b2b90*/  IADD3 R67, P5, R67, R252, RZ ;  /* 0x000000fc43437210 */ /* 0x000fe20007fbe0ff */
[----:B------:R-:W-:-:S04]  /*b2ba0*/  LOP3.LUT R137, R137, R136, RZ, 0x3c, !PT ;  /* 0x0000008889897212 */ /* 0x000fc800078e3cff */
[--C-:B---3--:R-:W-:Y:S01]  /*b2bb0*/  IMAD.X R203, R203, 0x1, R0.reuse, P5 ;  /* 0x00000001cbcb7824 */ /* 0x108fe200028e0600 */
[----:B------:R1:W-:Y:S01]  /*b2bc0*/  LDGSTS.E [R3+0x13300], [R136.64], P1 ;  /* 0x1330000088037fae */ /* 0x0003e20008921844 */
[-C--:B------:R-:W-:Y:S02]  /*b2bd0*/  IADD3 R133, P1, R133, R252.reuse, RZ ;  /* 0x000000fc85857210 */ /* 0x080fe40007f3e0ff */
[----:B----4-:R-:W-:Y:S01]  /*b2be0*/  IADD3 R25, P5, R25, R252, RZ ;  /* 0x000000fc19197210 */ /* 0x010fe20007fbe0ff */
[----:B------:R3:W-:Y:S01]  /*b2bf0*/  STL [R1+0x2e00], R200 ;  /* 0x002e00c801007387 */ /* 0x0007e20000100800 */
[----:B------:R4:W-:Y:S02]  /*b2c00*/  STL [R1+0x2e0c], R67 ;  /* 0x002e0c4301007387 */ /* 0x0009e40000100800 */
[----:B------:R-:W-:Y:S02]  /*b2c10*/  STL [R1+0x2e14], R133 ;  /* 0x002e148501007387 */ /* 0x000fe40000100800 */
[----:B------:R-:W-:-:S02]  /*b2c20*/  IMAD.X R168, R168, 0x1, R0, P1 ;  /* 0x00000001a8a87824 */ /* 0x000fc400008e0600 */
[----:B-1----:R-:W-:Y:S01]  /*b2c30*/  IMAD.MOV.U32 R136, RZ, RZ, R201 ;  /* 0x000000ffff887224 */ /* 0x002fe200078e00c9 */
[----:B------:R-:W-:Y:S01]  /*b2c40*/  MOV R137, R200 ;  /* 0x000000c800897202 */ /* 0x000fe20000000f00 */
[----:B------:R-:W-:Y:S01]  /*b2c50*/  STL [R1+0x2e08], R203 ;  /* 0x002e08cb01007387 */ /* 0x000fe20000100800 */
[----:B---3--:R-:W3:Y:S03]  /*b2c60*/  LDL.LU R200, [R1+0x2d64] ;  /* 0x002d640001c87983 */ /* 0x008ee60000300800 */
[----:B------:R1:W-:Y:S01]  /*b2c70*/  LDGSTS.E [R3+0x14000], [R136.64], P2 ;  /* 0x1400000088037fae */ /* 0x0003e20009121844 */
[----:B------:R-:W-:Y:S02]  /*b2c80*/  STL [R1+0x2e1c], R25 ;  /* 0x002e1c1901007387 */ /* 0x000fe40000100800 */
[----:B------:R1:W-:Y:S01]  /*b2c90*/  STL [R1+0x2e10], R168 ;  /* 0x002e10a801007387 */ /* 0x0003e20000100800 */
[----:B------:R-:W-:Y:S01]  /*b2ca0*/  HMMA.1688.F32.TF32 R240, R172, R52, R204 ;  /* 0x00000034acf0723c */ /* 0x000fe200000810cc */
[----:B-1----:R-:W-:Y:S01]  /*b2cb0*/  IMAD.MOV.U32 R136, RZ, RZ, R67 ;  /* 0x000000ffff887224 */ /* 0x002fe200078e0043 */
[----:B------:R-:W-:Y:S01]  /*b2cc0*/  MOV R137, R203 ;  /* 0x000000cb00897202 */ /* 0x000fe20000000f00 */
[----:B----4-:R-:W4:Y:S04]  /*b2cd0*/  LDL.LU R67, [R1+0x2d6c] ;  /* 0x002d6c0001437983 */ /* 0x010f280000300800 */
[----:B------:R1:W-:Y:S02]  /*b2ce0*/  LDGSTS.E [R3+0x14100], [R136.64], P2 ;  /* 0x1410000088037fae */ /* 0x0003e40009121844 */
[----:B-1----:R-:W-:Y:S01]  /*b2cf0*/  IMAD.MOV.U32 R136, RZ, RZ, R133 ;  /* 0x000000ffff887224 */ /* 0x002fe200078e0085 */
[----:B------:R-:W-:-:S05]  /*b2d00*/  MOV R137, R168 ;  /* 0x000000a800897202 */ /* 0x000fca0000000f00 */
[----:B------:R1:W-:Y:S02]  /*b2d10*/  LDGSTS.E [R3+0x14200], [R136.64], P2 ;  /* 0x1420000088037fae */ /* 0x0003e40009121844 */
[----:B-1----:R-:W-:Y:S02]  /*b2d20*/  IMAD.MOV.U32 R136, RZ, RZ, R25 ;  /* 0x000000ffff887224 */ /* 0x002fe400078e0019 */
[----:B--2---:R-:W-:-:S05]  /*b2d30*/  IMAD.X R202, R202, 0x1, R0, P5 ;  /* 0x00000001caca7824 */ /* 0x004fca00028e0600 */
[----:B------:R1:W-:Y:S01]  /*b2d40*/  STL [R1+0x2e18], R202 ;  /* 0x002e18ca01007387 */ /* 0x0003e20000100800 */
[----:B------:R-:W2:Y:S02]  /*b2d50*/  LDL.LU R201, [R1+0x2d60] ;  /* 0x002d600001c97983 */ /* 0x000ea40000300800 */
[----:B------:R-:W2:Y:S02]  /*b2d60*/  LDL.LU R168, [R1+0x2d68] ;  /* 0x002d680001a87983 */ /* 0x000ea40000300800 */
[----:B------:R-:W2:Y:S01]  /*b2d70*/  LDL.LU R207, [R1+0x2d74] ;  /* 0x002d740001cf7983 */ /* 0x000ea20000300800 */
[----:B------:R-:W2:Y:S01]  /*b2d80*/  LDL.LU R205, [R1+0x2d7c] ;  /* 0x002d7c0001cd7983 */ /* 0x000ea20000300800 */
[----:B------:R-:W2:Y:S02]  /*b2d90*/  LDL.LU R25, [R1+0x2d70] ;  /* 0x002d700001197983 */ /* 0x000ea40000300800 */
[----:B------:R-:W2:Y:S02]  /*b2da0*/  LDL.LU R206, [R1+0x2d78] ;  /* 0x002d780001ce7983 */ /* 0x000ea40000300800 */
[----:B------:R-:W-:-:S02]  /*b2db0*/  IMAD.MOV.U32 R137, RZ, RZ, R202 ;  /* 0x000000ffff897224 */ /* 0x000fc400078e00ca */
[----:B-1----:R-:W2:Y:S01]  /*b2dc0*/  LDL.LU R202, [R1+0x2ce4] ;  /* 0x002ce40001ca7983 */ /* 0x002ea20000300800 */
[----:B------:R-:W-:-:S03]  /*b2dd0*/  ISETP.GT.AND P1, PT, R132, 0x5c, PT ;  /* 0x0000005c8400780c */ /* 0x000fc60003f24270 */
[----:B------:R1:W-:Y:S01]  /*b2de0*/  LDGSTS.E [R3+0x14300], [R136.64], P2 ;  /* 0x1430000088037fae */ /* 0x0003e20009121844 */
[----:B------:R-:W-:Y:S02]  /*b2df0*/  ISETP.GT.AND P2, PT, R132, 0x60, PT ;  /* 0x000000608400780c */ /* 0x000fe40003f44270 */
[----:B------:R-:W-:Y:S02]  /*b2e00*/  SEL R133, RZ, 0x4, !P1 ;  /* 0x00000004ff857807 */ /* 0x000fe40004800000 */
[----:B-1----:R-:W-:Y:S02]  /*b2e10*/  SEL R136, RZ, 0x4, !P2 ;  /* 0x00000004ff887807 */ /* 0x002fe40005000000 */
[----:B---3--:R-:W-:Y:S02]  /*b2e20*/  IADD3 R200, P6, R200, R252, RZ ;  /* 0x000000fcc8c87210 */ /* 0x008fe40007fde0ff */
[----:B------:R-:W-:-:S03]  /*b2e30*/  SEL R133, R133, RZ, !P0 ;  /* 0x000000ff85857207 */ /* 0x000fc60004000000 */
[----:B------:R1:W-:Y:S01]  /*b2e40*/  STL [R1+0x2d64], R200 ;  /* 0x002d64c801007387 */ /* 0x0003e20000100800 */
[----:B------:R-:W-:Y:S02]  /*b2e50*/  ISETP.NE.U32.AND P5, PT, R133, RZ, PT ;  /* 0x000000ff8500720c */ /* 0x000fe40003fa5070 */
[----:B----4-:R-:W-:-:S05]  /*b2e60*/  IADD3 R67, P1, R67, R252, RZ ;  /* 0x000000fc43437210 */ /* 0x010fca0007f3e0ff */
[----:B------:R-:W-:Y:S01]  /*b2e70*/  STL [R1+0x2d6c], R67 ;  /* 0x002d6c4301007387 */ /* 0x000fe20000100800 */
[----:B------:R-:W-:Y:S01]  /*b2e80*/  SEL R133, R136, RZ, !P0 ;  /* 0x000000ff88857207 */ /* 0x000fe20004000000 */
[----:B------:R-:W-:Y:S02]  /*b2e90*/  MOV R136, R200 ;  /* 0x000000c800887202 */ /* 0x000fe40000000f00 */
[----:B------:R-:W-:Y:S01]  /*b2ea0*/  IMAD.MOV.U32 R203, RZ, RZ, R169 ;  /* 0x000000ffffcb7224 */ /* 0x000fe200078e00a9 */
[----:B------:R-:W-:Y:S01]  /*b2eb0*/  MOV R169, R170 ;  /* 0x000000aa00a97202 */ /* 0x000fe20000000f00 */
[----:B------:R-:W-:Y:S02]  /*b2ec0*/  IMAD.MOV.U32 R170, RZ, RZ, R171 ;  /* 0x000000ffffaa7224 */ /* 0x000fe400078e00ab */
[----:B------:R-:W-:Y:S01]  /*b2ed0*/  IMAD.MOV.U32 R171, RZ, RZ, R47 ;  /* 0x000000ffffab7224 */ /* 0x000fe200078e002f */
[----:B--2---:R-:W-:Y:S02]  /*b2ee0*/  IADD3.X R201, R201, R0, RZ, P6, !PT ;  /* 0x00000000c9c97210 */ /* 0x004fe400037fe4ff */
[-C--:B------:R-:W-:Y:S01]  /*b2ef0*/  IADD3 R207, P2, R207, R252.reuse, RZ ;  /* 0x000000fccfcf7210 */ /* 0x080fe20007f5e0ff */
[--C-:B------:R-:W-:Y:S01]  /*b2f00*/  IMAD.X R168, R168, 0x1, R0.reuse, P1 ;  /* 0x00000001a8a87824 */ /* 0x100fe200008e0600 */
[----:B------:R-:W-:Y:S01]  /*b2f10*/  IADD3 R205, P1, R205, R252, RZ ;  /* 0x000000fccdcd7210 */ /* 0x000fe20007f3e0ff */
[----:B------:R2:W-:Y:S02]  /*b2f20*/  STL [R1+0x2d60], R201 ;  /* 0x002d60c901007387 */ /* 0x0005e40000100800 */
[----:B------:R-:W-:-:S02]  /*b2f30*/  IMAD.X R25, R25, 0x1, R0, P2 ;  /* 0x0000000119197824 */ /* 0x000fc400010e0600 */
[----:B------:R-:W-:Y:S01]  /*b2f40*/  STL [R1+0x2d74], R207 ;  /* 0x002d74cf01007387 */ /* 0x000fe20000100800 */
[----:B------:R3:W-:Y:S01]  /*b2f50*/  STL [R1+0x2d68], R168 ;  /* 0x002d68a801007387 */ /* 0x0007e20000100800 */
[----:B------:R-:W-:Y:S02]  /*b2f60*/  STL [R1+0x2d7c], R205 ;  /* 0x002d7ccd01007387 */ /* 0x000fe40000100800 */
[----:B------:R3:W-:Y:S02]  /*b2f70*/  STL [R1+0x2d70], R25 ;  /* 0x002d701901007387 */ /* 0x0007e40000100800 */
[----:B------:R-:W4:Y:S01]  /*b2f80*/  LDL.LU R204, [R1+0x2ce0] ;  /* 0x002ce00001cc7983 */ /* 0x000f220000300800 */
[----:B-1----:R-:W4:Y:S01]  /*b2f90*/  LDL.LU R200, [R1+0x2cec] ;  /* 0x002cec0001c87983 */ /* 0x002f220000300800 */
[----:B------:R-:W-:Y:S01]  /*b2fa0*/  IMAD.MOV.U32 R137, RZ, RZ, R201 ;  /* 0x000000ffff897224 */ /* 0x000fe200078e00c9 */
[----:B------:R-:W-:Y:S01]  /*b2fb0*/  IADD3.X R206, R206, R0, RZ, P1, !PT ;  /* 0x00000000cece7210 */ /* 0x000fe20000ffe4ff */
[----:B--2---:R-:W2:Y:S01]  /*b2fc0*/  LDL.LU R201, [R1+0x2ce8] ;  /* 0x002ce80001c97983 */ /* 0x004ea20000300800 */
[----:B------:R-:W2:Y:S01]  /*b2fd0*/  LDL.LU R47, [R1+0x2cf4] ;  /* 0x002cf400012f7983 */ /* 0x000ea20000300800 */
[----:B------:R-:W-:-:S02]  /*b2fe0*/  IADD3 R202, P1, R202, R252, RZ ;  /* 0x000000fccaca7210 */ /* 0x000fc40007f3e0ff */
[----:B------:R-:W-:Y:S01]  /*b2ff0*/  ISETP.NE.U32.AND P6, PT, R133, RZ, PT ;  /* 0x000000ff8500720c */ /* 0x000fe20003fc5070 */
[----:B------:R1:W-:Y:S04]  /*b3000*/  LDGSTS.E [R3+0x15000], [R136.64], P4 ;  /* 0x1500000088037fae */ /* 0x0003e8000a121844 */
[----:B------:R-:W2:Y:S01]  /*b3010*/  LDL.LU R133, [R1+0x2cfc] ;  /* 0x002cfc0001857983 */ /* 0x000ea20000300800 */
[----:B------:R-:W-:Y:S02]  /*b3020*/  STL [R1+0x2d78], R206 ;  /* 0x002d78ce01007387 */ /* 0x000fe40000100800 */
[----:B-1----:R-:W-:Y:S02]  /*b3030*/  IMAD.MOV.U32 R136, RZ, RZ, R67 ;  /* 0x000000ffff887224 */ /* 0x002fe400078e0043 */
[----:B------:R-:W-:Y:S01]  /*b3040*/  IMAD.MOV.U32 R137, RZ, RZ, R168 ;  /* 0x000000ffff897224 */ /* 0x000fe200078e00a8 */
[----:B------:R-:W2:Y:S01]  /*b3050*/  LDL.LU R67, [R1+0x2cf0] ;  /* 0x002cf00001437983 */ /* 0x000ea20000300800 */
[----:B------:R-:W-:Y:S02]  /*b3060*/  STL [R1+0x2ce4], R202 ;  /* 0x002ce4ca01007387 */ /* 0x000fe40000100800 */
[----:B---3--:R-:W3:Y:S01]  /*b3070*/  LDL.LU R168, [R1+0x2cf8] ;  /* 0x002cf80001a87983 */ /* 0x008ee20000300800 */
[----:B------:R1:W-:Y:S02]  /*b3080*/  LDGSTS.E [R3+0x15100], [R136.64], P4 ;  /* 0x1510000088037fae */ /* 0x0003e4000a121844 */
[----:B-1----:R-:W-:Y:S01]  /*b3090*/  MOV R136, R207 ;  /* 0x000000cf00887202 */ /* 0x002fe20000000f00 */
[----:B------:R-:W-:-:S02]  /*b30a0*/  IMAD.MOV.U32 R137, RZ, RZ, R25 ;  /* 0x000000ffff897224 */ /* 0x000fc400078e0019 */
[----:B------:R-:W3:Y:S04]  /*b30b0*/  LDL.LU R25, [R1+0x46c0] ;  /* 0x0046c00001197983 */ /* 0x000ee80000300800 */
[----:B------:R1:W-:Y:S02]  /*b30c0*/  LDGSTS.E [R3+0x15200], [R136.64], P4 ;  /* 0x1520000088037fae */ /* 0x0003e4000a121844 */
[----:B-1----:R-:W-:Y:S01]  /*b30d0*/  MOV R136, R205 ;  /* 0x000000cd00887202 */ /* 0x002fe20000000f00 */
[----:B------:R-:W-:-:S05]  /*b30e0*/  IMAD.MOV.U32 R137, RZ, RZ, R206 ;  /* 0x000000ffff897224 */ /* 0x000fca00078e00ce */
[----:B------:R1:W-:Y:S02]  /*b30f0*/  LDGSTS.E [R3+0x15300], [R136.64], P4 ;  /* 0x1530000088037fae */ /* 0x0003e4000a121844 */
[----:B-1----:R-:W-:Y:S01]  /*b3100*/  MOV R136, R202 ;  /* 0x000000ca00887202 */ /* 0x002fe20000000f00 */
[----:B----4-:R-:W-:Y:S01]  /*b3110*/  IMAD.X R204, R204, 0x1, R0, P1 ;  /* 0x00000001cccc7824 */ /* 0x010fe200008e0600 */
[----:B------:R-:W-:-:S03]  /*b3120*/  IADD3 R200, P1, R200, R252, RZ ;  /* 0x000000fcc8c87210 */ /* 0x000fc60007f3e0ff */
[----:B------:R-:W-:Y:S01]  /*b3130*/  IMAD.MOV.U32 R137, RZ, RZ, R204 ;  /* 0x000000ffff897224 */ /* 0x000fe200078e00cc */
[-C--:B--2---:R-:W-:Y:S01]  /*b3140*/  IADD3 R47, P2, R47, R252.reuse, RZ ;  /* 0x000000fc2f2f7210 */ /* 0x084fe20007f5e0ff */
[--C-:B------:R-:W-:Y:S01]  /*b3150*/  IMAD.X R201, R201, 0x1, R0.reuse, P1 ;  /* 0x00000001c9c97824 */ /* 0x100fe200008e0600 */
[----:B------:R-:W-:Y:S02]  /*b3160*/  IADD3 R133, P1, R133, R252, RZ ;  /* 0x000000fc85857210 */ /* 0x000fe40007f3e0ff */
[----:B------:R1:W-:Y:S04]  /*b3170*/  LDGSTS.E [R3+0x16000], [R136.64], P3 ;  /* 0x1600000088037fae */ /* 0x0003e80009921844 */
[----:B------:R-:W-:Y:S01]  /*b3180*/  STL [R1+0x2ce0], R204 ;  /* 0x002ce0cc01007387 */ /* 0x000fe20000100800 */
[----:B------:R-:W-:Y:S02]  /*b3190*/  STL [R1+0x2cec], R200 ;  /* 0x002cecc801007387 */ /* 0x000fe40000100800 */
[----:B------:R2:W-:Y:S02]  /*b31a0*/  STL [R1+0x2cf4], R47 ;  /* 0x002cf42f01007387 */ /* 0x0005e40000100800 */
[----:B------:R-:W-:Y:S01]  /*b31b0*/  STL [R1+0x2ce8], R201 ;  /* 0x002ce8c901007387 */ /* 0x000fe20000100800 */
[----:B------:R-:W-:Y:S01]  /*b31c0*/  STL [R1+0x2cfc], R133 ;  /* 0x002cfc8501007387 */ /* 0x000fe20000100800 */
[----:B------:R-:W-:-:S02]  /*b31d0*/  IMAD.X R67, R67, 0x1, R0, P2 ;  /* 0x0000000143437824 */ /* 0x000fc400010e0600 */
[----:B-1----:R-:W-:Y:S02]  /*b31e0*/  IMAD.MOV.U32 R136, RZ, RZ, R200 ;  /* 0x000000ffff887224 */ /* 0x002fe400078e00c8 */
[----:B------:R-:W-:Y:S01]  /*b31f0*/  IMAD.MOV.U32 R137, RZ, RZ, R201 ;  /* 0x000000ffff897224 */ /* 0x000fe200078e00c9 */
[----:B---3--:R-:W-:Y:S01]  /*b3200*/  IADD3.X R168, R168, R0, RZ, P1, !PT ;  /* 0x00000000a8a87210 */ /* 0x008fe20000ffe4ff */
[----:B------:R1:W-:Y:S04]  /*b3210*/  STL [R1+0x2cf0], R67 ;  /* 0x002cf04301007387 */ /* 0x0003e80000100800 */
[----:B------:R3:W-:Y:S01]  /*b3220*/  LDGSTS.E [R3+0x16100], [R136.64], P3 ;  /* 0x1610000088037fae */ /* 0x0007e20009921844 */
[----:B------:R4:W-:Y:S01]  /*b3230*/  STL [R1+0x2cf8], R168 ;  /* 0x002cf8a801007387 */ /* 0x0009e20000100800 */
[----:B---3--:R-:W-:-:S02]  /*b3240*/  MOV R136, R47 ;  /* 0x0000002f00887202 */ /* 0x008fc40000000f00 */
[----:B--2---:R-:W2:Y:S01]  /*b3250*/  LDL.LU R47, [R1+0x2c64] ;  /* 0x002c6400012f7983 */ /* 0x004ea20000300800 */
[----:B------:R-:W-:Y:S02]  /*b3260*/  IMAD.MOV.U32 R137, RZ, RZ, R67 ;  /* 0x000000ffff897224 */ /* 0x000fe400078e0043 */
[----:B-1----:R-:W3:Y:S01]  /*b3270*/  LDL.LU R67, [R1+0x2c6c] ;  /* 0x002c6c0001437983 */ /* 0x002ee20000300800 */
[----:B------:R-:W-:Y:S02]  /*b3280*/  ISETP.GT.AND P1, PT, R132, 0x64, PT ;  /* 0x000000648400780c */ /* 0x000fe40003f24270 */
[----:B------:R1:W-:Y:S01]  /*b3290*/  LDGSTS.E [R3+0x16200], [R136.64], P3 ;  /* 0x1620000088037fae */ /* 0x0003e20009921844 */
[----:B------:R-:W-:Y:S01]  /*b32a0*/  IMAD.MOV.U32 R207, RZ, RZ, R5 ;  /* 0x000000ffffcf7224 */ /* 0x000fe200078e0005 */
[----:B------:R-:W-:Y:S01]  /*b32b0*/  MOV R205, R66 ;  /* 0x0000004200cd7202 */ /* 0x000fe20000000f00 */
[----:B-1----:R-:W-:Y:S01]  /*b32c0*/  IMAD.MOV.U32 R136, RZ, RZ, R133 ;  /* 0x000000ffff887224 */ /* 0x002fe200078e0085 */
[----:B------:R-:W-:Y:S01]  /*b32d0*/  MOV R137, R168 ;  /* 0x000000a800897202 */ /* 0x000fe20000000f00 */
[----:B----4-:R-:W-:-:S02]  /*b32e0*/  IMAD.MOV.U32 R168, RZ, RZ, R169 ;  /* 0x000000ffffa87224 */ /* 0x010fc400078e00a9 */
[----:B------:R-:W-:Y:S01]  /*b32f0*/  IMAD.MOV.U32 R169, RZ, RZ, R170 ;  /* 0x000000ffffa97224 */ /* 0x000fe200078e00aa */
[----:B------:R-:W-:Y:S01]  /*b3300*/  MOV R170, R171 ;  /* 0x000000ab00aa7202 */ /* 0x000fe20000000f00 */
[----:B------:R1:W-:Y:S01]  /*b3310*/  LDGSTS.E [R3+0x16300], [R136.64], P3 ;  /* 0x1630000088037fae */ /* 0x0003e20009921844 */
[----:B------:R-:W-:Y:S02]  /*b3320*/  IMAD.MOV.U32 R171, RZ, RZ, R50 ;  /* 0x000000ffffab7224 */ /* 0x000fe400078e0032 */
[----:B------:R-:W4:Y:S02]  /*b3330*/  LDL.LU R50, [R1+0x2c74] ;  /* 0x002c740001327983 */ /* 0x000f240000300800 */
[----:B------:R-:W4:Y:S01]  /*b3340*/  LDL.LU R5, [R1+0x2c70] ;  /* 0x002c700001057983 */ /* 0x000f220000300800 */
[----:B------:R-:W4:Y:S01]  /*b3350*/  LDL.LU R66, [R1+0x2c78] ;  /* 0x002c780001427983 */ /* 0x000f220000300800 */
[----:B------:R-:W-:Y:S01]  /*b3360*/  IMAD.MOV.U32 R204, RZ, RZ, R203 ;  /* 0x000000ffffcc7224 */ /* 0x000fe200078e00cb */
[----:B-1----:R-:W-:-:S02]  /*b3370*/  SEL R136, RZ, 0x4, !P1 ;  /* 0x00000004ff887807 */ /* 0x002fc40004800000 */
[----:B------:R-:W4:Y:S01]  /*b3380*/  LDL.LU R137, [R1+0x2c60] ;  /* 0x002c600001897983 */ /* 0x000f220000300800 */
[----:B------:R-:W-:Y:S01]  /*b3390*/  HMMA.1688.F32.TF32 R200, R172, R16, R244 ;  /* 0x00000010acc8723c */ /* 0x000fe200000810f4 */
[-C--:B--2---:R-:W-:Y:S02]  /*b33a0*/  IADD3 R47, P1, R47, R252.reuse, RZ ;  /* 0x000000fc2f2f7210 */ /* 0x084fe40007f3e0ff */
[----:B---3--:R-:W-:-:S03]  /*b33b0*/  IADD3 R67, P2, R67, R252, RZ ;  /* 0x000000fc43437210 */ /* 0x008fc60007f5e0ff */
[----:B------:R-:W-:Y:S01]  /*b33c0*/  STL [R1+0x2c64], R47 ;  /* 0x002c642f01007387 */ /* 0x000fe20000100800 */
[----:B------:R-:W2:Y:S02]  /*b33d0*/  LDL.LU R246, [R1+0x2c68] ;  /* 0x002c680001f67983 */ /* 0x000ea40000300800 */
[----:B------:R-:W-:Y:S02]  /*b33e0*/  STL [R1+0x2c6c], R67 ;  /* 0x002c6c4301007387 */ /* 0x000fe40000100800 */
[----:B------:R-:W3:Y:S01]  /*b33f0*/  LDL.LU R244, [R1+0x2c7c] ;  /* 0x002c7c0001f47983 */ /* 0x000ee20000300800 */
[----:B------:R-:W-:Y:S02]  /*b3400*/  ISETP.GT.AND P3, PT, R132, 0x68, PT ;  /* 0x000000688400780c */ /* 0x000fe40003f64270 */
[----:B------:R-:W-:Y:S02]  /*b3410*/  SEL R136, R136, RZ, !P0 ;  /* 0x000000ff88887207 */ /* 0x000fe40004000000 */
[----:B------:R-:W-:Y:S01]  /*b3420*/  SEL R133, RZ, 0x4, !P3 ;  /* 0x00000004ff857807 */ /* 0x000fe20005800000 */
[----:B------:R-:W-:-:S03]  /*b3430*/  IMAD.MOV.U32 R206, RZ, RZ, R51 ;  /* 0x000000ffffce7224 */ /* 0x000fc600078e0033 */
[----:B------:R-:W-:Y:S02]  /*b3440*/  SEL R133, R133, RZ, !P0 ;  /* 0x000000ff85857207 */ /* 0x000fe40004000000 */
[----:B----4-:R-:W-:-:S05]  /*b3450*/  IADD3 R50, P3, R50, R252, RZ ;  /* 0x000000fc32327210 */ /* 0x010fca0007f7e0ff */
[----:B------:R-:W-:Y:S01]  /*b3460*/  STL [R1+0x2c74], R50 ;  /* 0x002c743201007387 */ /* 0x000fe20000100800 */
[----:B------:R-:W-:Y:S01]  /*b3470*/  IMAD.X R5, R5, 0x1, R0, P3 ;  /* 0x0000000105057824 */ /* 0x000fe200018e0600 */
[----:B------:R-:W-:Y:S01]  /*b3480*/  IADD3.X R137, R137, R0, RZ, P1, !PT ;  /* 0x0000000089897210 */ /* 0x000fe20000ffe4ff */
[----:B------:R-:W-:Y:S01]  /*b3490*/  ISETP.NE.U32.AND P1, PT, R136, RZ, PT ;  /* 0x000000ff8800720c */ /* 0x000fe20003f25070 */
[----:B------:R-:W-:-:S03]  /*b34a0*/  MOV R136, R47 ;  /* 0x0000002f00887202 */ /* 0x000fc60000000f00 */
[----:B------:R1:W-:Y:S04]  /*b34b0*/  STL [R1+0x2c60], R137 ;  /* 0x002c608901007387 */ /* 0x0003e80000100800 */
[----:B------:R4:W-:Y:S02]  /*b34c0*/  LDGSTS.E [R3+0x17000], [R136.64], P5 ;  /* 0x1700000088037fae */ /* 0x0009e4000a921844 */
[----:B----4-:R-:W-:Y:S02]  /*b34d0*/  IMAD.MOV.U32 R136, RZ, RZ, R67 ;  /* 0x000000ffff887224 */ /* 0x010fe400078e0043 */
[----:B--2---:R-:W-:Y:S01]  /*b34e0*/  IMAD.X R246, R246, 0x1, R0, P2 ;  /* 0x00000001f6f67824 */ /* 0x004fe200010e0600 */
[----:B------:R-:W-:Y:S02]  /*b34f0*/  ISETP.NE.U32.AND P2, PT, R133, RZ, PT ;  /* 0x000000ff8500720c */ /* 0x000fe40003f45070 */
[----:B---3--:R-:W-:-:S02]  /*b3500*/  IADD3 R244, P3, R244, R252, RZ ;  /* 0x000000fcf4f47210 */ /* 0x008fc40007f7e0ff */
[----:B------:R2:W-:Y:S01]  /*b3510*/  STL [R1+0x2c68], R246 ;  /* 0x002c68f601007387 */ /* 0x0005e20000100800 */
[----:B------:R-:W3:Y:S02]  /*b3520*/  LDL.LU R51, [R1+0x2be4] ;  /* 0x002be40001337983 */ /* 0x000ee40000300800 */
[----:B------:R-:W4:Y:S02]  /*b3530*/  LDL.LU R247, [R1+0x2bec] ;  /* 0x002bec0001f77983 */ /* 0x000f240000300800 */
[----:B------:R2:W-:Y:S02]  /*b3540*/  STL [R1+0x2c70], R5 ;  /* 0x002c700501007387 */ /* 0x0005e40000100800 */
[----:B-1----:R-:W-:Y:S01]  /*b3550*/  IMAD.MOV.U32 R137, RZ, RZ, R246 ;  /* 0x000000ffff897224 */ /* 0x002fe200078e00f6 */
[----:B------:R-:W4:Y:S01]  /*b3560*/  LDL.LU R133, [R1+0x2bf4] ;  /* 0x002bf40001857983 */ /* 0x000f220000300800 */
[----:B------:R-:W4:Y:S02]  /*b3570*/  LDL.LU R245, [R1+0x2be0] ;  /* 0x002be00001f57983 */ /* 0x000f240000300800 */
[----:B------:R-:W4:Y:S02]  /*b3580*/  LDL.LU R47, [R1+0x2bfc] ;  /* 0x002bfc00012f7983 */ /* 0x000f240000300800 */
[----:B------:R-:W-:Y:S01]  /*b3590*/  STL [R1+0x2c7c], R244 ;  /* 0x002c7cf401007387 */ /* 0x000fe20000100800 */
[----:B------:R-:W4:Y:S04]  /*b35a0*/  LDL.LU R67, [R1+0x2be8] ;  /* 0x002be80001437983 */ /* 0x000f280000300800 */
[----:B------:R1:W-:Y:S01]  /*b35b0*/  LDGSTS.E [R3+0x17100], [R136.64], P5 ;  /* 0x1710000088037fae */ /* 0x0003e2000a921844 */
[----:B--2---:R-:W2:Y:S02]  /*b35c0*/  LDL.LU R246, [R1+0x2bf0] ;  /* 0x002bf00001f67983 */ /* 0x004ea40000300800 */
[----:B-1----:R-:W-:-:S02]  /*b35d0*/  IMAD.MOV.U32 R137, RZ, RZ, R5 ;  /* 0x000000ffff897224 */ /* 0x002fc400078e0005 */
[----:B------:R-:W2:Y:S01]  /*b35e0*/  LDL.LU R5, [R1+0x46bc] ;  /* 0x0046bc0001057983 */ /* 0x000ea20000300800 */
[----:B------:R-:W-:Y:S02]  /*b35f0*/  IMAD.MOV.U32 R136, RZ, RZ, R50 ;  /* 0x000000ffff887224 */ /* 0x000fe400078e0032 */
[----:B------:R-:W2:Y:S01]  /*b3600*/  LDL.LU R50, [R1+0x2bf8] ;  /* 0x002bf80001327983 */ /* 0x000ea20000300800 */
[----:B------:R-:W-:Y:S01]  /*b3610*/  IADD3.X R66, R66, R0, RZ, P3, !PT ;  /* 0x0000000042427210 */ /* 0x000fe20001ffe4ff */
[C---:B------:R-:W-:Y:S01]  /*b3620*/  HMMA.1688.F32.TF32 R208, R172.reuse, R48, R208 ;  /* 0x00000030acd0723c */ /* 0x040fe200000810d0 */
[----:B------:R1:W-:Y:S04]  /*b3630*/  LDGSTS.E [R3+0x17200], [R136.64], P5 ;  /* 0x1720000088037fae */ /* 0x0003e8000a921844 */
[----:B------:R1:W-:Y:S03]  /*b3640*/  STL [R1+0x2c78], R66 ;  /* 0x002c784201007387 */ /* 0x0003e60000100800 */
        /* <DEDUP_REMOVED lines=9> */
[----:B-1----:R-:W-:Y:S01]  /*b36e0*/  IMAD.MOV.U32 R137, RZ, RZ, R66 ;  /* 0x000000ffff897224 */ /* 0x002fe200078e0042 */
[----:B------:R-:W-:Y:S01]  /*b36f0*/  MOV R136, R244 ;  /* 0x000000f400887202 */ /* 0x000fe20000000f00 */
[----:B------:R-:W2:Y:S04]  /*b3700*/  LDL.LU R66, [R1+0x46b8] ;  /* 0x0046b80001427983 */ /* 0x000ea80000300800 */
[----:B------:R1:W-:Y:S01]  /*b3710*/  LDGSTS.E [R3+0x17300], [R136.64], P5 ;  /* 0x1730000088037fae */ /* 0x0003e2000a921844 */
[----:B---3--:R-:W-:-:S02]  /*b3720*/  IADD3 R51, P3, R51, R252, RZ ;  /* 0x000000fc33337210 */ /* 0x008fc40007f7e0ff */
[----:B----4-:R-:W-:-:S03]  /*b3730*/  IADD3 R247, P4, R247, R252, RZ ;  /* 0x000000fcf7f77210 */ /* 0x010fc60007f9e0ff */
[--C-:B------:R-:W-:Y:S01]  /*b3740*/  IMAD.X R245, R245, 0x1, R0.reuse, P3 ;  /* 0x00000001f5f57824 */ /* 0x100fe200018e0600 */
[----:B------:R3:W-:Y:S01]  /*b3750*/  STL [R1+0x2be4], R51 ;  /* 0x002be43301007387 */ /* 0x0007e20000100800 */
[----:B------:R-:W-:Y:S02]  /*b3760*/  IADD3 R133, P3, R133, R252, RZ ;  /* 0x000000fc85857210 */ /* 0x000fe40007f7e0ff */
[----:B------:R-:W-:Y:S01]  /*b3770*/  IADD3.X R67, R67, R0, RZ, P4, !PT ;  /* 0x0000000043437210 */ /* 0x000fe200027fe4ff */
[----:B------:R-:W-:Y:S02]  /*b3780*/  IADD3 R47, P4, R47, R252, RZ ;  /* 0x000000fc2f2f7210 */ /* 0x000fe40007f9e0ff */
[----:B-1----:R-:W-:Y:S01]  /*b3790*/  IMAD.MOV.U32 R136, RZ, RZ, R51 ;  /* 0x000000ffff887224 */ /* 0x002fe200078e0033 */
[----:B------:R-:W-:Y:S01]  /*b37a0*/  MOV R137, R245 ;  /* 0x000000f500897202 */ /* 0x000fe20000000f00 */
[----:B--2---:R-:W-:-:S04]  /*b37b0*/  IMAD.X R246, R246, 0x1, R0, P3 ;  /* 0x00000001f6f67824 */ /* 0x004fc800018e0600 */
[----:B------:R1:W-:Y:S01]  /*b37c0*/  LDGSTS.E [R3+0x18000], [R136.64], P6 ;  /* 0x1800000088037fae */ /* 0x0003e2000b121844 */
[----:B------:R-:W-:Y:S03]  /*b37d0*/  HMMA.1688.F32.TF32 R172, R172, R4, R176 ;  /* 0x00000004acac723c */ /* 0x000fe600000810b0 */
[----:B------:R-:W2:Y:S01]  /*b37e0*/  LDL.LU.64 R178, [R1+0x46b0] ;  /* 0x0046b00001b27983 */ /* 0x000ea20000300a00 */
[----:B------:R-:W2:Y:S02]  /*b37f0*/  LDL.LU.64 R176, [R1+0x46a8] ;  /* 0x0046a80001b07983 */ /* 0x000ea40000300a00 */
[----:B------:R-:W-:Y:S02]  /*b3800*/  STL [R1+0x2bec], R247 ;  /* 0x002becf701007387 */ /* 0x000fe40000100800 */
[----:B------:R4:W-:Y:S01]  /*b3810*/  STL [R1+0x2be0], R245 ;  /* 0x002be0f501007387 */ /* 0x0009e20000100800 */
[----:B------:R-:W2:Y:S01]  /*b3820*/  LDL.LU R244, [R1+0x2b44] ;  /* 0x002b440001f47983 */ /* 0x000ea20000300800 */
[----:B------:R-:W-:Y:S02]  /*b3830*/  STL [R1+0x2bf4], R133 ;  /* 0x002bf48501007387 */ /* 0x000fe40000100800 */
[----:B------:R4:W-:Y:S02]  /*b3840*/  STL [R1+0x2be8], R67 ;  /* 0x002be84301007387 */ /* 0x0009e40000100800 */
[----:B---3--:R-:W3:Y:S01]  /*b3850*/  LDL.LU R51, [R1+0x2b4c] ;  /* 0x002b4c0001337983 */ /* 0x008ee20000300800 */
[----:B------:R-:W-:Y:S01]  /*b3860*/  STL [R1+0x2bfc], R47 ;  /* 0x002bfc2f01007387 */ /* 0x000fe20000100800 */
[----:B------:R-:W-:Y:S01]  /*b3870*/  STL [R1+0x2bf0], R246 ;  /* 0x002bf0f601007387 */ /* 0x000fe20000100800 */
[----:B-1----:R-:W-:-:S02]  /*b3880*/  MOV R137, R67 ;  /* 0x0000004300897202 */ /* 0x002fc40000000f00 */
[----:B----4-:R-:W4:Y:S01]  /*b3890*/  LDL.LU R245, [R1+0x2b54] ;  /* 0x002b540001f57983 */ /* 0x010f220000300800 */
[----:B------:R-:W3:Y:S02]  /*b38a0*/  LDL.LU R67, [R1+0x46a0] ;  /* 0x0046a00001437983 */ /* 0x000ee40000300800 */
[----:B------:R-:W-:Y:S02]  /*b38b0*/  IMAD.MOV.U32 R136, RZ, RZ, R247 ;  /* 0x000000ffff887224 */ /* 0x000fe400078e00f7 */
[----:B------:R-:W-:-:S03]  /*b38c0*/  IMAD.X R50, R50, 0x1, R0, P4 ;  /* 0x0000000132327824 */ /* 0x000fc600020e0600 */
[----:B------:R1:W-:Y:S04]  /*b38d0*/  LDGSTS.E [R3+0x18100], [R136.64], P6 ;  /* 0x1810000088037fae */ /* 0x0003e8000b121844 */
[----:B------:R1:W-:Y:S02]  /*b38e0*/  STL [R1+0x2bf8], R50 ;  /* 0x002bf83201007387 */ /* 0x0003e40000100800 */
[----:B-1----:R-:W-:Y:S02]  /*b38f0*/  IMAD.MOV.U32 R136, RZ, RZ, R133 ;  /* 0x000000ffff887224 */ /* 0x002fe400078e0085 */
[----:B------:R-:W-:-:S05]  /*b3900*/  IMAD.MOV.U32 R137, RZ, RZ, R246 ;  /* 0x000000ffff897224 */ /* 0x000fca00078e00f6 */
[----:B------:R1:W-:Y:S02]  /*b3910*/  LDGSTS.E [R3+0x18200], [R136.64], P6 ;  /* 0x1820000088037fae */ /* 0x0003e4000b121844 */
[----:B-1----:R-:W-:Y:S01]  /*b3920*/  MOV R136, R47 ;  /* 0x0000002f00887202 */ /* 0x002fe20000000f00 */
[----:B------:R-:W-:Y:S02]  /*b3930*/  IMAD.MOV.U32 R137, RZ, RZ, R50 ;  /* 0x000000ffff897224 */ /* 0x000fe400078e0032 */
[----:B------:R-:W4:Y:S01]  /*b3940*/  LDL.LU R50, [R1+0x2b48] ;  /* 0x002b480001327983 */ /* 0x000f220000300800 */
[----:B------:R-:W4:Y:S02]  /*b3950*/  LDL.LU R246, [R1+0x2b50] ;  /* 0x002b500001f67983 */ /* 0x000f240000300800 */
[----:B------:R-:W4:Y:S01]  /*b3960*/  LDL.LU R47, [R1+0x2b5c] ;  /* 0x002b5c00012f7983 */ /* 0x000f220000300800 */
[----:B------:R1:W-:Y:S04]  /*b3970*/  LDGSTS.E [R3+0x18300], [R136.64], P6 ;  /* 0x1830000088037fae */ /* 0x0003e8000b121844 */
[----:B-1----:R-:W4:Y:S01]  /*b3980*/  LDL.LU R137, [R1+0x2b40] ;  /* 0x002b400001897983 */ /* 0x002f220000300800 */
[----:B------:R-:W-:-:S02]  /*b3990*/  ISETP.GT.AND P5, PT, R132, 0x70, PT ;  /* 0x000000708400780c */ /* 0x000fc40003fa4270 */
[----:B------:R-:W-:Y:S02]  /*b39a0*/  ISETP.GT.AND P4, PT, R132, 0x6c, PT ;  /* 0x0000006c8400780c */ /* 0x000fe40003f84270 */
[----:B------:R-:W-:Y:S02]  /*b39b0*/  SEL R136, RZ, 0x4, !P5 ;  /* 0x00000004ff887807 */ /* 0x000fe40006800000 */
[----:B------:R-:W-:-:S04]  /*b39c0*/  SEL R133, RZ, 0x4, !P4 ;  /* 0x00000004ff857807 */ /* 0x000fc80006000000 */
[----:B------:R-:W-:-:S04]  /*b39d0*/  SEL R133, R133, RZ, !P0 ;  /* 0x000000ff85857207 */ /* 0x000fc80004000000 */
[----:B------:R-:W-:Y:S01]  /*b39e0*/  ISETP.NE.U32.AND P4, PT, R133, RZ, PT ;  /* 0x000000ff8500720c */ /* 0x000fe20003f85070 */
[C---:B--2---:R-:W-:Y:S08]  /*b39f0*/  HMMA.1688.F32.TF32 R180, R176.reuse, R62, R180 ;  /* 0x0000003eb0b4723c */ /* 0x044ff000000810b4 */
[C---:B---3--:R-:W-:Y:S08]  /*b3a00*/  HMMA.1688.F32.TF32 R184, R176.reuse, R66, R184 ;  /* 0x00000042b0b8723c */ /* 0x048ff000000810b8 */
[----:B------:R-:W-:Y:S01]  /*b3a10*/  HMMA.1688.F32.TF32 R248, R176, R58, R248 ;  /* 0x0000003ab0f8723c */ /* 0x000fe200000810f8 */
[----:B------:R-:W-:-:S02]  /*b3a20*/  IADD3 R244, P3, R244, R252, RZ ;  /* 0x000000fcf4f47210 */ /* 0x000fc40007f7e0ff */
[-C--:B------:R-:W-:Y:S02]  /*b3a30*/  IADD3 R51, P6, R51, R252.reuse, RZ ;  /* 0x000000fc33337210 */ /* 0x080fe40007fde0ff */
[----:B----4-:R-:W-:-:S10]  /*b3a40*/  IADD3 R245, P5, R245, R252, RZ ;  /* 0x000000fcf5f57210 */ /* 0x010fd40007fbe0ff */
[----:B------:R-:W-:Y:S01]  /*b3a50*/  STL.64 [R1+0xbb0], R184 ;  /* 0x000bb0b801007387 */ /* 0x000fe20000100a00 */
[----:B------:R1:W-:Y:S03]  /*b3a60*/  STL.64 [R1+0xbb8], R186 ;  /* 0x000bb8ba01007387 */ /* 0x0003e60000100a00 */
[----:B-1----:R-:W2:Y:S01]  /*b3a70*/  LDL.LU.64 R186, [R1+0x4698] ;  /* 0x0046980001ba7983 */ /* 0x002ea20000300a00 */
[----:B------:R-:W2:Y:S02]  /*b3a80*/  LDL.LU.64 R184, [R1+0x4690] ;  /* 0x0046900001b87983 */ /* 0x000ea40000300a00 */
[----:B------:R-:W-:Y:S02]  /*b3a90*/  STL [R1+0x2b44], R244 ;  /* 0x002b44f401007387 */ /* 0x000fe40000100800 */
[----:B------:R-:W-:Y:S01]  /*b3aa0*/  STL [R1+0x2b4c], R51 ;  /* 0x002b4c3301007387 */ /* 0x000fe20000100800 */
[----:B------:R-:W-:Y:S01]  /*b3ab0*/  STL [R1+0x2b54], R245 ;  /* 0x002b54f501007387 */ /* 0x000fe20000100800 */
[----:B------:R-:W-:Y:S02]  /*b3ac0*/  STL.64 [R1+0xb80], R180 ;  /* 0x000b80b401007387 */ /* 0x000fe40000100a00 */
[----:B------:R1:W-:Y:S01]  /*b3ad0*/  STL.64 [R1+0xb88], R182 ;  /* 0x000b88b601007387 */ /* 0x0003e20000100a00 */
[----:B------:R-:W-:Y:S01]  /*b3ae0*/  IADD3.X R50, R50, R0, RZ, P6, !PT ;  /* 0x0000000032327210 */ /* 0x000fe200037fe4ff */
[--C-:B------:R-:W-:Y:S01]  /*b3af0*/  IMAD.X R246, R246, 0x1, R0.reuse, P5 ;  /* 0x00000001f6f67824 */ /* 0x100fe200028e0600 */
[----:B------:R-:W-:Y:S01]  /*b3b00*/  IADD3 R47, P5, R47, R252, RZ ;  /* 0x000000fc2f2f7210 */ /* 0x000fe20007fbe0ff */
[----:B------:R-:W-:Y:S01]  /*b3b10*/  IMAD.X R137, R137, 0x1, R0, P3 ;  /* 0x0000000189897824 */ /* 0x000fe200018e0600 */
[----:B-1----:R-:W3:Y:S01]  /*b3b20*/  LDL.LU.64 R182, [R1+0x4688] ;  /* 0x0046880001b67983 */ /* 0x002ee20000300a00 */
[----:B------:R-:W3:Y:S03]  /*b3b30*/  LDL.LU.64 R180, [R1+0x4680] ;  /* 0x0046800001b47983 */ /* 0x000ee60000300a00 */
[----:B------:R-:W-:Y:S01]  /*b3b40*/  STL [R1+0x2b40], R137 ;  /* 0x002b408901007387 */ /* 0x000fe20000100800 */
[----:B------:R-:W4:Y:S02]  /*b3b50*/  LDL.LU R247, [R1+0x2acc] ;  /* 0x002acc0001f77983 */ /* 0x000f240000300800 */
[----:B------:R-:W-:Y:S02]  /*b3b60*/  STL [R1+0x2b48], R50 ;  /* 0x002b483201007387 */ /* 0x000fe40000100800 */
[----:B------:R-:W2:Y:S01]  /*b3b70*/  LDL.LU R133, [R1+0x2ad4] ;  /* 0x002ad40001857983 */ /* 0x000ea20000300800 */
[----:B------:R-:W-:Y:S01]  /*b3b80*/  STL [R1+0x2b50], R246 ;  /* 0x002b50f601007387 */ /* 0x000fe20000100800 */
[----:B------:R-:W-:Y:S02]  /*b3b90*/  STL [R1+0x2b5c], R47 ;  /* 0x002b5c2f01007387 */ /* 0x000fe40000100800 */
[----:B------:R1:W-:Y:S02]  /*b3ba0*/  STL.64 [R1+0xb20], R248 ;  /* 0x000b20f801007387 */ /* 0x0003e40000100a00 */
[----:B------:R1:W-:Y:S02]  /*b3bb0*/  STL.64 [R1+0xb28], R250 ;  /* 0x000b28fa01007387 */ /* 0x0003e40000100a00 */
[----:B-1----:R-:W2:Y:S01]  /*b3bc0*/  LDL.LU R248, [R1+0x2b58] ;  /* 0x002b580001f87983 */ /* 0x002ea20000300800 */
[----:B------:R-:W3:Y:S02]  /*b3bd0*/  LDL.LU R249, [R1+0x2ac0] ;  /* 0x002ac00001f97983 */ /* 0x000ee40000300800 */
[----:B------:R-:W3:Y:S02]  /*b3be0*/  LDL.LU R250, [R1+0x2ac4] ;  /* 0x002ac40001fa7983 */ /* 0x000ee40000300800 */
[----:B------:R-:W4:Y:S01]  /*b3bf0*/  LDL.LU R251, [R1+0x2ac8] ;  /* 0x002ac80001fb7983 */ /* 0x000f220000300800 */
[----:B------:R-:W-:Y:S01]  /*b3c00*/  HMMA.1688.F32.TF32 R240, R176, R54, R240 ;  /* 0x00000036b0f0723c */ /* 0x000fe200000810f0 */
[----:B------:R-:W-:-:S04]  /*b3c10*/  SEL R136, R136, RZ, !P0 ;  /* 0x000000ff88887207 */ /* 0x000fc80004000000 */
[----:B------:R-:W-:Y:S01]  /*b3c20*/  ISETP.NE.U32.AND P3, PT, R136, RZ, PT ;  /* 0x000000ff8800720c */ /* 0x000fe20003f65070 */
[----:B------:R-:W-:Y:S02]  /*b3c30*/  IMAD.MOV.U32 R136, RZ, RZ, R244 ;  /* 0x000000ffff887224 */ /* 0x000fe400078e00f4 */
[----:B------:R-:W4:Y:S04]  /*b3c40*/  LDL.LU R244, [R1+0x2adc] ;  /* 0x002adc0001f47983 */ /* 0x000f280000300800 */
[----:B------:R1:W-:Y:S02]  /*b3c50*/  LDGSTS.E [R3+0x19000], [R136.64], P1 ;  /* 0x1900000088037fae */ /* 0x0003e40008921844 */
[----:B-1----:R-:W-:Y:S02]  /*b3c60*/  IMAD.MOV.U32 R136, RZ, RZ, R51 ;  /* 0x000000ffff887224 */ /* 0x002fe400078e0033 */
[----:B------:R-:W-:-:S02]  /*b3c70*/  IMAD.MOV.U32 R137, RZ, RZ, R50 ;  /* 0x000000ffff897224 */ /* 0x000fc400078e0032 */
[----:B------:R-:W4:Y:S01]  /*b3c80*/  LDL.LU R50, [R1+0x467c] ;  /* 0x00467c0001327983 */ /* 0x000f220000300800 */
[----:B------:R-:W4:Y:S03]  /*b3c90*/  LDL.LU R51, [R1+0x4678] ;  /* 0x0046780001337983 */ /* 0x000f260000300800 */
[----:B------:R1:W-:Y:S02]  /*b3ca0*/  LDGSTS.E [R3+0x19100], [R136.64], P1 ;  /* 0x1910000088037fae */ /* 0x0003e40008921844 */
[----:B-1----:R-:W-:Y:S01]  /*b3cb0*/  MOV R136, R245 ;  /* 0x000000f500887202 */ /* 0x002fe20000000f00 */
[----:B------:R-:W-:-:S05]  /*b3cc0*/  IMAD.MOV.U32 R137, RZ, RZ, R246 ;  /* 0x000000ffff897224 */ /* 0x000fca00078e00f6 */
[----:B------:R1:W-:Y:S02]  /*b3cd0*/  LDGSTS.E [R3+0x19200], [R136.64], P1 ;  /* 0x1920000088037fae */ /* 0x0003e40008921844 */
[----:B-1----:R-:W-:Y:S02]  /*b3ce0*/  MOV R136, R47 ;  /* 0x0000002f00887202 */ /* 0x002fe40000000f00 */
[----:B--2---:R-:W-:Y:S02]  /*b3cf0*/  IADD3.X R248, R248, R0, RZ, P5, !PT ;  /* 0x00000000f8f87210 */ /* 0x004fe40002ffe4ff */
[----:B---3--:R-:W-:-:S03]  /*b3d00*/  IADD3 R250, P5, R250, R252, RZ ;  /* 0x000000fcfafa7210 */ /* 0x008fc60007fbe0ff */
[----:B------:R-:W-:Y:S02]  /*b3d10*/  STL [R1+0x2b58], R248 ;  /* 0x002b58f801007387 */ /* 0x000fe40000100800 */
[----:B------:R-:W-:Y:S02]  /*b3d20*/  STL [R1+0x2ac4], R250 ;  /* 0x002ac4fa01007387 */ /* 0x000fe40000100800 */
[----:B------:R-:W-:Y:S02]  /*b3d30*/  IMAD.X R249, R249, 0x1, R0, P5 ;  /* 0x00000001f9f97824 */ /* 0x000fe400028e0600 */
[----:B------:R-:W2:Y:S01]  /*b3d40*/  LDL.LU R246, [R1+0x2ad0] ;  /* 0x002ad00001f67983 */ /* 0x000ea20000300800 */
[----:B------:R-:W3:Y:S01]  /*b3d50*/  LDL.LU R245, [R1+0x2ad8] ;  /* 0x002ad80001f57983 */ /* 0x000ee20000300800 */
[----:B------:R-:W-:Y:S02]  /*b3d60*/  STL.64 [R1+0xb50], R240 ;  /* 0x000b50f001007387 */ /* 0x000fe40000100a00 */
[----:B------:R1:W-:Y:S02]  /*b3d70*/  STL.64 [R1+0xb58], R242 ;  /* 0x000b58f201007387 */ /* 0x0003e40000100a00 */
[----:B------:R-:W-:Y:S01]  /*b3d80*/  STL [R1+0x2ac0], R249 ;  /* 0x002ac0f901007387 */ /* 0x000fe20000100800 */
[----:B------:R-:W2:Y:S01]  /*b3d90*/  LDL.LU R47, [R1+0x4674] ;  /* 0x00467400012f7983 */ /* 0x000ea20000300800 */
[----:B------:R-:W-:Y:S01]  /*b3da0*/  IMAD.MOV.U32 R137, RZ, RZ, R248 ;  /* 0x000000ffff897224 */ /* 0x000fe200078e00f8 */
[----:B----4-:R-:W-:-:S04]  /*b3db0*/  IADD3 R247, P5, R247, R252, RZ ;  /* 0x000000fcf7f77210 */ /* 0x010fc80007fbe0ff */
[----:B------:R4:W-:Y:S01]  /*b3dc0*/  LDGSTS.E [R3+0x19300], [R136.64], P1 ;  /* 0x1930000088037fae */ /* 0x0009e20008921844 */
[-C--:B------:R-:W-:Y:S01]  /*b3dd0*/  IADD3 R133, P1, R133, R252.reuse, RZ ;  /* 0x000000fc85857210 */ /* 0x080fe20007f3e0ff */
[----:B------:R-:W-:Y:S02]  /*b3de0*/  IMAD.X R251, R251, 0x1, R0, P5 ;  /* 0x00000001fbfb7824 */ /* 0x000fe400028e0600 */
[----:B------:R-:W-:Y:S02]  /*b3df0*/  STL [R1+0x2acc], R247 ;  /* 0x002accf701007387 */ /* 0x000fe40000100800 */
[----:B------:R-:W-:Y:S02]  /*b3e00*/  STL [R1+0x2ad4], R133 ;  /* 0x002ad48501007387 */ /* 0x000fe40000100800 */
[----:B------:R-:W-:Y:S01]  /*b3e10*/  STL [R1+0x2ac8], R251 ;  /* 0x002ac8fb01007387 */ /* 0x000fe20000100800 */
[----:B-1----:R-:W4:Y:S01]  /*b3e20*/  LDL.LU R243, [R1+0x2a44] ;  /* 0x002a440001f37983 */ /* 0x002f220000300800 */
[----:B------:R-:W-:Y:S01]  /*b3e30*/  HMMA.1688.F32.TF32 R208, R176, R50, R208 ;  /* 0x00000032b0d0723c */ /* 0x000fe200000810d0 */
[----:B------:R-:W-:-:S07]  /*b3e40*/  IADD3 R244, P5, R244, R252, RZ ;  /* 0x000000fcf4f47210 */ /* 0x000fce0007fbe0ff */
[C---:B------:R-:W-:Y:S11]  /*b3e50*/  HMMA.1688.F32.TF32 R216, R176.reuse, R42, R216 ;  /* 0x0000002ab0d8723c */ /* 0x040ff600000810d8 */
[----:B------:R-:W-:Y:S04]  /*b3e60*/  @!UPT UIADD3 URZ, URZ, URZ, URZ ;  /* 0x0000003f3f3ff290 */ /* 0x000fe8000fffe03f */
[----:B------:R1:W-:Y:S01]  /*b3e70*/  STL.64 [R1+0xa80], R208 ;  /* 0x000a80d001007387 */ /* 0x0003e20000100a00 */
[----:B------:R2:W-:Y:S03]  /*b3e80*/  STL.64 [R1+0xa88], R210 ;  /* 0x000a88d201007387 */ /* 0x0005e60000100a00 */
[----:B-1----:R-:W4:Y:S01]  /*b3e90*/  LDL.LU R208, [R1+0x2a4c] ;  /* 0x002a4c0001d07983 */ /* 0x002f220000300800 */
[----:B------:R-:W-:Y:S01]  /*b3ea0*/  STL [R1+0x2adc], R244 ;  /* 0x002adcf401007387 */ /* 0x000fe20000100800 */
[----:B--2---:R-:W-:Y:S01]  /*b3eb0*/  HMMA.1688.F32.TF32 R212, R176, R46, R212 ;  /* 0x0000002eb0d4723c */ /* 0x004fe200000810d4 */
[--C-:B------:R-:W-:Y:S02]  /*b3ec0*/  IMAD.X R246, R246, 0x1, R0.reuse, P1 ;  /* 0x00000001f6f67824 */ /* 0x100fe400008e0600 */
[----:B---3--:R-:W-:-:S03]  /*b3ed0*/  IMAD.X R245, R245, 0x1, R0, P5 ;  /* 0x00000001f5f57824 */ /* 0x008fc600028e0600 */
[----:B------:R-:W-:Y:S02]  /*b3ee0*/  STL [R1+0x2ad0], R246 ;  /* 0x002ad0f601007387 */ /* 0x000fe40000100800 */
[----:B------:R-:W-:Y:S02]  /*b3ef0*/  STL [R1+0x2ad8], R245 ;  /* 0x002ad8f501007387 */ /* 0x000fe40000100800 */
[----:B------:R-:W2:Y:S11]  /*b3f00*/  LDL.LU R209, [R1+0x2a40] ;  /* 0x002a400001d17983 */ /* 0x000eb60000300800 */
[----:B------:R-:W-:Y:S02]  /*b3f10*/  @!UPT UIADD3 URZ, URZ, URZ, URZ ;  /* 0x0000003f3f3ff290 */ /* 0x000fe4000fffe03f */
[----:B------:R-:W-:Y:S01]  /*b3f20*/  STL.64 [R1+0xa60], R212 ;  /* 0x000a60d401007387 */ /* 0x000fe20000100a00 */
[----:B------:R1:W-:Y:S02]  /*b3f30*/  STL.64 [R1+0xa68], R214 ;  /* 0x000a68d601007387 */ /* 0x0003e40000100a00 */
[----:B------:R-:W3:Y:S02]  /*b3f40*/  LDL.LU R241, [R1+0x2a54] ;  /* 0x002a540001f17983 */ /* 0x000ee40000300800 */
[----:B------:R-:W3:Y:S01]  /*b3f50*/  LDL.LU R210, [R1+0x2a48] ;  /* 0x002a480001d27983 */ /* 0x000ee20000300800 */
[----:B------:R-:W3:Y:S01]  /*b3f60*/  LDL.LU R242, [R1+0x2a50] ;  /* 0x002a500001f27983 */ /* 0x000ee20000300800 */
[----:B----4-:R-:W-:-:S03]  /*b3f70*/  IADD3 R243, P5, R243, R252, RZ ;  /* 0x000000fcf3f37210 */ /* 0x010fc60007fbe0ff */
[----:B-1----:R-:W4:Y:S04]  /*b3f80*/  LDL.LU R215, [R1+0x2a5c] ;  /* 0x002a5c0001d77983 */ /* 0x002f280000300800 */
[----:B------:R-:W-:Y:S01]  /*b3f90*/  STL [R1+0x2a44], R243 ;  /* 0x002a44f301007387 */ /* 0x000fe20000100800 */
[----:B------:R-:W4:Y:S02]  /*b3fa0*/  LDL.LU R240, [R1+0x2a58] ;  /* 0x002a580001f07983 */ /* 0x000f240000300800 */
[----:B------:R-:W-:Y:S01]  /*b3fb0*/  STL.64 [R1+0xa40], R216 ;  /* 0x000a40d801007387 */ /* 0x000fe20000100a00 */
[----:B------:R1:W-:Y:S01]  /*b3fc0*/  STL.64 [R1+0xa48], R218 ;  /* 0x000a48da01007387 */ /* 0x0003e20000100a00 */
[----:B------:R-:W4:Y:S01]  /*b3fd0*/  LDL.LU R213, [R1+0x29c4] ;  /* 0x0029c40001d57983 */ /* 0x000f220000300800 */
[----:B------:R-:W-:Y:S01]  /*b3fe0*/  MOV R136, R250 ;  /* 0x000000fa00887202 */ /* 0x000fe20000000f00 */
[----:B------:R-:W-:-:S05]  /*b3ff0*/  IMAD.MOV.U32 R137, RZ, RZ, R249 ;  /* 0x000000ffff897224 */ /* 0x000fca00078e00f9 */
[----:B------:R1:W-:Y:S02]  /*b4000*/  LDGSTS.E [R3+0x1a000], [R136.64], P2 ;  /* 0x1a00000088037fae */ /* 0x0003e40009121844 */
[----:B-1----:R-:W-:Y:S01]  /*b4010*/  HMMA.1688.F32.TF32 R216, R176, R38, R220 ;  /* 0x00000026b0d8723c */ /* 0x002fe200000810dc */
[----:B------:R-:W-:Y:S01]  /*b4020*/  MOV R136, R247 ;  /* 0x000000f700887202 */ /* 0x000fe20000000f00 */
[----:B------:R-:W-:-:S05]  /*b4030*/  IMAD.MOV.U32 R137, RZ, RZ, R251 ;  /* 0x000000ffff897224 */ /* 0x000fca00078e00fb */
[----:B------:R1:W-:Y:S02]  /*b4040*/  LDGSTS.E [R3+0x1a100], [R136.64], P2 ;  /* 0x1a10000088037fae */ /* 0x0003e40009121844 */
[----:B-1----:R-:W-:Y:S01]  /*b4050*/  MOV R136, R133 ;  /* 0x0000008500887202 */ /* 0x002fe20000000f00 */
[----:B------:R-:W-:-:S05]  /*b4060*/  IMAD.MOV.U32 R137, RZ, RZ, R246 ;  /* 0x000000ffff897224 */ /* 0x000fca00078e00f6 */
[----:B------:R1:W-:Y:S02]  /*b4070*/  LDGSTS.E [R3+0x1a200], [R136.64], P2 ;  /* 0x1a20000088037fae */ /* 0x0003e40009121844 */
[----:B-1----:R-:W-:Y:S01]  /*b4080*/  IMAD.MOV.U32 R136, RZ, RZ, R244 ;  /* 0x000000ffff887224 */ /* 0x002fe200078e00f4 */
[----:B------:R-:W-:-:S05]  /*b4090*/  MOV R137, R245 ;  /* 0x000000f500897202 */ /* 0x000fca0000000f00 */
[----:B------:R1:W-:Y:S01]  /*b40a0*/  LDGSTS.E [R3+0x1a300], [R136.64], P2 ;  /* 0x1a30000088037fae */ /* 0x0003e20009121844 */
[----:B------:R-:W-:-:S05]  /*b40b0*/  IADD3 R208, P2, R208, R252, RZ ;  /* 0x000000fcd0d07210 */ /* 0x000fca0007f5e0ff */
[----:B------:R-:W-:Y:S01]  /*b40c0*/  STL [R1+0x2a4c], R208 ;  /* 0x002a4cd001007387 */ /* 0x000fe20000100800 */
[----:B------:R-:W-:-:S04]  /*b40d0*/  ISETP.GT.AND P1, PT, R132, 0x74, PT ;  /* 0x000000748400780c */ /* 0x000fc80003f24270 */
[----:B------:R-:W-:Y:S01]  /*b40e0*/  SEL R133, RZ, 0x4, !P1 ;  /* 0x00000004ff857807 */ /* 0x000fe20004800000 */
[----:B------:R-:W-:-:S03]  /*b40f0*/  ISETP.GT.AND P1, PT, R132, 0x78, PT ;  /* 0x000000788400780c */ /* 0x000fc60003f24270 */
[----:B------:R-:W-:Y:S02]  /*b4100*/  SEL R133, R133, RZ, !P0 ;  /* 0x000000ff85857207 */ /* 0x000fe40004000000 */
[----:B-1----:R-:W-:Y:S02]  /*b4110*/  SEL R136, RZ, 0x4, !P1 ;  /* 0x00000004ff887807 */ /* 0x002fe40004800000 */
[----:B------:R-:W-:Y:S02]  /*b4120*/  ISETP.NE.U32.AND P1, PT, R133, RZ, PT ;  /* 0x000000ff8500720c */ /* 0x000fe40003f25070 */
[----:B------:R-:W-:Y:S02]  /*b4130*/  SEL R133, R136, RZ, !P0 ;  /* 0x000000ff88857207 */ /* 0x000fe40004000000 */
[----:B------:R-:W-:Y:S02]  /*b4140*/  IMAD.MOV.U32 R136, RZ, RZ, R243 ;  /* 0x000000ffff887224 */ /* 0x000fe400078e00f3 */
[----:B--2---:R-:W-:-:S05]  /*b4150*/  IMAD.X R209, R209, 0x1, R0, P5 ;  /* 0x00000001d1d17824 */ /* 0x004fca00028e0600 */
[----:B------:R-:W-:Y:S01]  /*b4160*/  STL [R1+0x2a40], R209 ;  /* 0x002a40d101007387 */ /* 0x000fe20000100800 */
[----:B---3--:R-:W-:Y:S01]  /*b4170*/  IADD3 R241, P5, R241, R252, RZ ;  /* 0x000000fcf1f17210 */ /* 0x008fe20007fbe0ff */
[----:B------:R-:W-:-:S04]  /*b4180*/  IMAD.X R210, R210, 0x1, R0, P2 ;  /* 0x00000001d2d27824 */ /* 0x000fc800010e0600 */
[----:B------:R-:W-:Y:S01]  /*b4190*/  STL [R1+0x2a54], R241 ;  /* 0x002a54f101007387 */ /* 0x000fe20000100800 */
[----:B------:R-:W-:Y:S02]  /*b41a0*/  STL [R1+0x2a48], R210 ;  /* 0x002a48d201007387 */ /* 0x000fe40000100800 */
[----:B------:R-:W-:Y:S02]  /*b41b0*/  STL.64 [R1+0x730], R216 ;  /* 0x000730d801007387 */ /* 0x000fe40000100a00 */
[----:B------:R1:W-:Y:S01]  /*b41c0*/  STL.64 [R1+0x738], R218 ;  /* 0x000738da01007387 */ /* 0x0003e20000100a00 */
[----:B------:R-:W2:Y:S01]  /*b41d0*/  LDL.LU R214, [R1+0x29c0] ;  /* 0x0029c00001d67983 */ /* 0x000ea20000300800 */
[----:B------:R-:W-:Y:S02]  /*b41e0*/  IADD3.X R242, R242, R0, RZ, P5, !PT ;  /* 0x00000000f2f27210 */ /* 0x000fe40002ffe4ff */
[----:B----4-:R-:W-:Y:S01]  /*b41f0*/  IADD3 R215, P6, R215, R252, RZ ;  /* 0x000000fcd7d77210 */ /* 0x010fe20007fde0ff */
[----:B------:R-:W3:Y:S01]  /*b4200*/  LDL.LU R211, [R1+0x29cc] ;  /* 0x0029cc0001d37983 */ /* 0x000ee20000300800 */
[----:B-1----:R-:W-:Y:S03]  /*b4210*/  HMMA.1688.F32.TF32 R216, R176, R34, R224 ;  /* 0x00000022b0d8723c */ /* 0x002fe600000810e0 */
[----:B------:R-:W-:Y:S01]  /*b4220*/  STL [R1+0x2a5c], R215 ;  /* 0x002a5cd701007387 */ /* 0x000fe20000100800 */
[----:B------:R-:W-:Y:S01]  /*b4230*/  IADD3.X R240, R240, R0, RZ, P6, !PT ;  /* 0x00000000f0f07210 */ /* 0x000fe200037fe4ff */
[----:B------:R-:W-:-:S02]  /*b4240*/  IMAD.MOV.U32 R137, RZ, RZ, R209 ;  /* 0x000000ffff897224 */ /* 0x000fc400078e00d1 */
[----:B------:R-:W-:Y:S01]  /*b4250*/  STL [R1+0x2a50], R242 ;  /* 0x002a50f201007387 */ /* 0x000fe20000100800 */
[----:B------:R-:W4:Y:S01]  /*b4260*/  LDL.LU R212, [R1+0x29c8] ;  /* 0x0029c80001d47983 */ /* 0x000f220000300800 */
[----:B------:R-:W-:Y:S01]  /*b4270*/  ISETP.NE.U32.AND P2, PT, R133, RZ, PT ;  /* 0x000000ff8500720c */ /* 0x000fe20003f45070 */
[----:B------:R-:W4:Y:S02]  /*b4280*/  LDL.LU R209, [R1+0x29d4] ;  /* 0x0029d40001d17983 */ /* 0x000f240000300800 */
[----:B------:R-:W4:Y:S01]  /*b4290*/  LDL.LU R133, [R1+0x29dc] ;  /* 0x0029dc0001857983 */ /* 0x000f220000300800 */
[----:B------:R-:W-:Y:S01]  /*b42a0*/  IADD3 R213, P5, R213, R252, RZ ;  /* 0x000000fcd5d57210 */ /* 0x000fe20007fbe0ff */
[----:B------:R-:W-:Y:S04]  /*b42b0*/  STL [R1+0x2a58], R240 ;  /* 0x002a58f001007387 */ /* 0x000fe80000100800 */
[----:B------:R1:W-:Y:S05]  /*b42c0*/  LDGSTS.E [R3+0x1b000], [R136.64], P4 ;  /* 0x1b00000088037fae */ /* 0x0003ea000a121844 */
[----:B------:R-:W-:Y:S01]  /*b42d0*/  STL.64 [R1+0x720], R216 ;  /* 0x000720d801007387 */ /* 0x000fe20000100a00 */
[----:B-1----:R-:W-:-:S02]  /*b42e0*/  IMAD.MOV.U32 R137, RZ, RZ, R210 ;  /* 0x000000ffff897224 */ /* 0x002fc400078e00d2 */
[----:B------:R1:W-:Y:S01]  /*b42f0*/  STL.64 [R1+0x728], R218 ;  /* 0x000728da01007387 */ /* 0x0003e20000100a00 */
[----:B------:R-:W4:Y:S01]  /*b4300*/  LDL.LU R210, [R1+0x29d0] ;  /* 0x0029d00001d27983 */ /* 0x000f220000300800 */
[----:B------:R-:W-:-:S03]  /*b4310*/  IMAD.MOV.U32 R136, RZ, RZ, R208 ;  /* 0x000000ffff887224 */ /* 0x000fc600078e00d0 */
[----:B------:R-:W-:Y:S01]  /*b4320*/  STL [R1+0x29c4], R213 ;  /* 0x0029c4d501007387 */ /* 0x000fe20000100800 */
[----:B------:R-:W4:Y:S03]  /*b4330*/  LDL.LU R208, [R1+0x29d8] ;  /* 0x0029d80001d07983 */ /* 0x000f260000300800 */
[----:B------:R1:W-:Y:S02]  /*b4340*/  LDGSTS.E [R3+0x1b100], [R136.64], P4 ;  /* 0x1b10000088037fae */ /* 0x0003e4000a121844 */
[----:B-1----:R-:W-:Y:S01]  /*b4350*/  HMMA.1688.F32.TF32 R216, R176, R30, R228 ;  /* 0x0000001eb0d8723c */ /* 0x002fe200000810e4 */
[----:B------:R-:W-:Y:S01]  /*b4360*/  MOV R136, R241 ;  /* 0x000000f100887202 */ /* 0x000fe20000000f00 */
[----:B------:R-:W-:-:S05]  /*b4370*/  IMAD.MOV.U32 R137, RZ, RZ, R242 ;  /* 0x000000ffff897224 */ /* 0x000fca00078e00f2 */
[----:B------:R1:W-:Y:S02]  /*b4380*/  LDGSTS.E [R3+0x1b200], [R136.64], P4 ;  /* 0x1b20000088037fae */ /* 0x0003e4000a121844 */
[----:B-1----:R-:W-:Y:S01]  /*b4390*/  MOV R136, R215 ;  /* 0x000000d700887202 */ /* 0x002fe20000000f00 */
[----:B------:R-:W-:-:S05]  /*b43a0*/  IMAD.MOV.U32 R137, RZ, RZ, R240 ;  /* 0x000000ffff897224 */ /* 0x000fca00078e00f0 */
[----:B------:R1:W-:Y:S01]  /*b43b0*/  LDGSTS.E [R3+0x1b300], [R136.64], P4 ;  /* 0x1b30000088037fae */ /* 0x0003e2000a121844 */
[----:B--2---:R-:W-:-:S05]  /*b43c0*/  IMAD.X R214, R214, 0x1, R0, P5 ;  /* 0x00000001d6d67824 */ /* 0x004fca00028e0600 */
[----:B------:R-:W-:Y:S02]  /*b43d0*/  STL [R1+0x29c0], R214 ;  /* 0x0029c0d601007387 */ /* 0x000fe40000100800 */
[----:B------:R-:W-:Y:S02]  /*b43e0*/  STL.64 [R1+0xb40], R216 ;  /* 0x000b40d801007387 */ /* 0x000fe40000100a00 */
[----:B------:R2:W-:Y:S01]  /*b43f0*/  STL.64 [R1+0xb48], R218 ;  /* 0x000b48da01007387 */ /* 0x0005e20000100a00 */
[-C--:B---3--:R-:W-:Y:S01]  /*b4400*/  IADD3 R211, P5, R211, R252.reuse, RZ ;  /* 0x000000fcd3d37210 */ /* 0x088fe20007fbe0ff */
[----:B--2---:R-:W-:Y:S01]  /*b4410*/  HMMA.1688.F32.TF32 R216, R176, R26, R232 ;  /* 0x0000001ab0d8723c */ /* 0x004fe200000810e8 */
[----:B----4-:R-:W-:-:S03]  /*b4420*/  IADD3 R209, P4, R209, R252, RZ ;  /* 0x000000fcd1d17210 */ /* 0x010fc60007f9e0ff */
[--C-:B------:R-:W-:Y:S01]  /*b4430*/  IMAD.X R212, R212, 0x1, R0.reuse, P5 ;  /* 0x00000001d4d47824 */ /* 0x100fe200028e0600 */
[----:B------:R-:W-:Y:S01]  /*b4440*/  IADD3 R133, P5, R133, R252, RZ ;  /* 0x000000fc85857210 */ /* 0x000fe20007fbe0ff */
[----:B------:R-:W-:Y:S01]  /*b4450*/  STL [R1+0x29cc], R211 ;  /* 0x0029ccd301007387 */ /* 0x000fe20000100800 */
[----:B------:R-:W-:Y:S02]  /*b4460*/  STL [R1+0x29d4], R209 ;  /* 0x0029d4d101007387 */ /* 0x000fe40000100800 */
[----:B------:R-:W-:Y:S01]  /*b4470*/  STL [R1+0x29c8], R212 ;  /* 0x0029c8d401007387 */ /* 0x000fe20000100800 */
[----:B------:R-:W-:Y:S01]  /*b4480*/  STL [R1+0x29dc], R133 ;  /* 0x0029dc8501007387 */ /* 0x000fe20000100800 */
[----:B------:R-:W-:Y:S01]  /*b4490*/  IMAD.X R210, R210, 0x1, R0, P4 ;  /* 0x00000001d2d27824 */ /* 0x000fe200020e0600 */
[----:B------:R-:W-:-:S04]  /*b44a0*/  IADD3.X R208, R208, R0, RZ, P5, !PT ;  /* 0x00000000d0d07210 */ /* 0x000fc80002ffe4ff */
[----:B------:R-:W-:Y:S07]  /*b44b0*/  STL [R1+0x29d0], R210 ;  /* 0x0029d0d201007387 */ /* 0x000fee0000100800 */
[----:B------:R-:W-:Y:S02]  /*b44c0*/  STL.64 [R1+0xb30], R216 ;  /* 0x000b30d801007387 */ /* 0x000fe40000100a00 */
[----:B------:R2:W-:Y:S02]  /*b44d0*/  STL.64 [R1+0xb38], R218 ;  /* 0x000b38da01007387 */ /* 0x0005e40000100a00 */
[----:B------:R3:W-:Y:S01]  /*b44e0*/  STL [R1+0x29d8], R208 ;  /* 0x0029d8d001007387 */ /* 0x0007e20000100800 */
[----:B------:R-:W4:Y:S04]  /*b44f0*/  LDL.LU R220, [R1+0x2410] ;  /* 0x0024100001dc7983 */ /* 0x000f280000300800 */
[----:B--2---:R-:W2:Y:S01]  /*b4500*/  LDL.LU R218, [R1+0x2418] ;  /* 0x0024180001da7983 */ /* 0x004ea20000300800 */
[----:B------:R-:W2:Y:S02]  /*b4510*/  LDL.LU R221, [R1+0x240c] ;  /* 0x00240c0001dd7983 */ /* 0x000ea40000300800 */
[----:B------:R-:W2:Y:S02]  /*b4520*/  LDL.LU R219, [R1+0x2414] ;  /* 0x0024140001db7983 */ /* 0x000ea40000300800 */
[----:B------:R-:W2:Y:S01]  /*b4530*/  LDL.LU R217, [R1+0x241c] ;  /* 0x00241c0001d97983 */ /* 0x000ea20000300800 */
[----:B------:R-:W2:Y:S01]  /*b4540*/  LDL.LU R216, [R1+0x2420] ;  /* 0x0024200001d87983 */ /* 0x000ea20000300800 */
[----:B-1----:R-:W-:-:S02]  /*b4550*/  IMAD.MOV.U32 R137, RZ, RZ, R214 ;  /* 0x000000ffff897224 */ /* 0x002fc400078e00d6 */
[----:B------:R-:W2:Y:S01]  /*b4560*/  LDL.LU R214, [R1+0x2428] ;  /* 0x0024280001d67983 */ /* 0x000ea20000300800 */
[----:B------:R-:W-:Y:S01]  /*b4570*/  MOV R136, R213 ;  /* 0x000000d500887202 */ /* 0x000fe20000000f00 */
[C---:B------:R-:W-:Y:S08]  /*b4580*/  HMMA.1688.F32.TF32 R200, R176.reuse, R18, R200 ;  /* 0x00000012b0c8723c */ /* 0x040ff000000810c8 */
[----:B------:R-:W-:Y:S01]  /*b4590*/  HMMA.1688.F32.TF32 R168, R176, R14, R168 ;  /* 0x0000000eb0a8723c */ /* 0x000fe200000810a8 */
[----:B------:R-:W-:Y:S01]  /*b45a0*/  ISETP.GT.AND P4, PT, R132, 0x7c, PT ;  /* 0x0000007c8400780c */ /* 0x000fe20003f84270 */
[----:B------:R-:W2:Y:S04]  /*b45b0*/  LDL.LU R215, [R1+0x2424] ;  /* 0x0024240001d77983 */ /* 0x000ea80000300800 */
[----:B------:R1:W-:Y:S02]  /*b45c0*/  LDGSTS.E [R3+0x1c000], [R136.64], P3 ;  /* 0x1c00000088037fae */ /* 0x0003e40009921844 */
[----:B-1----:R-:W-:-:S02]  /*b45d0*/  IMAD.MOV.U32 R136, RZ, RZ, R211 ;  /* 0x000000ffff887224 */ /* 0x002fc400078e00d3 */
[----:B------:R-:W-:Y:S02]  /*b45e0*/  IMAD.MOV.U32 R137, RZ, RZ, R212 ;  /* 0x000000ffff897224 */ /* 0x000fe400078e00d4 */
[----:B------:R-:W2:Y:S04]  /*b45f0*/  LDL.LU R212, [R1+0x2490] ;  /* 0x0024900001d47983 */ /* 0x000ea80000300800 */
[----:B------:R1:W-:Y:S02]  /*b4600*/  LDGSTS.E [R3+0x1c100], [R136.64], P3 ;  /* 0x1c10000088037fae */ /* 0x0003e40009921844 */
[----:B-1----:R-:W-:Y:S01]  /*b4610*/  MOV R136, R209 ;  /* 0x000000d100887202 */ /* 0x002fe20000000f00 */
[----:B------:R-:W-:-:S05]  /*b4620*/  IMAD.MOV.U32 R137, RZ, RZ, R210 ;  /* 0x000000ffff897224 */ /* 0x000fca00078e00d2 */
[----:B------:R1:W-:Y:S02]  /*b4630*/  LDGSTS.E [R3+0x1c200], [R136.64], P3 ;  /* 0x1c20000088037fae */ /* 0x0003e40009921844 */
[----:B-1----:R-:W-:Y:S02]  /*b4640*/  MOV R137, R208 ;  /* 0x000000d000897202 */ /* 0x002fe40000000f00 */
[----:B---3--:R-:W-:Y:S01]  /*b4650*/  HMMA.1688.F32.TF32 R208, R176, R22, R236 ;  /* 0x00000016b0d0723c */ /* 0x008fe200000810ec */
[----:B------:R-:W-:Y:S01]  /*b4660*/  IMAD.MOV.U32 R136, RZ, RZ, R133 ;  /* 0x000000ffff887224 */ /* 0x000fe200078e0085 */
[----:B------:R-:W-:-:S04]  /*b4670*/  SEL R133, RZ, 0x4, !P4 ;  /* 0x00000004ff857807 */ /* 0x000fc80006000000 */
[----:B------:R1:W-:Y:S01]  /*b4680*/  LDGSTS.E [R3+0x1c300], [R136.64], P3 ;  /* 0x1c30000088037fae */ /* 0x0003e20009921844 */
[----:B------:R-:W-:Y:S02]  /*b4690*/  ISETP.GT.AND P3, PT, R132, 0x1, PT ;  /* 0x000000018400780c */ /* 0x000fe40003f64270 */
[----:B------:R-:W-:Y:S11]  /*b46a0*/  SEL R133, R133, RZ, !P0 ;  /* 0x000000ff85857207 */ /* 0x000ff60004000000 */
[----:B------:R-:W-:Y:S03]  /*b46b0*/  @!UPT UIADD3 URZ, URZ, URZ, URZ ;  /* 0x0000003f3f3ff290 */ /* 0x000fe6000fffe03f */
[----:B------:R-:W-:Y:S01]  /*b46c0*/  STL.64 [R1+0xbd0], R208 ;  /* 0x000bd0d001007387 */ /* 0x000fe20000100a00 */
[----:B------:R3:W-:Y:S03]  /*b46d0*/  STL.64 [R1+0xbd8], R210 ;  /* 0x000bd8d201007387 */ /* 0x0007e60000100a00 */
[----:B---3--:R-:W3:Y:S01]  /*b46e0*/  LDL.LU R210, [R1+0x2498] ;  /* 0x0024980001d27983 */ /* 0x008ee20000300800 */
[----:B------:R-:W3:Y:S01]  /*b46f0*/  LDL.LU R208, [R1+0x24a0] ;  /* 0x0024a00001d07983 */ /* 0x000ee20000300800 */
[----:B-1----:R-:W-:Y:S01]  /*b4700*/  SEL R136, RZ, 0x4, !P3 ;  /* 0x00000004ff887807 */ /* 0x002fe20005800000 */
[----:B------:R-:W-:Y:S01]  /*b4710*/  ISETP.NE.U32.AND P3, PT, R133, RZ, PT ;  /* 0x000000ff8500720c */ /* 0x000fe20003f65070 */
[----:B----4-:R-:W-:-:S05]  /*b4720*/  IADD3 R220, P6, R220, R252, RZ ;  /* 0x000000fcdcdc7210 */ /* 0x010fca0007fde0ff */
[----:B------:R-:W-:Y:S01]  /*b4730*/  STL [R1+0x2410], R220 ;  /* 0x002410dc01007387 */ /* 0x000fe20000100800 */
[-C--:B--2---:R-:W-:Y:S01]  /*b4740*/  IADD3 R218, P4, R218, R252.reuse, RZ ;  /* 0x000000fcdada7210 */ /* 0x084fe20007f9e0ff */
[----:B------:R-:W-:Y:S01]  /*b4750*/  IMAD.X R221, R221, 0x1, R0, P6 ;  /* 0x00000001dddd7824 */ /* 0x000fe200030e0600 */
[----:B------:R-:W-:-:S03]  /*b4760*/  IADD3 R216, P5, R216, R252, RZ ;  /* 0x000000fcd8d87210 */ /* 0x000fc60007fbe0ff */
[----:B------:R-:W-:Y:S01]  /*b4770*/  STL [R1+0x2418], R218 ;  /* 0x002418da01007387 */ /* 0x000fe20000100800 */
[----:B------:R-:W2:Y:S02]  /*b4780*/  LDL.LU R213, [R1+0x248c] ;  /* 0x00248c0001d57983 */ /* 0x000ea40000300800 */
[----:B------:R-:W-:Y:S02]  /*b4790*/  STL.64 [R1+0xba0], R200 ;  /* 0x000ba0c801007387 */ /* 0x000fe40000100a00 */
[----:B------:R-:W-:Y:S02]  /*b47a0*/  STL.64 [R1+0xba8], R202 ;  /* 0x000ba8ca01007387 */ /* 0x000fe40000100a00 */
[----:B------:R-:W-:Y:S01]  /*b47b0*/  IMAD.X R219, R219, 0x1, R0, P4 ;  /* 0x00000001dbdb7824 */ /* 0x000fe200020e0600 */
[----:B------:R-:W4:Y:S01]  /*b47c0*/  LDL.LU R211, [R1+0x2494] ;  /* 0x0024940001d37983 */ /* 0x000f220000300800 */
[----:B------:R-:W4:Y:S02]  /*b47d0*/  LDL.LU R209, [R1+0x249c] ;  /* 0x00249c0001d17983 */ /* 0x000f240000300800 */
[----:B------:R-:W-:Y:S01]  /*b47e0*/  STL [R1+0x2420], R216 ;  /* 0x002420d801007387 */ /* 0x000fe20000100800 */
[----:B------:R-:W-:Y:S01]  /*b47f0*/  IADD3.X R217, R217, R0, RZ, P5, !PT ;  /* 0x00000000d9d97210 */ /* 0x000fe20002ffe4ff */
[----:B------:R-:W-:Y:S01]  /*b4800*/  STL [R1+0x240c], R221 ;  /* 0x00240cdd01007387 */ /* 0x000fe20000100800 */
[----:B------:R-:W-:Y:S01]  /*b4810*/  IADD3 R214, P5, R214, R252, RZ ;  /* 0x000000fcd6d67210 */ /* 0x000fe20007fbe0ff */
[----:B------:R-:W-:Y:S02]  /*b4820*/  STL [R1+0x2414], R219 ;  /* 0x002414db01007387 */ /* 0x000fe40000100800 */
[----:B------:R1:W-:Y:S01]  /*b4830*/  STL.64 [R1+0xb70], R168 ;  /* 0x000b70a801007387 */ /* 0x0003e20000100a00 */
[----:B------:R-:W-:Y:S01]  /*b4840*/  STL.64 [R1+0xb78], R170 ;  /* 0x000b78aa01007387 */ /* 0x000fe20000100a00 */
[----:B------:R-:W-:Y:S02]  /*b4850*/  STL [R1+0x241c], R217 ;  /* 0x00241cd901007387 */ /* 0x000fe40000100800 */
[----:B------:R-:W-:Y:S01]  /*b4860*/  STL [R1+0x2428], R214 ;  /* 0x002428d601007387 */ /* 0x000fe20000100800 */
[----:B-1----:R-:W4:Y:S01]  /*b4870*/  LDL.LU R168, [R1+0x24a4] ;  /* 0x0024a40001a87983 */ /* 0x002f220000300800 */
[----:B------:R-:W4:Y:S01]  /*b4880*/  LDL.LU R133, [R1+0x24a8] ;  /* 0x0024a80001857983 */ /* 0x000f220000300800 */
[----:B------:R-:W-:Y:S01]  /*b4890*/  SEL R136, R136, RZ, !P0 ;  /* 0x000000ff88887207 */ /* 0x000fe20004000000 */
[----:B------:R-:W-:Y:S01]  /*b48a0*/  IMAD.MOV.U32 R137, RZ, RZ, R221 ;  /* 0x000000ffff897224 */ /* 0x000fe200078e00dd */
[----:B------:R-:W-:Y:S02]  /*b48b0*/  HMMA.1688.F32.TF32 R200, R176, R10, R204 ;  /* 0x0000000ab0c8723c */ /* 0x000fe400000810cc */
[----:B------:R-:W-:Y:S01]  /*b48c0*/  ISETP.NE.U32.AND P4, PT, R136, RZ, PT ;  /* 0x000000ff8800720c */ /* 0x000fe20003f85070 */
[----:B------:R-:W-:-:S05]  /*b48d0*/  IMAD.MOV.U32 R136, RZ, RZ, R220 ;  /* 0x000000ffff887224 */ /* 0x000fca00078e00dc */
[----:B------:R-:W-:Y:S01]  /*b48e0*/  HMMA.1688.F32.TF32 R172, R176, R6, R172 ;  /* 0x00000006b0ac723c */ /* 0x000fe200000810ac */
[----:B------:R1:W-:Y:S01]  /*b48f0*/  LDGSTS.E [R3+0x1d000], [R136.64], P1 ;  /* 0x1d00000088037fae */ /* 0x0003e20008921844 */
[----:B------:R-:W-:Y:S01]  /*b4900*/  IMAD.X R215, R215, 0x1, R0, P5 ;  /* 0x00000001d7d77824 */ /* 0x000fe200028e0600 */
[----:B-1----:R-:W-:Y:S01]  /*b4910*/  MOV R136, R218 ;  /* 0x000000da00887202 */ /* 0x002fe20000000f00 */
[----:B------:R-:W-:-:S05]  /*b4920*/  IMAD.MOV.U32 R137, RZ, RZ, R219 ;  /* 0x000000ffff897224 */ /* 0x000fca00078e00db */
[----:B------:R1:W-:Y:S01]  /*b4930*/  LDGSTS.E [R3+0x1d100], [R136.64], P1 ;  /* 0x1d10000088037fae */ /* 0x0003e20008921844 */
[----:B------:R-:W-:-:S03]  /*b4940*/  IADD3 R212, P5, R212, R252, RZ ;  /* 0x000000fcd4d47210 */ /* 0x000fc60007fbe0ff */
[----:B------:R-:W-:Y:S01]  /*b4950*/  STL [R1+0x2424], R215 ;  /* 0x002424d701007387 */ /* 0x000fe20000100800 */
[----:B-1----:R-:W-:Y:S01]  /*b4960*/  MOV R136, R216 ;  /* 0x000000d800887202 */ /* 0x002fe20000000f00 */
[----:B------:R-:W-:-:S05]  /*b4970*/  IMAD.MOV.U32 R137, RZ, RZ, R217 ;  /* 0x000000ffff897224 */ /* 0x000fca00078e00d9 */
[----:B------:R1:W-:Y:S04]  /*b4980*/  LDGSTS.E [R3+0x1d200], [R136.64], P1 ;  /* 0x1d20000088037fae */ /* 0x0003e80008921844 */
[----:B------:R-:W-:Y:S01]  /*b4990*/  STL.64 [R1+0x6c0], R200 ;  /* 0x0006c0c801007387 */ /* 0x000fe20000100a00 */
[----:B------:R1:W-:Y:S02]  /*b49a0*/  STL.64 [R1+0x6c8], R202 ;  /* 0x0006c8ca01007387 */ /* 0x0003e40000100a00 */
[----:B------:R-:W4:Y:S02]  /*b49b0*/  LDL.LU R206, [R1+0x2510] ;  /* 0x0025100001ce7983 */ /* 0x000f240000300800 */
[----:B------:R-:W4:Y:S02]  /*b49c0*/  LDL.LU R204, [R1+0x2518] ;  /* 0x0025180001cc7983 */ /* 0x000f240000300800 */
[----:B-1----:R-:W-:Y:S01]  /*b49d0*/  IMAD.MOV.U32 R136, RZ, RZ, R214 ;  /* 0x000000ffff887224 */ /* 0x002fe200078e00d6 */
[----:B------:R-:W-:Y:S01]  /*b49e0*/  MOV R137, R215 ;  /* 0x000000d700897202 */ /* 0x000fe20000000f00 */
[----:B------:R-:W-:Y:S01]  /*b49f0*/  STL [R1+0x2490], R212 ;  /* 0x002490d401007387 */ /* 0x000fe20000100800 */
[----:B------:R-:W4:Y:S03]  /*b4a00*/  LDL.LU R202, [R1+0x2520] ;  /* 0x0025200001ca7983 */ /* 0x000f260000300800 */
[----:B------:R1:W-:Y:S01]  /*b4a10*/  LDGSTS.E [R3+0x1d300], [R136.64], P1 ;  /* 0x1d30000088037fae */ /* 0x0003e20008921844 */
[----:B---3--:R-:W-:-:S05]  /*b4a20*/  IADD3 R210, P1, R210, R252, RZ ;  /* 0x000000fcd2d27210 */ /* 0x008fca0007f3e0ff */
[----:B------:R-:W-:Y:S01]  /*b4a30*/  STL [R1+0x2498], R210 ;  /* 0x002498d201007387 */ /* 0x000fe20000100800 */
[--C-:B--2---:R-:W-:Y:S01]  /*b4a40*/  IMAD.X R213, R213, 0x1, R0.reuse, P5 ;  /* 0x00000001d5d57824 */ /* 0x104fe200028e0600 */
[----:B------:R-:W-:Y:S01]  /*b4a50*/  IADD3 R208, P5, R208, R252, RZ ;  /* 0x000000fcd0d07210 */ /* 0x000fe20007fbe0ff */
[----:B----4-:R-:W-:-:S03]  /*b4a60*/  IMAD.X R211, R211, 0x1, R0, P1 ;  /* 0x00000001d3d37824 */ /* 0x010fc600008e0600 */
[----:B------:R-:W-:Y:S01]  /*b4a70*/  STL [R1+0x248c], R213 ;  /* 0x00248cd501007387 */ /* 0x000fe20000100800 */
[----:B------:R-:W-:Y:S02]  /*b4a80*/  STL.64 [R1+0x690], R172 ;  /* 0x000690ac01007387 */ /* 0x000fe40000100a00 */
[----:B------:R2:W-:Y:S01]  /*b4a90*/  STL.64 [R1+0x698], R174 ;  /* 0x000698ae01007387 */ /* 0x0005e20000100a00 */
[----:B------:R-:W-:Y:S01]  /*b4aa0*/  IADD3.X R209, R209, R0, RZ, P5, !PT ;  /* 0x00000000d1d17210 */ /* 0x000fe20002ffe4ff */
[----:B------:R-:W-:Y:S01]  /*b4ab0*/  STL [R1+0x24a0], R208 ;  /* 0x0024a0d001007387 */ /* 0x000fe20000100800 */
[----:B------:R-:W-:Y:S02]  /*b4ac0*/  STL [R1+0x2494], R211 ;  /* 0x002494d301007387 */ /* 0x000fe40000100800 */
[----:B------:R-:W3:Y:S01]  /*b4ad0*/  LDL.LU R207, [R1+0x250c] ;  /* 0x00250c0001cf7983 */ /* 0x000ee20000300800 */
[----:B------:R-:W-:-:S05]  /*b4ae0*/  IADD3 R133, P1, R133, R252, RZ ;  /* 0x000000fc85857210 */ /* 0x000fca0007f3e0ff */
[----:B------:R4:W-:Y:S01]  /*b4af0*/  STL [R1+0x24a8], R133 ;  /* 0x0024a88501007387 */ /* 0x0009e20000100800 */
[----:B------:R2:W-:Y:S02]  /*b4b00*/  STL [R1+0x249c], R209 ;  /* 0x00249cd101007387 */ /* 0x0005e40000100800 */
[----:B------:R-:W3:Y:S02]  /*b4b10*/  LDL.LU R205, [R1+0x2514] ;  /* 0x0025140001cd7983 */ /* 0x000ee40000300800 */
[----:B------:R-:W3:Y:S02]  /*b4b20*/  LDL.LU R203, [R1+0x251c] ;  /* 0x00251c0001cb7983 */ /* 0x000ee40000300800 */
[----:B-1----:R-:W-:Y:S02]  /*b4b30*/  IMAD.MOV.U32 R136, RZ, RZ, R212 ;  /* 0x000000ffff887224 */ /* 0x002fe400078e00d4 */
[----:B------:R-:W-:Y:S02]  /*b4b40*/  IMAD.MOV.U32 R137, RZ, RZ, R213 ;  /* 0x000000ffff897224 */ /* 0x000fe400078e00d5 */
[----:B------:R-:W-:Y:S01]  /*b4b50*/  IMAD.X R168, R168, 0x1, R0, P1 ;  /* 0x00000001a8a87824 */ /* 0x000fe200008e0600 */
[----:B------:R-:W3:Y:S04]  /*b4b60*/  LDL.LU R200, [R1+0x2528] ;  /* 0x0025280001c87983 */ /* 0x000ee80000300800 */
[----:B------:R1:W-:Y:S01]  /*b4b70*/  LDGSTS.E [R3+0x1e000], [R136.64], P2 ;  /* 0x1e00000088037fae */ /* 0x0003e20009121844 */
[----:B------:R-:W-:-:S02]  /*b4b80*/  IMAD.MOV.U32 R250, RZ, RZ, R165 ;  /* 0x000000fffffa7224 */ /* 0x000fc400078e00a5 */
[----:B------:R-:W3:Y:S01]  /*b4b90*/  LDL.LU R165, [R1+0x4670] ;  /* 0x0046700001a57983 */ /* 0x000ee20000300800 */
[----:B------:R-:W-:Y:S02]  /*b4ba0*/  MOV R251, R164 ;  /* 0x000000a400fb7202 */ /* 0x000fe40000000f00 */
[----:B------:R-:W3:Y:S01]  /*b4bb0*/  LDL.LU R164, [R1+0x466c] ;  /* 0x00466c0001a47983 */ /* 0x000ee20000300800 */
[----:B-1----:R-:W-:Y:S01]  /*b4bc0*/  MOV R136, R210 ;  /* 0x000000d200887202 */ /* 0x002fe20000000f00 */
[----:B------:R-:W-:Y:S02]  /*b4bd0*/  IMAD.MOV.U32 R137, RZ, RZ, R211 ;  /* 0x000000ffff897224 */ /* 0x000fe400078e00d3 */
[----:B------:R-:W-:Y:S01]  /*b4be0*/  STL [R1+0x24a4], R168 ;  /* 0x0024a4a801007387 */ /* 0x000fe20000100800 */
[----:B------:R-:W3:Y:S02]  /*b4bf0*/  LDL.LU R240, [R1+0x1140] ;  /* 0x0011400001f07983 */ /* 0x000ee40000300800 */
[----:B------:R-:W3:Y:S02]  /*b4c00*/  LDL.LU R241, [R1+0x1144] ;  /* 0x0011440001f17983 */ /* 0x000ee40000300800 */
[----:B------:R-:W3:Y:S01]  /*b4c10*/  LDL.LU R242, [R1+0x1148] ;  /* 0x0011480001f27983 */ /* 0x000ee20000300800 */
[----:B------:R1:W-:Y:S01]  /*b4c20*/  LDGSTS.E [R3+0x1e100], [R136.64], P2 ;  /* 0x1e10000088037fae */ /* 0x0003e20009121844 */
[----:B------:R-:W-:-:S03]  /*b4c30*/  ISETP.GT.AND P1, PT, R132, 0x5, PT ;  /* 0x000000058400780c */ /* 0x000fc60003f24270 */
[----:B------:R-:W3:Y:S01]  /*b4c40*/  LDL.LU R243, [R1+0x114c] ;  /* 0x00114c0001f37983 */ /* 0x000ee20000300800 */
[----:B------:R-:W3:Y:S01]  /*b4c50*/  LDL.LU R201, [R1+0x2524] ;  /* 0x0025240001c97983 */ /* 0x000ee20000300800 */
[----:B------:R-:W-:Y:S01]  /*b4c60*/  ISETP.GT.AND P5, PT, R132, 0x9, PT ;  /* 0x000000098400780c */ /* 0x000fe20003fa4270 */
[----:B------:R-:W3:Y:S01]  /*b4c70*/  LDL.LU R178, [R1+0x381c] ;  /* 0x00381c0001b27983 */ /* 0x000ee20000300800 */
[----:B------:R-:W3:Y:S01]  /*b4c80*/  LDL R247, [R1+0x168c] ;  /* 0x00168c0001f77983 */ /* 0x000ee20000100800 */
[----:B------:R-:W3:Y:S02]  /*b4c90*/  LDL.LU R179, [R1+0x37f4] ;  /* 0x0037f40001b37983 */ /* 0x000ee40000300800 */
[----:B------:R-:W3:Y:S02]  /*b4ca0*/  LDL.LU R177, [R1+0x37ec] ;  /* 0x0037ec0001b17983 */ /* 0x000ee40000300800 */
[----:B------:R-:W3:Y:S01]  /*b4cb0*/  LDL.LU R176, [R1+0x37f8] ;  /* 0x0037f80001b07983 */ /* 0x000ee20000300800 */
[----:B--2---:R-:W2:Y:S01]  /*b4cc0*/  LDL.LU R175, [R1+0x37e4] ;  /* 0x0037e40001af7983 */ /* 0x004ea20000300800 */
[----:B------:R-:W2:Y:S01]  /*b4cd0*/  LDL.LU R174, [R1+0x37f0] ;  /* 0x0037f00001ae7983 */ /* 0x000ea20000300800 */
[----:B-1----:R-:W-:Y:S01]  /*b4ce0*/  MOV R136, R208 ;  /* 0x000000d000887202 */ /* 0x002fe20000000f00 */
[----:B------:R-:W-:-:S05]  /*b4cf0*/  IMAD.MOV.U32 R137, RZ, RZ, R209 ;  /* 0x000000ffff897224 */ /* 0x000fca00078e00d1 */
[----:B------:R1:W-:Y:S01]  /*b4d00*/  LDGSTS.E [R3+0x1e200], [R136.64], P2 ;  /* 0x1e20000088037fae */ /* 0x0003e20009121844 */
[-C--:B------:R-:W-:Y:S01]  /*b4d10*/  IADD3 R204, P6, R204, R252.reuse, RZ ;  /* 0x000000fccccc7210 */ /* 0x080fe20007fde0ff */
[----:B-1----:R-:W-:Y:S02]  /*b4d20*/  IMAD.MOV.U32 R136, RZ, RZ, R133 ;  /* 0x000000ffff887224 */ /* 0x002fe400078e0085 */
[----:B------:R-:W-:Y:S01]  /*b4d30*/  IMAD.MOV.U32 R137, RZ, RZ, R168 ;  /* 0x000000ffff897224 */ /* 0x000fe200078e00a8 */
[----:B----4-:R-:W-:Y:S01]  /*b4d40*/  SEL R133, RZ, 0x4, !P1 ;  /* 0x00000004ff857807 */ /* 0x010fe20004800000 */
[----:B------:R-:W-:-:S03]  /*b4d50*/  IADD3 R206, P1, R206, R252, RZ ;  /* 0x000000fccece7210 */ /* 0x000fc60007f3e0ff */
[----:B------:R1:W-:Y:S04]  /*b4d60*/  LDGSTS.E [R3+0x1e300], [R136.64], P2 ;  /* 0x1e30000088037fae */ /* 0x0003e80009121844 */
[----:B------:R-:W-:Y:S01]  /*b4d70*/  STL [R1+0x2510], R206 ;  /* 0x002510ce01007387 */ /* 0x000fe20000100800 */
[----:B------:R-:W-:Y:S01]  /*b4d80*/  STL [R1+0x2518], R204 ;  /* 0x002518cc01007387 */ /* 0x000fe20000100800 */
[----:B-1----:R-:W-:Y:S01]  /*b4d90*/  SEL R136, RZ, 0x4, !P5 ;  /* 0x00000004ff887807 */ /* 0x002fe20006800000 */
[----:B------:R-:W-:-:S05]  /*b4da0*/  IADD3 R202, P5, R202, R252, RZ ;  /* 0x000000fccaca7210 */ /* 0x000fca0007fbe0ff */
[----:B------:R-:W-:Y:S01]  /*b4db0*/  STL [R1+0x2520], R202 ;  /* 0x002520ca01007387 */ /* 0x000fe20000100800 */
[----:B---3--:R-:W-:-:S05]  /*b4dc0*/  IADD3.X R207, R207, R0, RZ, P1, !PT ;  /* 0x00000000cfcf7210 */ /* 0x008fca0000ffe4ff */
[----:B------:R-:W-:Y:S01]  /*b4dd0*/  STL [R1+0x250c], R207 ;  /* 0x00250ccf01007387 */ /* 0x000fe20000100800 */
[--C-:B------:R-:W-:Y:S02]  /*b4de0*/  IMAD.X R205, R205, 0x1, R0.reuse, P6 ;  /* 0x00000001cdcd7824 */ /* 0x100fe400030e0600 */
[----:B------:R-:W-:-:S03]  /*b4df0*/  IMAD.X R203, R203, 0x1, R0, P5 ;  /* 0x00000001cbcb7824 */ /* 0x000fc600028e0600 */
[----:B------:R-:W-:Y:S01]  /*b4e00*/  STL [R1+0x2514], R205 ;  /* 0x002514cd01007387 */ /* 0x000fe20000100800 */
[----:B------:R-:W3:Y:S02]  /*b4e10*/  LDL.LU R173, [R1+0x37dc] ;  /* 0x0037dc0001ad7983 */ /* 0x000ee40000300800 */
[----:B------:R-:W-:Y:S02]  /*b4e20*/  STL [R1+0x251c], R203 ;  /* 0x00251ccb01007387 */ /* 0x000fe40000100800 */
[----:B------:R-:W4:Y:S01]  /*b4e30*/  LDL.LU R172, [R1+0x37e8] ;  /* 0x0037e80001ac7983 */ /* 0x000f220000300800 */
[----:B------:R-:W-:Y:S01]  /*b4e40*/  SEL R136, R136, RZ, !P0 ;  /* 0x000000ff88887207 */ /* 0x000fe20004000000 */
[----:B------:R-:W-:-:S03]  /*b4e50*/  IMAD.MOV.U32 R137, RZ, RZ, R207 ;  /* 0x000000ffff897224 */ /* 0x000fc600078e00cf */
[----:B------:R-:W-:Y:S01]  /*b4e60*/  ISETP.NE.U32.AND P1, PT, R136, RZ, PT ;  /* 0x000000ff8800720c */ /* 0x000fe20003f25070 */
[----:B------:R-:W-:Y:S01]  /*b4e70*/  MOV R136, R206 ;  /* 0x000000ce00887202 */ /* 0x000fe20000000f00 */
[----:B------:R-:W1:Y:S04]  /*b4e80*/  S2R R246, SR_TID.X ;  /* 0x0000000000f67919 */ /* 0x000e680000002100 */
[----:B------:R2:W-:Y:S01]  /*b4e90*/  LDGSTS.E [R3+0x1f000], [R136.64], P3 ;  /* 0x1f00000088037fae */ /* 0x0005e20009921844 */
[----:B------:R-:W-:Y:S02]  /*b4ea0*/  IADD3 R200, P5, R200, R252, RZ ;  /* 0x000000fcc8c87210 */ /* 0x000fe40007fbe0ff */
[----:B--2---:R-:W-:Y:S01]  /*b4eb0*/  MOV R136, R204 ;  /* 0x000000cc00887202 */ /* 0x004fe20000000f00 */
[----:B------:R-:W-:-:S02]  /*b4ec0*/  IMAD.MOV.U32 R137, RZ, RZ, R205 ;  /* 0x000000ffff897224 */ /* 0x000fc400078e00cd */
[----:B------:R-:W-:-:S03]  /*b4ed0*/  IMAD.X R201, R201, 0x1, R0, P5 ;  /* 0x00000001c9c97824 */ /* 0x000fc600028e0600 */
[----:B------:R2:W-:Y:S01]  /*b4ee0*/  LDGSTS.E [R3+0x1f100], [R136.64], P3 ;  /* 0x1f10000088037fae */ /* 0x0005e20009921844 */
[----:B------:R-:W-:Y:S01]  /*b4ef0*/  IADD3 R178, P5, R178, R252, RZ ;  /* 0x000000fcb2b27210 */ /* 0x000fe20007fbe0ff */
[----:B--2---:R-:W-:Y:S01]  /*b4f00*/  IMAD.MOV.U32 R136, RZ, RZ, R202 ;  /* 0x000000ffff887224 */ /* 0x004fe200078e00ca */
[----:B------:R-:W-:-:S05]  /*b4f10*/  MOV R137, R203 ;  /* 0x000000cb00897202 */ /* 0x000fca0000000f00 */
[----:B------:R2:W-:Y:S01]  /*b4f20*/  LDGSTS.E [R3+0x1f200], [R136.64], P3 ;  /* 0x1f20000088037fae */ /* 0x0005e20009921844 */
[----:B------:R-:W-:-:S03]  /*b4f30*/  IMAD.X R179, R179, 0x1, R0, P5 ;  /* 0x00000001b3b37824 */ /* 0x000fc600028e0600 */
[----:B------:R1:W-:Y:S01]  /*b4f40*/  STL [R1+0x2528], R200 ;  /* 0x002528c801007387 */ /* 0x0003e20000100800 */
[-C--:B------:R-:W-:Y:S01]  /*b4f50*/  IADD3 R174, P5, R174, R252.reuse, RZ ;  /* 0x000000fcaeae7210 */ /* 0x080fe20007fbe0ff */
[----:B--2---:R-:W-:Y:S02]  /*b4f60*/  IMAD.MOV.U32 R136, RZ, RZ, R200 ;  /* 0x000000ffff887224 */ /* 0x004fe400078e00c8 */
[----:B------:R-:W-:Y:S01]  /*b4f70*/  IMAD.MOV.U32 R137, RZ, RZ, R201 ;  /* 0x000000ffff897224 */ /* 0x000fe200078e00c9 */
[----:B------:R-:W-:Y:S04]  /*b4f80*/  STL [R1+0x2524], R201 ;  /* 0x002524c901007387 */ /* 0x000fe80000100800 */
[----:B------:R2:W-:Y:S01]  /*b4f90*/  LDGSTS.E [R3+0x1f300], [R136.64], P3 ;  /* 0x1f30000088037fae */ /* 0x0005e20009921844 */
[----:B------:R-:W-:Y:S01]  /*b4fa0*/  IADD3 R176, P3, R176, R252, RZ ;  /* 0x000000fcb0b07210 */ /* 0x000fe20007f7e0ff */
[----:B------:R-:W-:Y:S01]  /*b4fb0*/  STL [R1+0x4650], R3 ;  /* 0x0046500301007387 */ /* 0x000fe20000100800 */
[----:B-1----:R-:W-:Y:S01]  /*b4fc0*/  LOP3.LUT R246, R246, 0x3f, RZ, 0xc0, !PT ;  /* 0x0000003ff6f67812 */ /* 0x002fe200078ec0ff */
[----:B------:R-:W-:Y:S01]  /*b4fd0*/  STL [R1+0x381c], R178 ;  /* 0x00381cb201007387 */ /* 0x000fe20000100800 */
[----:B------:R-:W-:Y:S01]  /*b4fe0*/  IADD3.X R177, R177, R0, RZ, P3, !PT ;  /* 0x00000000b1b17210 */ /* 0x000fe20001ffe4ff */
[----:B------:R-:W-:Y:S02]  /*b4ff0*/  STL [R1+0x37f8], R176 ;  /* 0x0037f8b001007387 */ /* 0x000fe40000100800 */
[----:B------:R1:W-:Y:S02]  /*b5000*/  STL [R1+0x37f4], R179 ;  /* 0x0037f4b301007387 */ /* 0x0003e40000100800 */
[----:B------:R-:W-:Y:S01]  /*b5010*/  IMAD.X R175, R175, 0x1, R0, P5 ;  /* 0x00000001afaf7824 */ /* 0x000fe200028e0600 */
[----:B------:R-:W-:Y:S01]  /*b5020*/  STL [R1+0x37f0], R174 ;  /* 0x0037f0ae01007387 */ /* 0x000fe20000100800 */
[----:B------:R-:W-:Y:S01]  /*b5030*/  SHF.L.U32 R246, R246, 0x2, RZ ;  /* 0x00000002f6f67819 */ /* 0x000fe200000006ff */
[----:B------:R1:W-:Y:S02]  /*b5040*/  STL [R1+0x37ec], R177 ;  /* 0x0037ecb101007387 */ /* 0x0003e40000100800 */
[----:B------:R-:W3:Y:S01]  /*b5050*/  LDL.LU R209, [R1+0x3780] ;  /* 0x0037800001d17983 */ /* 0x000ee20000300800 */
[----:B------:R-:W-:-:S02]  /*b5060*/  SEL R133, R133, RZ, !P0 ;  /* 0x000000ff85857207 */ /* 0x000fc40004000000 */
[----:B------:R-:W-:Y:S02]  /*b5070*/  LOP3.LUT R200, R246, 0x20, RZ, 0x3c, !PT ;  /* 0x00000020f6c87812 */ /* 0x000fe400078e3cff */
[----:B--2---:R-:W-:Y:S01]  /*b5080*/  MOV R137, R179 ;  /* 0x000000b300897202 */ /* 0x004fe20000000f00 */
[----:B------:R-:W-:Y:S01]  /*b5090*/  IMAD.MOV.U32 R136, RZ, RZ, R178 ;  /* 0x000000ffff887224 */ /* 0x000fe200078e00b2 */
[----:B------:R-:W-:Y:S02]  /*b50a0*/  ISETP.NE.U32.AND P2, PT, R133, RZ, PT ;  /* 0x000000ff8500720c */ /* 0x000fe40003f45070 */
[----:B------:R-:W-:Y:S01]  /*b50b0*/  MOV R214, R157 ;  /* 0x0000009d00d67202 */ /* 0x000fe20000000f00 */
[----:B------:R-:W-:Y:S02]  /*b50c0*/  IMAD R133, R247, 0x20000, R200 ;  /* 0x00020000f7857824 */ /* 0x000fe400078e02c8 */
[----:B------:R-:W-:-:S03]  /*b50d0*/  IMAD.MOV.U32 R215, RZ, RZ, R156 ;  /* 0x000000ffffd77224 */ /* 0x000fc600078e009c */
[----:B------:R2:W-:Y:S02]  /*b50e0*/  LDGSTS.E [R133+0x400], [R136.64], P4 ;  /* 0x0040000088857fae */ /* 0x0005e4000a121844 */
[----:B--2---:R-:W-:Y:S01]  /*b50f0*/  IMAD.MOV.U32 R136, RZ, RZ, R176 ;  /* 0x000000ffff887224 */ /* 0x004fe200078e00b0 */
[----:B----4-:R-:W-:-:S05]  /*b5100*/  IADD3 R172, P3, R172, R252, RZ ;  /* 0x000000fcacac7210 */ /* 0x010fca0007f7e0ff */
[----:B------:R-:W-:Y:S01]  /*b5110*/  STL [R1+0x37e8], R172 ;  /* 0x0037e8ac01007387 */ /* 0x000fe20000100800 */
[----:B------:R-:W-:Y:S02]  /*b5120*/  STL [R1+0x37e4], R175 ;  /* 0x0037e4af01007387 */ /* 0x000fe40000100800 */
[----:B------:R-:W4:Y:S02]  /*b5130*/  LDL.LU R210, [R1+0x3774] ;  /* 0x0037740001d27983 */ /* 0x000f240000300800 */
[----:B------:R-:W4:Y:S01]  /*b5140*/  LDL.LU R208, [R1+0x376c] ;  /* 0x00376c0001d07983 */ /* 0x000f220000300800 */
[----:B------:R-:W4:Y:S01]  /*b5150*/  LDL.LU R207, [R1+0x3778] ;  /* 0x0037780001cf7983 */ /* 0x000f220000300800 */
[----:B---3--:R-:W-:Y:S01]  /*b5160*/  IADD3.X R173, R173, R0, RZ, P3, !PT ;  /* 0x00000000adad7210 */ /* 0x008fe20001ffe4ff */
[----:B-1----:R-:W4:Y:S02]  /*b5170*/  LDL.LU R179, [R1+0x3764] ;  /* 0x0037640001b37983 */ /* 0x002f240000300800 */
[----:B------:R-:W4:Y:S01]  /*b5180*/  LDL.LU R178, [R1+0x3770] ;  /* 0x0037700001b27983 */ /* 0x000f220000300800 */
[----:B------:R-:W4:Y:S01]  /*b5190*/  LDL.LU R157, [R1+0x4668] ;  /* 0x00466800019d7983 */ /* 0x000f220000300800 */
[----:B------:R-:W4:Y:S02]  /*b51a0*/  LDL.LU R156, [R1+0x4664] ;  /* 0x00466400019c7983 */ /* 0x000f240000300800 */
[----:B------:R1:W-:Y:S02]  /*b51b0*/  STL [R1+0x37dc], R173 ;  /* 0x0037dcad01007387 */ /* 0x0003e40000100800 */
[----:B------:R-:W1:Y:S01]  /*b51c0*/  LDL.LU R216, [R1+0x1150] ;  /* 0x0011500001d87983 */ /* 0x000e620000300800 */
[----:B------:R-:W1:Y:S01]  /*b51d0*/  LDL.LU R217, [R1+0x1154] ;  /* 0x0011540001d97983 */ /* 0x000e620000300800 */
[----:B------:R-:W1:Y:S02]  /*b51e0*/  LDL.LU R218, [R1+0x1158] ;  /* 0x0011580001da7983 */ /* 0x000e640000300800 */
[----:B------:R-:W1:Y:S02]  /*b51f0*/  LDL.LU R219, [R1+0x115c] ;  /* 0x00115c0001db7983 */ /* 0x000e640000300800 */
[----:B------:R-:W4:Y:S02]  /*b5200*/  LDL.LU R176, [R1+0x3768] ;  /* 0x0037680001b07983 */ /* 0x000f240000300800 */
[----:B------:R-:W-:-:S05]  /*b5210*/  IMAD.MOV.U32 R137, RZ, RZ, R177 ;  /* 0x000000ffff897224 */ /* 0x000fca00078e00b1 */
[----:B------:R2:W-:Y:S01]  /*b5220*/  LDGSTS.E [R133+0x500], [R136.64], P4 ;  /* 0x0050000088857fae */ /* 0x0005e2000a121844 */
[----:B------:R-:W-:Y:S01]  /*b5230*/  HMMA.1688.F32.TF32 R168, R180, R250, R240 ;  /* 0x000000fab4a8723c */ /* 0x000fe200000810f0 */
[----:B------:R-:W-:Y:S01]  /*b5240*/  ISETP.GT.AND P3, PT, R132, 0xd, PT ;  /* 0x0000000d8400780c */ /* 0x000fe20003f64270 */
[----:B--2---:R-:W-:Y:S02]  /*b5250*/  IMAD.MOV.U32 R136, RZ, RZ, R174 ;  /* 0x000000ffff887224 */ /* 0x004fe400078e00ae */
[----:B------:R-:W-:-:S03]  /*b5260*/  IMAD.MOV.U32 R137, RZ, RZ, R175 ;  /* 0x000000ffff897224 */ /* 0x000fc600078e00af */
[----:B------:R-:W-:Y:S02]  /*b5270*/  IMAD.MOV.U32 R250, RZ, RZ, R149 ;  /* 0x000000fffffa7224 */ /* 0x000fe400078e0095 */
[----:B------:R-:W-:Y:S01]  /*b5280*/  IMAD.MOV.U32 R251, RZ, RZ, R148 ;  /* 0x000000fffffb7224 */ /* 0x000fe200078e0094 */
[----:B------:R-:W2:Y:S04]  /*b5290*/  LDL.LU R149, [R1+0x4660] ;  /* 0x0046600001957983 */ /* 0x000ea80000300800 */
[----:B------:R3:W-:Y:S01]  /*b52a0*/  LDGSTS.E [R133+0x600], [R136.64], P4 ;  /* 0x0060000088857fae */ /* 0x0007e2000a121844 */
[----:B------:R-:W-:Y:S01]  /*b52b0*/  ISETP.GT.AND P5, PT, R132, 0x11, PT ;  /* 0x000000118400780c */ /* 0x000fe20003fa4270 */
        /* <DEDUP_REMOVED lines=9> */
[----:B---3--:R-:W-:Y:S01]  /*b5350*/  IMAD.MOV.U32 R136, RZ, RZ, R172 ;  /* 0x000000ffff887224 */ /* 0x008fe200078e00ac */
[----:B------:R-:W-:-:S05]  /*b5360*/  MOV R137, R173 ;  /* 0x000000ad00897202 */ /* 0x000fca0000000f00 */
[----:B------:R3:W-:Y:S02]  /*b5370*/  LDGSTS.E [R133+0x700], [R136.64], P4 ;  /* 0x0070000088857fae */ /* 0x0007e4000a121844 */
[----:B---3--:R-:W-:Y:S02]  /*b5380*/  SEL R136, RZ, 0x4, !P3 ;  /* 0x00000004ff887807 */ /* 0x008fe40005800000 */
[----:B------:R-:W-:Y:S02]  /*b5390*/  SEL R137, RZ, 0x4, !P5 ;  /* 0x00000004ff897807 */ /* 0x000fe40006800000 */
[----:B------:R-:W-:-:S05]  /*b53a0*/  IADD3 R209, P3, R209, R252, RZ ;  /* 0x000000fcd1d17210 */ /* 0x000fca0007f7e0ff */
[----:B------:R-:W-:Y:S01]  /*b53b0*/  STL [R1+0x3780], R209 ;  /* 0x003780d101007387 */ /* 0x000fe20000100800 */
[----:B----4-:R-:W-:Y:S02]  /*b53c0*/  IADD3 R207, P4, R207, R252, RZ ;  /* 0x000000fccfcf7210 */ /* 0x010fe40007f9e0ff */
[----:B------:R-:W-:Y:S02]  /*b53d0*/  IADD3.X R210, R210, R0, RZ, P3, !PT ;  /* 0x00000000d2d27210 */ /* 0x000fe40001ffe4ff */
[----:B------:R-:W-:Y:S01]  /*b53e0*/  IADD3 R178, P5, R178, R252, RZ ;  /* 0x000000fcb2b27210 */ /* 0x000fe20007fbe0ff */
[--C-:B------:R-:W-:Y:S01]  /*b53f0*/  IMAD.X R208, R208, 0x1, R0.reuse, P4 ;  /* 0x00000001d0d07824 */ /* 0x100fe200020e0600 */
[----:B------:R-:W-:Y:S03]  /*b5400*/  STL [R1+0x3778], R207 ;  /* 0x003778cf01007387 */ /* 0x000fe60000100800 */
[----:B------:R-:W-:Y:S02]  /*b5410*/  STL [R1+0x3770], R178 ;  /* 0x003770b201007387 */ /* 0x000fe40000100800 */
[----:B------:R-:W-:-:S02]  /*b5420*/  IMAD.X R179, R179, 0x1, R0, P5 ;  /* 0x00000001b3b37824 */ /* 0x000fc400028e0600 */
[----:B------:R-:W-:Y:S01]  /*b5430*/  STL [R1+0x3774], R210 ;  /* 0x003774d201007387 */ /* 0x000fe20000100800 */
[----:B------:R3:W-:Y:S01]  /*b5440*/  STL [R1+0x376c], R208 ;  /* 0x00376cd001007387 */ /* 0x0007e20000100800 */
[----:B------:R-:W-:Y:S01]  /*b5450*/  IADD3 R176, P5, R176, R252, RZ ;  /* 0x000000fcb0b07210 */ /* 0x000fe20007fbe0ff */
[----:B------:R-:W4:Y:S02]  /*b5460*/  LDL.LU R206, [R1+0x36f4] ;  /* 0x0036f40001ce7983 */ /* 0x000f240000300800 */
[----:B------:R-:W-:Y:S01]  /*b5470*/  STL [R1+0x3764], R179 ;  /* 0x003764b301007387 */ /* 0x000fe20000100800 */
[----:B------:R-:W3:Y:S01]  /*b5480*/  LDL.LU R204, [R1+0x36ec] ;  /* 0x0036ec0001cc7983 */ /* 0x000ee20000300800 */
[----:B------:R-:W-:Y:S02]  /*b5490*/  STL [R1+0x3768], R176 ;  /* 0x003768b001007387 */ /* 0x000fe40000100800 */
[----:B------:R-:W3:Y:S02]  /*b54a0*/  LDL.LU R202, [R1+0x36e4] ;  /* 0x0036e40001ca7983 */ /* 0x000ee40000300800 */
[----:B------:R-:W3:Y:S01]  /*b54b0*/  LDL.LU R200, [R1+0x36dc] ;  /* 0x0036dc0001c87983 */ /* 0x000ee20000300800 */
[----:B------:R-:W3:Y:S01]  /*b54c0*/  LDL.LU R3, [R1+0x36e8] ;  /* 0x0036e80001037983 */ /* 0x000ee20000300800 */
[----:B------:R-:W-:-:S02]  /*b54d0*/  SEL R136, R136, RZ, !P0 ;  /* 0x000000ff88887207 */ /* 0x000fc40004000000 */
[----:B------:R-:W-:Y:S02]  /*b54e0*/  SEL R137, R137, RZ, !P0 ;  /* 0x000000ff89897207 */ /* 0x000fe40004000000 */
[----:B------:R-:W-:Y:S02]  /*b54f0*/  ISETP.NE.U32.AND P3, PT, R136, RZ, PT ;  /* 0x000000ff8800720c */ /* 0x000fe40003f65070 */
[----:B------:R-:W-:Y:S01]  /*b5500*/  ISETP.NE.U32.AND P4, PT, R137, RZ, PT ;  /* 0x000000ff8900720c */ /* 0x000fe20003f85070 */
[----:B------:R-:W-:Y:S02]  /*b5510*/  MOV R136, R209 ;  /* 0x000000d100887202 */ /* 0x000fe40000000f00 */
[----:B------:R-:W-:-:S05]  /*b5520*/  IMAD.MOV.U32 R137, RZ, RZ, R210 ;  /* 0x000000ffff897224 */ /* 0x000fca00078e00d2 */
[----:B------:R1:W-:Y:S02]  /*b5530*/  LDGSTS.E [R133+0x1400], [R136.64], P2 ;  /* 0x0140000088857fae */ /* 0x0003e40009121844 */
[----:B-1----:R-:W-:Y:S01]  /*b5540*/  MOV R136, R207 ;  /* 0x000000cf00887202 */ /* 0x002fe20000000f00 */
[----:B------:R-:W-:Y:S02]  /*b5550*/  IMAD.MOV.U32 R137, RZ, RZ, R208 ;  /* 0x000000ffff897224 */ /* 0x000fe400078e00d0 */
[----:B--2---:R-:W-:-:S03]  /*b5560*/  IMAD.X R177, R177, 0x1, R0, P5 ;  /* 0x00000001b1b17824 */ /* 0x004fc600028e0600 */
[----:B------:R1:W-:Y:S01]  /*b5570*/  LDGSTS.E [R133+0x1500], [R136.64], P2 ;  /* 0x0150000088857fae */ /* 0x0003e20009121844 */
[----:B------:R-:W-:Y:S01]  /*b5580*/  IADD3 R205, P5, R205, R252, RZ ;  /* 0x000000fccdcd7210 */ /* 0x000fe20007fbe0ff */
[----:B-1----:R-:W-:Y:S01]  /*b5590*/  IMAD.MOV.U32 R136, RZ, RZ, R178 ;  /* 0x000000ffff887224 */ /* 0x002fe200078e00b2 */
[----:B------:R-:W-:-:S05]  /*b55a0*/  MOV R137, R179 ;  /* 0x000000b300897202 */ /* 0x000fca0000000f00 */
[----:B------:R1:W-:Y:S04]  /*b55b0*/  LDGSTS.E [R133+0x1600], [R136.64], P2 ;  /* 0x0160000088857fae */ /* 0x0003e80009121844 */
[----:B------:R-:W-:Y:S01]  /*b55c0*/  STL [R1+0x375c], R177 ;  /* 0x00375cb101007387 */ /* 0x000fe20000100800 */
[----:B-1----:R-:W-:Y:S02]  /*b55d0*/  IMAD.MOV.U32 R136, RZ, RZ, R176 ;  /* 0x000000ffff887224 */ /* 0x002fe400078e00b0 */
[----:B------:R-:W-:-:S05]  /*b55e0*/  IMAD.MOV.U32 R137, RZ, RZ, R177 ;  /* 0x000000ffff897224 */ /* 0x000fca00078e00b1 */
[----:B------:R1:W-:Y:S01]  /*b55f0*/  LDGSTS.E [R133+0x1700], [R136.64], P2 ;  /* 0x0170000088857fae */ /* 0x0003e20009121844 */
[----:B------:R-:W-:-:S03]  /*b5600*/  IADD3 R203, P2, R203, R252, RZ ;  /* 0x000000fccbcb7210 */ /* 0x000fc60007f5e0ff */
[----:B------:R-:W-:Y:S04]  /*b5610*/  STL [R1+0x3700], R205 ;  /* 0x003700cd01007387 */ /* 0x000fe80000100800 */
[----:B------:R-:W-:Y:S01]  /*b5620*/  STL [R1+0x36f8], R203 ;  /* 0x0036f8cb01007387 */ /* 0x000fe20000100800 */
[----:B------:R-:W-:Y:S07]  /*b5630*/  HMMA.1688.F32.TF32 R172, R180, R214, R216 ;  /* 0x000000d6b4ac723c */ /* 0x000fee00000810d8 */
[----:B------:R-:W-:Y:S01]  /*b5640*/  MOV R218, R141 ;  /* 0x0000008d00da7202 */ /* 0x000fe20000000f00 */
[----:B------:R-:W-:Y:S01]  /*b5650*/  IMAD.MOV.U32 R219, RZ, RZ, R140 ;  /* 0x000000ffffdb7224 */ /* 0x000fe200078e008c */
[----:B-1----:R-:W-:-:S02]  /*b5660*/  MOV R136, R205 ;  /* 0x000000cd00887202 */ /* 0x002fc40000000f00 */
[----:B----4-:R-:W-:Y:S01]  /*b5670*/  IADD3.X R206, R206, R0, RZ, P5, !PT ;  /* 0x00000000cece7210 */ /* 0x010fe20002ffe4ff */
[-C--:B------:R-:W-:Y:S02]  /*b5680*/  IADD3 R201, P5, R201, R252.reuse, RZ ;  /* 0x000000fcc9c97210 */ /* 0x080fe40007fbe0ff */
[--C-:B---3--:R-:W-:Y:S01]  /*b5690*/  IMAD.X R204, R204, 0x1, R0.reuse, P2 ;  /* 0x00000001cccc7824 */ /* 0x108fe200010e0600 */
[----:B------:R-:W-:Y:S02]  /*b56a0*/  IADD3 R3, P2, R3, R252, RZ ;  /* 0x000000fc03037210 */ /* 0x000fe40007f5e0ff */
[--C-:B------:R-:W-:Y:S01]  /*b56b0*/  IMAD.X R202, R202, 0x1, R0.reuse, P5 ;  /* 0x00000001caca7824 */ /* 0x100fe200028e0600 */
[----:B------:R1:W-:Y:S01]  /*b56c0*/  STL [R1+0x36f4], R206 ;  /* 0x0036f4ce01007387 */ /* 0x0003e20000100800 */
[----:B------:R-:W-:Y:S02]  /*b56d0*/  STL [R1+0x36f0], R201 ;  /* 0x0036f0c901007387 */ /* 0x000fe40000100800 */
[----:B------:R2:W-:Y:S02]  /*b56e0*/  STL [R1+0x36ec], R204 ;  /* 0x0036eccc01007387 */ /* 0x0005e40000100800 */
[----:B------:R3:W-:Y:S02]  /*b56f0*/  STL [R1+0x36e8], R3 ;  /* 0x0036e80301007387 */ /* 0x0007e40000100800 */
[----:B------:R-:W-:Y:S01]  /*b5700*/  IMAD.X R200, R200, 0x1, R0, P2 ;  /* 0x00000001c8c87824 */ /* 0x000fe200010e0600 */
[----:B------:R-:W-:Y:S01]  /*b5710*/  STL [R1+0x36e4], R202 ;  /* 0x0036e4ca01007387 */ /* 0x000fe20000100800 */
[----:B------:R-:W4:Y:S02]  /*b5720*/  LDL.LU R208, [R1+0x3680] ;  /* 0x0036800001d07983 */ /* 0x000f240000300800 */
[----:B------:R-:W3:Y:S02]  /*b5730*/  LDL.LU R215, [R1+0x3674] ;  /* 0x0036740001d77983 */ /* 0x000ee40000300800 */
[----:B------:R-:W3:Y:S01]  /*b5740*/  LDL.LU R214, [R1+0x366c] ;  /* 0x00366c0001d67983 */ /* 0x000ee20000300800 */
[----:B------:R-:W-:Y:S01]  /*b5750*/  STL [R1+0x36dc], R200 ;  /* 0x0036dcc801007387 */ /* 0x000fe20000100800 */
[----:B------:R-:W3:Y:S02]  /*b5760*/  LDL.LU R213, [R1+0x3678] ;  /* 0x0036780001d57983 */ /* 0x000ee40000300800 */
[----:B------:R-:W3:Y:S02]  /*b5770*/  LDL.LU R207, [R1+0x3664] ;  /* 0x0036640001cf7983 */ /* 0x000ee40000300800 */
[----:B------:R-:W3:Y:S01]  /*b5780*/  LDL.LU R141, [R1+0x4658] ;  /* 0x00465800018d7983 */ /* 0x000ee20000300800 */
[----:B------:R-:W3:Y:S01]  /*b5790*/  LDL.LU R140, [R1+0x4654] ;  /* 0x00465400018c7983 */ /* 0x000ee20000300800 */
[----:B------:R-:W3:Y:S02]  /*b57a0*/  LDL.LU R220, [R1+0x1170] ;  /* 0x0011700001dc7983 */ /* 0x000ee40000300800 */
[----:B------:R-:W3:Y:S02]  /*b57b0*/  LDL.LU R221, [R1+0x1174] ;  /* 0x0011740001dd7983 */ /* 0x000ee40000300800 */
[----:B------:R-:W3:Y:S02]  /*b57c0*/  LDL.LU R222, [R1+0x1178] ;  /* 0x0011780001de7983 */ /* 0x000ee40000300800 */
[----:B------:R-:W-:Y:S01]  /*b57d0*/  IMAD.MOV.U32 R137, RZ, RZ, R206 ;  /* 0x000000ffff897224 */ /* 0x000fe200078e00ce */
[----:B------:R-:W3:Y:S01]  /*b57e0*/  LDL.LU R223, [R1+0x117c] ;  /* 0x00117c0001df7983 */ /* 0x000ee20000300800 */
[----:B-1----:R-:W3:Y:S03]  /*b57f0*/  LDL.LU R206, [R1+0x3670] ;  /* 0x0036700001ce7983 */ /* 0x002ee60000300800 */
[----:B------:R1:W-:Y:S02]  /*b5800*/  LDGSTS.E [R133+0x2400], [R136.64], P1 ;  /* 0x0240000088857fae */ /* 0x0003e40008921844 */
[----:B-1----:R-:W-:-:S02]  /*b5810*/  MOV R137, R204 ;  /* 0x000000cc00897202 */ /* 0x002fc40000000f00 */
[----:B--2---:R-:W2:Y:S01]  /*b5820*/  LDL.LU R204, [R1+0x3668] ;  /* 0x0036680001cc7983 */ /* 0x004ea20000300800 */
[----:B------:R-:W-:Y:S01]  /*b5830*/  IMAD.MOV.U32 R136, RZ, RZ, R203 ;  /* 0x000000ffff887224 */ /* 0x000fe200078e00cb */
[C---:B------:R-:W-:Y:S01]  /*b5840*/  ISETP.GT.AND P2, PT, R132.reuse, 0x15, PT ;  /* 0x000000158400780c */ /* 0x040fe20003f44270 */
[----:B------:R-:W-:Y:S01]  /*b5850*/  HMMA.1688.F32.TF32 R176, R180, R250, R240 ;  /* 0x000000fab4b0723c */ /* 0x000fe200000810f0 */
[----:B------:R-:W-:Y:S01]  /*b5860*/  ISETP.GT.AND P5, PT, R132, 0x19, PT ;  /* 0x000000198400780c */ /* 0x000fe20003fa4270 */
[----:B------:R-:W2:Y:S04]  /*b5870*/  LDL.LU R205, [R1+0x365c] ;  /* 0x00365c0001cd7983 */ /* 0x000ea80000300800 */
[----:B------:R1:W-:Y:S01]  /*b5880*/  LDGSTS.E [R133+0x2500], [R136.64], P1 ;  /* 0x0250000088857fae */ /* 0x0003e20008921844 */
[----:B------:R-:W2:Y:S02]  /*b5890*/  LDL.LU R240, [R1+0x1180] ;  /* 0x0011800001f07983 */ /* 0x000ea40000300800 */
[----:B------:R-:W2:Y:S02]  /*b58a0*/  LDL.LU R241, [R1+0x1184] ;  /* 0x0011840001f17983 */ /* 0x000ea40000300800 */
[----:B------:R-:W2:Y:S01]  /*b58b0*/  LDL.LU R242, [R1+0x1188] ;  /* 0x0011880001f27983 */ /* 0x000ea20000300800 */
[----:B------:R-:W2:Y:S01]  /*b58c0*/  LDL.LU R243, [R1+0x118c] ;  /* 0x00118c0001f37983 */ /* 0x000ea20000300800 */
[----:B------:R-:W2:Y:S01]  /*b58d0*/  LDL.LU R211, [R1+0x3600] ;  /* 0x0036000001d37983 */ /* 0x000ea20000300800 */
[----:B------:R-:W-:Y:S01]  /*b58e0*/  MOV R251, R153 ;  /* 0x0000009900fb7202 */ /* 0x000fe20000000f00 */
[----:B------:R-:W2:Y:S01]  /*b58f0*/  LDL.LU R209, [R1+0x35f8] ;  /* 0x0035f80001d17983 */ /* 0x000ea20000300800 */
[----:B------:R-:W2:Y:S01]  /*b5900*/  LDL.LU R153, [R1+0x35f0] ;  /* 0x0035f00001997983 */ /* 0x000ea20000300800 */
[----:B-1----:R-:W-:Y:S01]  /*b5910*/  IMAD.MOV.U32 R136, RZ, RZ, R201 ;  /* 0x000000ffff887224 */ /* 0x002fe200078e00c9 */
[----:B------:R-:W-:-:S05]  /*b5920*/  MOV R137, R202 ;  /* 0x000000ca00897202 */ /* 0x000fca0000000f00 */
[----:B------:R1:W-:Y:S02]  /*b5930*/  LDGSTS.E [R133+0x2600], [R136.64], P1 ;  /* 0x0260000088857fae */ /* 0x0003e40008921844 */
[----:B-1----:R-:W-:Y:S02]  /*b5940*/  IMAD.MOV.U32 R136, RZ, RZ, R3 ;  /* 0x000000ffff887224 */ /* 0x002fe400078e0003 */
[----:B------:R-:W-:-:S05]  /*b5950*/  IMAD.MOV.U32 R137, RZ, RZ, R200 ;  /* 0x000000ffff897224 */ /* 0x000fca00078e00c8 */
[----:B------:R1:W-:Y:S02]  /*b5960*/  LDGSTS.E [R133+0x2700], [R136.64], P1 ;  /* 0x0270000088857fae */ /* 0x0003e40008921844 */
[----:B-1----:R-:W-:Y:S02]  /*b5970*/  SEL R136, RZ, 0x4, !P2 ;  /* 0x00000004ff887807 */ /* 0x002fe40005000000 */
[----:B------:R-:W-:Y:S01]  /*b5980*/  SEL R137, RZ, 0x4, !P5 ;  /* 0x00000004ff897807 */ /* 0x000fe20006800000 */
[----:B------:R-:W-:Y:S01]  /*b5990*/  IMAD.MOV.U32 R250, RZ, RZ, R161 ;  /* 0x000000fffffa7224 */ /* 0x000fe200078e00a1 */
[----:B------:R-:W-:Y:S02]  /*b59a0*/  SEL R136, R136, RZ, !P0 ;  /* 0x000000ff88887207 */ /* 0x000fe40004000000 */
[-C--:B----4-:R-:W-:Y:S02]  /*b59b0*/  IADD3 R208, P1, R208, R252.reuse, RZ ;  /* 0x000000fcd0d07210 */ /* 0x090fe40007f3e0ff */
[----:B---3--:R-:W-:-:S03]  /*b59c0*/  IADD3 R213, P2, R213, R252, RZ ;  /* 0x000000fcd5d57210 */ /* 0x008fc60007f5e0ff */
[--C-:B------:R-:W-:Y:S01]  /*b59d0*/  IMAD.X R215, R215, 0x1, R0.reuse, P1 ;  /* 0x00000001d7d77824 */ /* 0x100fe200008e0600 */
[----:B------:R1:W-:Y:S01]  /*b59e0*/  STL [R1+0x3680], R208 ;  /* 0x003680d001007387 */ /* 0x0003e20000100800 */
[----:B------:R-:W-:Y:S02]  /*b59f0*/  STL [R1+0x3678], R213 ;  /* 0x003678d501007387 */ /* 0x000fe40000100800 */
[----:B------:R-:W-:Y:S01]  /*b5a00*/  IMAD.X R214, R214, 0x1, R0, P2 ;  /* 0x00000001d6d67824 */ /* 0x000fe200010e0600 */
[----:B------:R-:W-:-:S05]  /*b5a10*/  IADD3 R206, P5, R206, R252, RZ ;  /* 0x000000fccece7210 */ /* 0x000fca0007fbe0ff */
[----:B------:R-:W-:Y:S01]  /*b5a20*/  STL [R1+0x3670], R206 ;  /* 0x003670ce01007387 */ /* 0x000fe20000100800 */
[----:B------:R-:W-:Y:S02]  /*b5a30*/  STL [R1+0x3674], R215 ;  /* 0x003674d701007387 */ /* 0x000fe40000100800 */
[----:B------:R-:W-:Y:S01]  /*b5a40*/  STL [R1+0x366c], R214 ;  /* 0x00366cd601007387 */ /* 0x000fe20000100800 */
[----:B------:R-:W-:Y:S01]  /*b5a50*/  IADD3.X R207, R207, R0, RZ, P5, !PT ;  /* 0x00000000cfcf7210 */ /* 0x000fe20002ffe4ff */
[----:B------:R-:W3:Y:S04]  /*b5a60*/  LDL.LU R212, [R1+0x35f4] ;  /* 0x0035f40001d47983 */ /* 0x000ee80000300800 */
[----:B------:R-:W-:Y:S01]  /*b5a70*/  STL [R1+0x3664], R207 ;  /* 0x003664cf01007387 */ /* 0x000fe20000100800 */
[----:B------:R-:W4:Y:S01]  /*b5a80*/  LDL.LU R210, [R1+0x35ec] ;  /* 0x0035ec0001d27983 */ /* 0x000f220000300800 */
[----:B--2---:R-:W-:-:S05]  /*b5a90*/  IADD3 R204, P5, R204, R252, RZ ;  /* 0x000000fccccc7210 */ /* 0x004fca0007fbe0ff */
[----:B------:R-:W-:Y:S01]  /*b5aa0*/  STL [R1+0x3668], R204 ;  /* 0x003668cc01007387 */ /* 0x000fe20000100800 */
[----:B------:R-:W2:Y:S02]  /*b5ab0*/  LDL.LU R161, [R1+0x35e4] ;  /* 0x0035e40001a17983 */ /* 0x000ea40000300800 */
[----:B------:R-:W2:Y:S01]  /*b5ac0*/  LDL.LU R3, [R1+0x35e8] ;  /* 0x0035e80001037983 */ /* 0x000ea20000300800 */
[----:B------:R-:W-:Y:S01]  /*b5ad0*/  ISETP.NE.U32.AND P1, PT, R136, RZ, PT ;  /* 0x000000ff8800720c */ /* 0x000fe20003f25070 */
[----:B------:R-:W-:Y:S02]  /*b5ae0*/  IMAD.MOV.U32 R136, RZ, RZ, R208 ;  /* 0x000000ffff887224 */ /* 0x000fe400078e00d0 */
[----:B-1----:R-:W2:Y:S01]  /*b5af0*/  LDL.LU R208, [R1+0x35dc] ;  /* 0x0035dc0001d07983 */ /* 0x002ea20000300800 */
[----:B------:R-:W-:-:S04]  /*b5b00*/  SEL R137, R137, RZ, !P0 ;  /* 0x000000ff89897207 */ /* 0x000fc80004000000 */
[----:B------:R-:W-:Y:S01]  /*b5b10*/  ISETP.NE.U32.AND P2, PT, R137, RZ, PT ;  /* 0x000000ff8900720c */ /* 0x000fe20003f45070 */
[----:B------:R-:W-:-:S05]  /*b5b20*/  IMAD.MOV.U32 R137, RZ, RZ, R215 ;  /* 0x000000ffff897224 */ /* 0x000fca00078e00d7 */
[----:B------:R1:W-:Y:S01]  /*b5b30*/  LDGSTS.E [R133+0x3400], [R136.64], P3 ;  /* 0x0340000088857fae */ /* 0x0003e20009921844 */
[----:B------:R-:W-:Y:S01]  /*b5b40*/  IADD3.X R205, R205, R0, RZ, P5, !PT ;  /* 0x00000000cdcd7210 */ /* 0x000fe20002ffe4ff */
[----:B-1----:R-:W-:Y:S02]  /*b5b50*/  IMAD.MOV.U32 R136, RZ, RZ, R213 ;  /* 0x000000ffff887224 */ /* 0x002fe400078e00d5 */
[----:B------:R-:W-:-:S05]  /*b5b60*/  IMAD.MOV.U32 R137, RZ, RZ, R214 ;  /* 0x000000ffff897224 */ /* 0x000fca00078e00d6 */
[----:B------:R1:W-:Y:S01]  /*b5b70*/  LDGSTS.E [R133+0x3500], [R136.64], P3 ;  /* 0x0350000088857fae */ /* 0x0003e20009921844 */
[----:B------:R-:W-:Y:S02]  /*b5b80*/  IADD3 R211, P5, R211, R252, RZ ;  /* 0x000000fcd3d37210 */ /* 0x000fe40007fbe0ff */
[----:B-1----:R-:W-:Y:S01]  /*b5b90*/  MOV R136, R206 ;  /* 0x000000ce00887202 */ /* 0x002fe20000000f00 */
[----:B------:R-:W-:-:S05]  /*b5ba0*/  IMAD.MOV.U32 R137, RZ, RZ, R207 ;  /* 0x000000ffff897224 */ /* 0x000fca00078e00cf */
[----:B------:R1:W-:Y:S02]  /*b5bb0*/  LDGSTS.E [R133+0x3600], [R136.64], P3 ;  /* 0x0360000088857fae */ /* 0x0003e40009921844 */
[----:B-1----:R-:W-:Y:S01]  /*b5bc0*/  IMAD.MOV.U32 R136, RZ, RZ, R204 ;  /* 0x000000ffff887224 */ /* 0x002fe200078e00cc */
[----:B------:R-:W-:-:S05]  /*b5bd0*/  MOV R137, R205 ;  /* 0x000000cd00897202 */ /* 0x000fca0000000f00 */
[----:B------:R1:W-:Y:S01]  /*b5be0*/  LDGSTS.E [R133+0x3700], [R136.64], P3 ;  /* 0x0370000088857fae */ /* 0x0003e20009921844 */
[----:B------:R-:W-:-:S03]  /*b5bf0*/  IADD3 R209, P3, R209, R252, RZ ;  /* 0x000000fcd1d17210 */ /* 0x000fc60007f7e0ff */
[----:B------:R-:W-:Y:S01]  /*b5c00*/  STL [R1+0x365c], R205 ;  /* 0x00365ccd01007387 */ /* 0x000fe20000100800 */
[----:B------:R1:W-:Y:S02]  /*b5c10*/  STL [R1+0x3600], R211 ;  /* 0x003600d301007387 */ /* 0x0003e40000100800 */
[----:B-1----:R-:W-:Y:S01]  /*b5c20*/  IMAD.MOV.U32 R136, RZ, RZ, R211 ;  /* 0x000000ffff887224 */ /* 0x002fe200078e00d3 */
[----:B------:R-:W-:Y:S01]  /*b5c30*/  STL [R1+0x35f8], R209 ;  /* 0x0035f8d101007387 */ /* 0x000fe20000100800 */
[----:B------:R-:W-:Y:S01]  /*b5c40*/  HMMA.1688.F32.TF32 R200, R180, R218, R220 ;  /* 0x000000dab4c8723c */ /* 0x000fe200000810dc */
[----:B------:R-:W-:Y:S02]  /*b5c50*/  IMAD.MOV.U32 R211, RZ, RZ, R144 ;  /* 0x000000ffffd37224 */ /* 0x000fe400078e0090 */
[----:B---3--:R-:W-:Y:S01]  /*b5c60*/  IMAD.X R212, R212, 0x1, R0, P5 ;  /* 0x00000001d4d47824 */ /* 0x008fe200028e0600 */
[----:B------:R-:W-:-:S03]  /*b5c70*/  IADD3 R153, P5, R153, R252, RZ ;  /* 0x000000fc99997210 */ /* 0x000fc60007fbe0ff */
[----:B------:R-:W-:Y:S02]  /*b5c80*/  IMAD.MOV.U32 R137, RZ, RZ, R212 ;  /* 0x000000ffff897224 */ /* 0x000fe400078e00d4 */
[----:B----4-:R-:W-:Y:S01]  /*b5c90*/  IMAD.X R210, R210, 0x1, R0, P3 ;  /* 0x00000001d2d27824 */ /* 0x010fe200018e0600 */
[----:B------:R-:W-:Y:S04]  /*b5ca0*/  STL [R1+0x35f4], R212 ;  /* 0x0035f4d401007387 */ /* 0x000fe80000100800 */
[----:B------:R1:W-:Y:S01]  /*b5cb0*/  LDGSTS.E [R133+0x4400], [R136.64], P4 ;  /* 0x0440000088857fae */ /* 0x0003e2000a121844 */
[----:B------:R-:W-:Y:S02]  /*b5cc0*/  STL [R1+0x35f0], R153 ;  /* 0x0035f09901007387 */ /* 0x000fe40000100800 */
[----:B------:R-:W-:Y:S01]  /*b5cd0*/  STL [R1+0x35ec], R210 ;  /* 0x0035ecd201007387 */ /* 0x000fe20000100800 */
[----:B--2---:R-:W-:-:S02]  /*b5ce0*/  IADD3 R3, P3, R3, R252, RZ ;  /* 0x000000fc03037210 */ /* 0x004fc40007f7e0ff */
[----:B------:R-:W-:Y:S02]  /*b5cf0*/  IADD3.X R161, R161, R0, RZ, P5, !PT ;  /* 0x00000000a1a17210 */ /* 0x000fe40002ffe4ff */
[----:B-1----:R-:W-:Y:S01]  /*b5d00*/  MOV R136, R209 ;  /* 0x000000d100887202 */ /* 0x002fe20000000f00 */
[----:B------:R-:W-:Y:S02]  /*b5d10*/  IMAD.MOV.U32 R137, RZ, RZ, R210 ;  /* 0x000000ffff897224 */ /* 0x000fe400078e00d2 */
[----:B------:R-:W-:Y:S01]  /*b5d20*/  IMAD.X R208, R208, 0x1, R0, P3 ;  /* 0x00000001d0d07824 */ /* 0x000fe200018e0600 */
[----:B------:R-:W-:Y:S04]  /*b5d30*/  STL [R1+0x35e8], R3 ;  /* 0x0035e80301007387 */ /* 0x000fe80000100800 */
[----:B------:R1:W-:Y:S01]  /*b5d40*/  LDGSTS.E [R133+0x4500], [R136.64], P4 ;  /* 0x0450000088857fae */ /* 0x0003e2000a121844 */
[----:B------:R2:W-:Y:S02]  /*b5d50*/  STL [R1+0x35e4], R161 ;  /* 0x0035e4a101007387 */ /* 0x0005e40000100800 */
[----:B-1----:R-:W-:Y:S01]  /*b5d60*/  IMAD.MOV.U32 R137, RZ, RZ, R161 ;  /* 0x000000ffff897224 */ /* 0x002fe200078e00a1 */
[----:B------:R-:W-:Y:S01]  /*b5d70*/  MOV R136, R153 ;  /* 0x0000009900887202 */ /* 0x000fe20000000f00 */
[----:B--2---:R-:W2:Y:S01]  /*b5d80*/  LDL.LU R161, [R1+0x3574] ;  /* 0x0035740001a17983 */ /* 0x004ea20000300800 */
[----:B------:R-:W3:Y:S02]  /*b5d90*/  LDL.LU R153, [R1+0x3580] ;  /* 0x0035800001997983 */ /* 0x000ee40000300800 */
[----:B------:R-:W-:Y:S02]  /*b5da0*/  STL [R1+0x35dc], R208 ;  /* 0x0035dcd001007387 */ /* 0x000fe40000100800 */
[----:B------:R-:W4:Y:S01]  /*b5db0*/  LDL.LU R220, [R1+0x1190] ;  /* 0x0011900001dc7983 */ /* 0x000f220000300800 */
[----:B------:R-:W4:Y:S01]  /*b5dc0*/  LDL.LU R221, [R1+0x1194] ;  /* 0x0011940001dd7983 */ /* 0x000f220000300800 */
[----:B------:R-:W4:Y:S02]  /*b5dd0*/  LDL.LU R222, [R1+0x1198] ;  /* 0x0011980001de7983 */ /* 0x000f240000300800 */
[----:B------:R-:W4:Y:S02]  /*b5de0*/  LDL.LU R223, [R1+0x119c] ;  /* 0x00119c0001df7983 */ /* 0x000f240000300800 */
[----:B------:R-:W2:Y:S01]  /*b5df0*/  LDL.LU R217, [R1+0x356c] ;  /* 0x00356c0001d97983 */ /* 0x000ea20000300800 */
[----:B------:R-:W2:Y:S01]  /*b5e00*/  LDL.LU R215, [R1+0x3578] ;  /* 0x0035780001d77983 */ /* 0x000ea20000300800 */
[----:B------:R-:W4:Y:S02]  /*b5e10*/  LDL.LU R214, [R1+0x3564] ;  /* 0x0035640001d67983 */ /* 0x000f240000300800 */
[----:B------:R-:W4:Y:S02]  /*b5e20*/  LDL.LU R144, [R1+0x3570] ;  /* 0x0035700001907983 */ /* 0x000f240000300800 */
[----:B------:R-:W4:Y:S01]  /*b5e30*/  LDL.LU R212, [R1+0x3568] ;  /* 0x0035680001d47983 */ /* 0x000f220000300800 */
[----:B------:R-:W4:Y:S04]  /*b5e40*/  LDL.LU R213, [R1+0x355c] ;  /* 0x00355c0001d57983 */ /* 0x000f280000300800 */
[----:B------:R1:W-:Y:S01]  /*b5e50*/  LDGSTS.E [R133+0x4600], [R136.64], P4 ;  /* 0x0460000088857fae */ /* 0x0003e2000a121844 */
[----:B------:R-:W-:-:S02]  /*b5e60*/  ISETP.GT.AND P3, PT, R132, 0x1d, PT ;  /* 0x0000001d8400780c */ /* 0x000fc40003f64270 */
[----:B------:R-:W-:Y:S01]  /*b5e70*/  ISETP.GT.AND P5, PT, R132, 0x21, PT ;  /* 0x000000218400780c */ /* 0x000fe20003fa4270 */
[----:B------:R-:W-:Y:S01]  /*b5e80*/  HMMA.1688.F32.TF32 R204, R180, R250, R240 ;  /* 0x000000fab4cc723c */ /* 0x000fe200000810f0 */
[----:B------:R-:W4:Y:S01]  /*b5e90*/  LDL.LU R240, [R1+0x11a0] ;  /* 0x0011a00001f07983 */ /* 0x000f220000300800 */
[----:B------:R-:W4:Y:S02]  /*b5ea0*/  LDL.LU R241, [R1+0x11a4] ;  /* 0x0011a40001f17983 */ /* 0x000f240000300800 */
[----:B------:R-:W4:Y:S02]  /*b5eb0*/  LDL.LU R242, [R1+0x11a8] ;  /* 0x0011a80001f27983 */ /* 0x000f240000300800 */
[----:B------:R-:W4:Y:S02]  /*b5ec0*/  LDL.LU R243, [R1+0x11ac] ;  /* 0x0011ac0001f37983 */ /* 0x000f240000300800 */
[----:B-1----:R-:W-:Y:S01]  /*b5ed0*/  IMAD.MOV.U32 R136, RZ, RZ, R3 ;  /* 0x000000ffff887224 */ /* 0x002fe200078e0003 */
[----:B------:R-:W-:-:S05]  /*b5ee0*/  MOV R137, R208 ;  /* 0x000000d000897202 */ /* 0x000fca0000000f00 */
[----:B------:R1:W-:Y:S01]  /*b5ef0*/  LDGSTS.E [R133+0x4700], [R136.64], P4 ;  /* 0x0470000088857fae */ /* 0x0003e2000a121844 */
[----:B------:R-:W-:Y:S02]  /*b5f00*/  IMAD.MOV.U32 R251, RZ, RZ, R145 ;  /* 0x000000fffffb7224 */ /* 0x000fe400078e0091 */
[----:B------:R-:W-:Y:S02]  /*b5f10*/  IMAD.MOV.U32 R210, RZ, RZ, R160 ;  /* 0x000000ffffd27224 */ /* 0x000fe400078e00a0 */
[----:B------:R-:W4:Y:S01]  /*b5f20*/  LDL.LU R145, [R1+0x3500] ;  /* 0x0035000001917983 */ /* 0x000f220000300800 */
[----:B------:R-:W-:Y:S01]  /*b5f30*/  MOV R250, R152 ;  /* 0x0000009800fa7202 */ /* 0x000fe20000000f00 */
[----:B------:R-:W4:Y:S01]  /*b5f40*/  LDL.LU R160, [R1+0x34f8] ;  /* 0x0034f80001a07983 */ /* 0x000f220000300800 */
[----:B------:R-:W4:Y:S01]  /*b5f50*/  LDL.LU R152, [R1+0x34f0] ;  /* 0x0034f00001987983 */ /* 0x000f220000300800 */
[----:B-1----:R-:W-:Y:S02]  /*b5f60*/  SEL R137, RZ, 0x4, !P3 ;  /* 0x00000004ff897807 */ /* 0x002fe40005800000 */
[----:B------:R-:W-:-:S02]  /*b5f70*/  SEL R136, RZ, 0x4, !P5 ;  /* 0x00000004ff887807 */ /* 0x000fc40006800000 */
[----:B------:R-:W-:Y:S02]  /*b5f80*/  SEL R137, R137, RZ, !P0 ;  /* 0x000000ff89897207 */ /* 0x000fe40004000000 */
[----:B------:R-:W-:Y:S02]  /*b5f90*/  SEL R136, R136, RZ, !P0 ;  /* 0x000000ff88887207 */ /* 0x000fe40004000000 */
[-C--:B---3--:R-:W-:Y:S02]  /*b5fa0*/  IADD3 R153, P3, R153, R252.reuse, RZ ;  /* 0x000000fc99997210 */ /* 0x088fe40007f7e0ff */
[-C--:B--2---:R-:W-:Y:S02]  /*b5fb0*/  IADD3 R215, P4, R215, R252.reuse, RZ ;  /* 0x000000fcd7d77210 */ /* 0x084fe40007f9e0ff */
[----:B----4-:R-:W-:Y:S01]  /*b5fc0*/  IADD3 R144, P5, R144, R252, RZ ;  /* 0x000000fc90907210 */ /* 0x010fe20007fbe0ff */
[--C-:B------:R-:W-:Y:S01]  /*b5fd0*/  IMAD.X R161, R161, 0x1, R0.reuse, P3 ;  /* 0x00000001a1a17824 */ /* 0x100fe200018e0600 */
[----:B------:R-:W-:Y:S01]  /*b5fe0*/  IADD3.X R217, R217, R0, RZ, P4, !PT ;  /* 0x00000000d9d97210 */ /* 0x000fe200027fe4ff */
[----:B------:R-:W-:Y:S01]  /*b5ff0*/  STL [R1+0x3580], R153 ;  /* 0x0035809901007387 */ /* 0x000fe20000100800 */
[----:B------:R-:W-:Y:S02]  /*b6000*/  STL [R1+0x3578], R215 ;  /* 0x003578d701007387 */ /* 0x000fe40000100800 */
[--C-:B------:R-:W-:Y:S01]  /*b6010*/  IMAD.X R214, R214, 0x1, R0.reuse, P5 ;  /* 0x00000001d6d67824 */ /* 0x100fe200028e0600 */
[----:B------:R-:W-:Y:S01]  /*b6020*/  ISETP.NE.U32.AND P3, PT, R137, RZ, PT ;  /* 0x000000ff8900720c */ /* 0x000fe20003f65070 */
[----:B------:R-:W-:Y:S01]  /*b6030*/  STL [R1+0x3570], R144 ;  /* 0x0035709001007387 */ /* 0x000fe20000100800 */
[----:B------:R-:W-:Y:S01]  /*b6040*/  ISETP.NE.U32.AND P4, PT, R136, RZ, PT ;  /* 0x000000ff8800720c */ /* 0x000fe20003f85070 */
[----:B------:R1:W-:Y:S01]  /*b6050*/  STL [R1+0x3574], R161 ;  /* 0x003574a101007387 */ /* 0x0003e20000100800 */
[----:B------:R-:W-:Y:S01]  /*b6060*/  IADD3 R212, P5, R212, R252, RZ ;  /* 0x000000fcd4d47210 */ /* 0x000fe20007fbe0ff */
[----:B------:R-:W-:Y:S01]  /*b6070*/  IMAD.MOV.U32 R136, RZ, RZ, R153 ;  /* 0x000000ffff887224 */ /* 0x000fe200078e0099 */
[----:B------:R-:W-:Y:S01]  /*b6080*/  MOV R137, R161 ;  /* 0x000000a100897202 */ /* 0x000fe20000000f00 */
[----:B------:R-:W-:Y:S01]  /*b6090*/  STL [R1+0x356c], R217 ;  /* 0x00356cd901007387 */ /* 0x000fe20000100800 */
[----:B------:R-:W2:Y:S02]  /*b60a0*/  LDL.LU R216, [R1+0x34f4] ;  /* 0x0034f40001d87983 */ /* 0x000ea40000300800 */
[----:B------:R-:W-:Y:S02]  /*b60b0*/  STL [R1+0x3564], R214 ;  /* 0x003564d601007387 */ /* 0x000fe40000100800 */
[----:B------:R-:W3:Y:S01]  /*b60c0*/  LDL.LU R3, [R1+0x34e8] ;  /* 0x0034e80001037983 */ /* 0x000ee20000300800 */
[----:B------:R-:W-:Y:S04]  /*b60d0*/  STL [R1+0x3568], R212 ;  /* 0x003568d401007387 */ /* 0x000fe80000100800 */
[----:B------:R4:W-:Y:S01]  /*b60e0*/  LDGSTS.E [R133+0x5400], [R136.64], P1 ;  /* 0x0540000088857fae */ /* 0x0009e20008921844 */
[----:B-1----:R-:W3:Y:S02]  /*b60f0*/  LDL.LU R161, [R1+0x34ec] ;  /* 0x0034ec0001a17983 */ /* 0x002ee40000300800 */
[----:B------:R-:W-:-:S02]  /*b6100*/  IMAD.X R213, R213, 0x1, R0, P5 ;  /* 0x00000001d5d57824 */ /* 0x000fc400028e0600 */
[----:B------:R-:W3:Y:S02]  /*b6110*/  LDL.LU R153, [R1+0x34e4] ;  /* 0x0034e40001997983 */ /* 0x000ee40000300800 */
[----:B----4-:R-:W-:Y:S01]  /*b6120*/  IMAD.MOV.U32 R136, RZ, RZ, R215 ;  /* 0x000000ffff887224 */ /* 0x010fe200078e00d7 */
[----:B------:R-:W-:Y:S01]  /*b6130*/  MOV R137, R217 ;  /* 0x000000d900897202 */ /* 0x000fe20000000f00 */
[----:B------:R-:W-:Y:S04]  /*b6140*/  STL [R1+0x355c], R213 ;  /* 0x00355cd501007387 */ /* 0x000fe80000100800 */
[----:B------:R1:W-:Y:S02]  /*b6150*/  LDGSTS.E [R133+0x5500], [R136.64], P1 ;  /* 0x0550000088857fae */ /* 0x0003e40008921844 */
[----:B-1----:R-:W-:-:S02]  /*b6160*/  IMAD.MOV.U32 R136, RZ, RZ, R144 ;  /* 0x000000ffff887224 */ /* 0x002fc400078e0090 */
[----:B------:R-:W4:Y:S01]  /*b6170*/  LDL.LU R144, [R1+0x34dc] ;  /* 0x0034dc0001907983 */ /* 0x000f220000300800 */
[----:B------:R-:W-:Y:S01]  /*b6180*/  IMAD.MOV.U32 R137, RZ, RZ, R214 ;  /* 0x000000ffff897224 */ /* 0x000fe200078e00d6 */
[----:B------:R-:W-:-:S04]  /*b6190*/  IADD3 R145, P5, R145, R252, RZ ;  /* 0x000000fc91917210 */ /* 0x000fc80007fbe0ff */
[----:B------:R1:W-:Y:S04]  /*b61a0*/  LDGSTS.E [R133+0x5600], [R136.64], P1 ;  /* 0x0560000088857fae */ /* 0x0003e80008921844 */
[----:B------:R1:W-:Y:S02]  /*b61b0*/  STL [R1+0x3500], R145 ;  /* 0x0035009101007387 */ /* 0x0003e40000100800 */
[----:B-1----:R-:W-:Y:S01]  /*b61c0*/  MOV R136, R212 ;  /* 0x000000d400887202 */ /* 0x002fe20000000f00 */
[----:B------:R-:W-:-:S05]  /*b61d0*/  IMAD.MOV.U32 R137, RZ, RZ, R213 ;  /* 0x000000ffff897224 */ /* 0x000fca00078e00d5 */
[----:B------:R1:W-:Y:S01]  /*b61e0*/  LDGSTS.E [R133+0x5700], [R136.64], P1 ;  /* 0x0570000088857fae */ /* 0x0003e20008921844 */
[----:B------:R-:W-:-:S05]  /*b61f0*/  IADD3 R160, P1, R160, R252, RZ ;  /* 0x000000fca0a07210 */ /* 0x000fca0007f3e0ff */
[----:B------:R2:W-:Y:S01]  /*b6200*/  STL [R1+0x34f8], R160 ;  /* 0x0034f8a001007387 */ /* 0x0005e20000100800 */
[----:B------:R-:W-:Y:S01]  /*b6210*/  HMMA.1688.F32.TF32 R208, R180, R210, R220 ;  /* 0x000000d2b4d0723c */ /* 0x000fe200000810dc */
[----:B-1----:R-:W-:Y:S02]  /*b6220*/  IMAD.MOV.U32 R136, RZ, RZ, R145 ;  /* 0x000000ffff887224 */ /* 0x002fe400078e0091 */
[--C-:B--2---:R-:W-:Y:S01]  /*b6230*/  IMAD.X R216, R216, 0x1, R0.reuse, P5 ;  /* 0x00000001d8d87824 */ /* 0x104fe200028e0600 */
[----:B------:R-:W-:Y:S02]  /*b6240*/  IADD3 R152, P5, R152, R252, RZ ;  /* 0x000000fc98987210 */ /* 0x000fe40007fbe0ff */
[----:B---3--:R-:W-:Y:S01]  /*b6250*/  IADD3.X R161, R161, R0, RZ, P1, !PT ;  /* 0x00000000a1a17210 */ /* 0x008fe20000ffe4ff */
[----:B------:R-:W-:Y:S01]  /*b6260*/  IADD3 R3, P1, R3, R252, RZ ;  /* 0x000000fc03037210 */ /* 0x000fe20007f3e0ff */
[----:B------:R-:W-:Y:S01]  /*b6270*/  STL [R1+0x34f4], R216 ;  /* 0x0034f4d801007387 */ /* 0x000fe20000100800 */
[----:B------:R-:W-:-:S02]  /*b6280*/  IMAD.X R153, R153, 0x1, R0, P5 ;  /* 0x0000000199997824 */ /* 0x000fc400028e0600 */
[----:B------:R-:W-:Y:S02]  /*b6290*/  STL [R1+0x34f0], R152 ;  /* 0x0034f09801007387 */ /* 0x000fe40000100800 */
[----:B------:R1:W-:Y:S01]  /*b62a0*/  STL [R1+0x34ec], R161 ;  /* 0x0034eca101007387 */ /* 0x0003e20000100800 */
[----:B------:R-:W2:Y:S01]  /*b62b0*/  LDL.LU R145, [R1+0x3480] ;  /* 0x0034800001917983 */ /* 0x000ea20000300800 */
[----:B------:R-:W-:Y:S02]  /*b62c0*/  STL [R1+0x34e8], R3 ;  /* 0x0034e80301007387 */ /* 0x000fe40000100800 */
[----:B------:R-:W-:Y:S02]  /*b62d0*/  STL [R1+0x34e4], R153 ;  /* 0x0034e49901007387 */ /* 0x000fe40000100800 */
[----:B------:R-:W3:Y:S01]  /*b62e0*/  LDL.LU R221, [R1+0x3478] ;  /* 0x0034780001dd7983 */ /* 0x000ee20000300800 */
[----:B------:R-:W3:Y:S01]  /*b62f0*/  LDL.LU R223, [R1+0x3474] ;  /* 0x0034740001df7983 */ /* 0x000ee20000300800 */
[----:B------:R-:W3:Y:S01]  /*b6300*/  LDL.LU R222, [R1+0x346c] ;  /* 0x00346c0001de7983 */ /* 0x000ee20000300800 */
[----:B----4-:R-:W-:-:S05]  /*b6310*/  IADD3.X R144, R144, R0, RZ, P1, !PT ;  /* 0x0000000090907210 */ /* 0x010fca0000ffe4ff */
[----:B------:R4:W-:Y:S01]  /*b6320*/  STL [R1+0x34dc], R144 ;  /* 0x0034dc9001007387 */ /* 0x0009e20000100800 */
[----:B------:R-:W3:Y:S02]  /*b6330*/  LDL.LU R220, [R1+0x3464] ;  /* 0x0034640001dc7983 */ /* 0x000ee40000300800 */
[----:B------:R-:W3:Y:S01]  /*b6340*/  LDL.LU R219, [R1+0x3470] ;  /* 0x0034700001db7983 */ /* 0x000ee20000300800 */
[----:B------:R-:W-:-:S05]  /*b6350*/  MOV R137, R216 ;  /* 0x000000d800897202 */ /* 0x000fca0000000f00 */
[----:B------:R1:W-:Y:S01]  /*b6360*/  LDGSTS.E [R133+0x6400], [R136.64], P2 ;  /* 0x0640000088857fae */ /* 0x0003e20009121844 */
[----:B------:R-:W-:Y:S01]  /*b6370*/  HMMA.1688.F32.TF32 R212, R180, R250, R240 ;  /* 0x000000fab4d4723c */ /* 0x000fe200000810f0 */
[----:B-1----:R-:W-:Y:S02]  /*b6380*/  IMAD.MOV.U32 R136, RZ, RZ, R160 ;  /* 0x000000ffff887224 */ /* 0x002fe400078e00a0 */
[----:B------:R-:W-:Y:S01]  /*b6390*/  IMAD.MOV.U32 R137, RZ, RZ, R161 ;  /* 0x000000ffff897224 */ /* 0x000fe200078e00a1 */
[----:B------:R-:W3:Y:S01]  /*b63a0*/  LDL.LU R160, [R1+0x3468] ;  /* 0x0034680001a07983 */ /* 0x000ee20000300800 */
[----:B------:R-:W3:Y:S02]  /*b63b0*/  LDL.LU R240, [R1+0x11b0] ;  /* 0x0011b00001f07983 */ /* 0x000ee40000300800 */
[----:B------:R-:W3:Y:S02]  /*b63c0*/  LDL.LU R241, [R1+0x11b4] ;  /* 0x0011b40001f17983 */ /* 0x000ee40000300800 */
[----:B------:R-:W3:Y:S01]  /*b63d0*/  LDL.LU R242, [R1+0x11b8] ;  /* 0x0011b80001f27983 */ /* 0x000ee20000300800 */
[----:B------:R1:W-:Y:S04]  /*b63e0*/  LDGSTS.E [R133+0x6500], [R136.64], P2 ;  /* 0x0650000088857fae */ /* 0x0003e80009121844 */
[----:B------:R-:W3:Y:S01]  /*b63f0*/  LDL.LU R243, [R1+0x11bc] ;  /* 0x0011bc0001f37983 */ /* 0x000ee20000300800 */
[----:B------:R-:W3:Y:S01]  /*b6400*/  LDL.LU R161, [R1+0x345c] ;  /* 0x00345c0001a17983 */ /* 0x000ee20000300800 */
[C---:B------:R-:W-:Y:S01]  /*b6410*/  ISETP.GT.AND P1, PT, R132.reuse, 0x25, PT ;  /* 0x000000258400780c */ /* 0x040fe20003f24270 */
[----:B------:R-:W3:Y:S01]  /*b6420*/  LDL.LU R248, [R1+0x11c0] ;  /* 0x0011c00001f87983 */ /* 0x000ee20000300800 */
[----:B------:R-:W3:Y:S01]  /*b6430*/  LDL.LU R249, [R1+0x11c4] ;  /* 0x0011c40001f97983 */ /* 0x000ee20000300800 */
[----:B------:R-:W3:Y:S01]  /*b6440*/  LDL.LU R218, [R1+0x33f4] ;  /* 0x0033f40001da7983 */ /* 0x000ee20000300800 */
[----:B------:R-:W-:Y:S01]  /*b6450*/  ISETP.GT.AND P5, PT, R132, 0x29, PT ;  /* 0x000000298400780c */ /* 0x000fe20003fa4270 */
[----:B------:R-:W3:Y:S01]  /*b6460*/  LDL.LU R217, [R1+0x3400] ;  /* 0x0034000001d97983 */ /* 0x000ee20000300800 */
[----:B------:R-:W3:Y:S01]  /*b6470*/  LDL.LU R216, [R1+0x33ec] ;  /* 0x0033ec0001d87983 */ /* 0x000ee20000300800 */
[----:B-1----:R-:W-:-:S02]  /*b6480*/  IMAD.MOV.U32 R136, RZ, RZ, R152 ;  /* 0x000000ffff887224 */ /* 0x002fc400078e0098 */
[----:B------:R-:W-:-:S05]  /*b6490*/  IMAD.MOV.U32 R137, RZ, RZ, R153 ;  /* 0x000000ffff897224 */ /* 0x000fca00078e0099 */
[----:B------:R1:W-:Y:S02]  /*b64a0*/  LDGSTS.E [R133+0x6600], [R136.64], P2 ;  /* 0x0660000088857fae */ /* 0x0003e40009121844 */
[----:B-1----:R-:W-:Y:S01]  /*b64b0*/  MOV R136, R3 ;  /* 0x0000000300887202 */ /* 0x002fe20000000f00 */
[----:B------:R-:W-:Y:S02]  /*b64c0*/  IMAD.MOV.U32 R137, RZ, RZ, R144 ;  /* 0x000000ffff897224 */ /* 0x000fe400078e0090 */
[----:B----4-:R-:W4:Y:S04]  /*b64d0*/  LDL.LU R144, [R1+0x33f8] ;  /* 0x0033f80001907983 */ /* 0x010f280000300800 */
[----:B------:R1:W-:Y:S01]  /*b64e0*/  LDGSTS.E [R133+0x6700], [R136.64], P2 ;  /* 0x0670000088857fae */ /* 0x0003e20009121844 */
[----:B------:R-:W4:Y:S02]  /*b64f0*/  LDL.LU R153, [R1+0x33e4] ;  /* 0x0033e40001997983 */ /* 0x000f240000300800 */
[----:B------:R-:W4:Y:S02]  /*b6500*/  LDL.LU R152, [R1+0x33f0] ;  /* 0x0033f00001987983 */ /* 0x000f240000300800 */
[----:B------:R-:W4:Y:S01]  /*b6510*/  LDL.LU R3, [R1+0x33e8] ;  /* 0x0033e80001037983 */ /* 0x000f220000300800 */
[----:B-1----:R-:W-:-:S02]  /*b6520*/  SEL R137, RZ, 0x4, !P1 ;  /* 0x00000004ff897807 */ /* 0x002fc40004800000 */
[----:B------:R-:W-:-:S04]  /*b6530*/  SEL R136, RZ, 0x4, !P5 ;  /* 0x00000004ff887807 */ /* 0x000fc80006800000 */
[----:B------:R-:W-:Y:S02]  /*b6540*/  SEL R136, R136, RZ, !P0 ;  /* 0x000000ff88887207 */ /* 0x000fe40004000000 */
[-C--:B--2---:R-:W-:Y:S02]  /*b6550*/  IADD3 R145, P1, R145, R252.reuse, RZ ;  /* 0x000000fc91917210 */ /* 0x084fe40007f3e0ff */
[----:B---3--:R-:W-:-:S03]  /*b6560*/  IADD3 R221, P2, R221, R252, RZ ;  /* 0x000000fcdddd7210 */ /* 0x008fc60007f5e0ff */
[--C-:B------:R-:W-:Y:S01]  /*b6570*/  IMAD.X R223, R223, 0x1, R0.reuse, P1 ;  /* 0x00000001dfdf7824 */ /* 0x100fe200008e0600 */
[----:B------:R1:W-:Y:S01]  /*b6580*/  STL [R1+0x3480], R145 ;  /* 0x0034809101007387 */ /* 0x0003e20000100800 */
[----:B------:R-:W-:-:S03]  /*b6590*/  IMAD.X R222, R222, 0x1, R0, P2 ;  /* 0x00000001dede7824 */ /* 0x000fc600010e0600 */
[----:B------:R-:W-:Y:S01]  /*b65a0*/  STL [R1+0x3478], R221 ;  /* 0x003478dd01007387 */ /* 0x000fe20000100800 */
[----:B------:R-:W-:Y:S01]  /*b65b0*/  ISETP.NE.U32.AND P2, PT, R136, RZ, PT ;  /* 0x000000ff8800720c */ /* 0x000fe20003f45070 */
[----:B------:R-:W-:Y:S01]  /*b65c0*/  IMAD.MOV.U32 R136, RZ, RZ, R145 ;  /* 0x000000ffff887224 */ /* 0x000fe200078e0091 */
[----:B------:R-:W-:-:S04]  /*b65d0*/  IADD3 R219, P5, R219, R252, RZ ;  /* 0x000000fcdbdb7210 */ /* 0x000fc80007fbe0ff */
[----:B------:R-:W-:Y:S01]  /*b65e0*/  IADD3.X R220, R220, R0, RZ, P5, !PT ;  /* 0x00000000dcdc7210 */ /* 0x000fe20002ffe4ff */
[----:B------:R-:W-:Y:S01]  /*b65f0*/  STL [R1+0x3470], R219 ;  /* 0x003470db01007387 */ /* 0x000fe20000100800 */
[----:B------:R-:W-:Y:S02]  /*b6600*/  STL [R1+0x3474], R223 ;  /* 0x003474df01007387 */ /* 0x000fe40000100800 */
[----:B------:R-:W-:Y:S01]  /*b6610*/  STL [R1+0x346c], R222 ;  /* 0x00346cde01007387 */ /* 0x000fe20000100800 */
[----:B------:R-:W-:Y:S01]  /*b6620*/  STL [R1+0x3464], R220 ;  /* 0x003464dc01007387 */ /* 0x000fe20000100800 */
[----:B-1----:R-:W2:Y:S01]  /*b6630*/  LDL.LU R145, [R1+0x33dc] ;  /* 0x0033dc0001917983 */ /* 0x002ea20000300800 */
[----:B------:R-:W-:-:S04]  /*b6640*/  SEL R137, R137, RZ, !P0 ;  /* 0x000000ff89897207 */ /* 0x000fc80004000000 */
[----:B------:R-:W-:Y:S01]  /*b6650*/  ISETP.NE.U32.AND P1, PT, R137, RZ, PT ;  /* 0x000000ff8900720c */ /* 0x000fe20003f25070 */
[----:B------:R-:W-:-:S05]  /*b6660*/  IMAD.MOV.U32 R137, RZ, RZ, R223 ;  /* 0x000000ffff897224 */ /* 0x000fca00078e00df */
[----:B------:R1:W-:Y:S01]  /*b6670*/  LDGSTS.E [R133+0x7400], [R136.64], P3 ;  /* 0x0740000088857fae */ /* 0x0003e20009921844 */
[----:B------:R-:W-:Y:S01]  /*b6680*/  IADD3 R160, P5, R160, R252, RZ ;  /* 0x000000fca0a07210 */ /* 0x000fe20007fbe0ff */
[----:B-1----:R-:W-:Y:S02]  /*b6690*/  IMAD.MOV.U32 R136, RZ, RZ, R221 ;  /* 0x000000ffff887224 */ /* 0x002fe400078e00dd */
[----:B------:R-:W-:Y:S01]  /*b66a0*/  IMAD.MOV.U32 R137, RZ, RZ, R222 ;  /* 0x000000ffff897224 */ /* 0x000fe200078e00de */
[----:B------:R-:W-:-:S04]  /*b66b0*/  IADD3.X R161, R161, R0, RZ, P5, !PT ;  /* 0x00000000a1a17210 */ /* 0x000fc80002ffe4ff */
[----:B------:R1:W-:Y:S01]  /*b66c0*/  LDGSTS.E [R133+0x7500], [R136.64], P3 ;  /* 0x0750000088857fae */ /* 0x0003e20009921844 */
[----:B------:R-:W-:Y:S02]  /*b66d0*/  IADD3 R217, P5, R217, R252, RZ ;  /* 0x000000fcd9d97210 */ /* 0x000fe40007fbe0ff */
[----:B-1----:R-:W-:Y:S01]  /*b66e0*/  MOV R136, R219 ;  /* 0x000000db00887202 */ /* 0x002fe20000000f00 */
[----:B------:R-:W-:-:S05]  /*b66f0*/  IMAD.MOV.U32 R137, RZ, RZ, R220 ;  /* 0x000000ffff897224 */ /* 0x000fca00078e00dc */
[----:B------:R1:W-:Y:S01]  /*b6700*/  LDGSTS.E [R133+0x7600], [R136.64], P3 ;  /* 0x0760000088857fae */ /* 0x0003e20009921844 */
[----:B------:R-:W-:-:S03]  /*b6710*/  IMAD.X R218, R218, 0x1, R0, P5 ;  /* 0x00000001dada7824 */ /* 0x000fc600028e0600 */
[----:B------:R-:W-:Y:S01]  /*b6720*/  STL [R1+0x3468], R160 ;  /* 0x003468a001007387 */ /* 0x000fe20000100800 */
[----:B----4-:R-:W-:Y:S01]  /*b6730*/  IADD3 R152, P5, R152, R252, RZ ;  /* 0x000000fc98987210 */ /* 0x010fe20007fbe0ff */
[----:B-1----:R-:W-:Y:S01]  /*b6740*/  IMAD.MOV.U32 R136, RZ, RZ, R160 ;  /* 0x000000ffff887224 */ /* 0x002fe200078e00a0 */
[----:B------:R-:W-:-:S05]  /*b6750*/  MOV R137, R161 ;  /* 0x000000a100897202 */ /* 0x000fca0000000f00 */
[----:B------:R1:W-:Y:S01]  /*b6760*/  LDGSTS.E [R133+0x7700], [R136.64], P3 ;  /* 0x0770000088857fae */ /* 0x0003e20009921844 */
[----:B------:R-:W-:-:S03]  /*b6770*/  IADD3 R144, P3, R144, R252, RZ ;  /* 0x000000fc90907210 */ /* 0x000fc60007f7e0ff */
[----:B------:R-:W-:Y:S01]  /*b6780*/  STL [R1+0x345c], R161 ;  /* 0x00345ca101007387 */ /* 0x000fe20000100800 */
[----:B------:R-:W-:Y:S01]  /*b6790*/  STL [R1+0x3400], R217 ;  /* 0x003400d901007387 */ /* 0x000fe20000100800 */
[----:B------:R-:W-:Y:S01]  /*b67a0*/  IADD3.X R153, R153, R0, RZ, P5, !PT ;  /* 0x0000000099997210 */ /* 0x000fe20002ffe4ff */
[----:B------:R-:W-:Y:S01]  /*b67b0*/  IMAD.X R216, R216, 0x1, R0, P3 ;  /* 0x00000001d8d87824 */ /* 0x000fe200018e0600 */
[----:B------:R-:W-:Y:S01]  /*b67c0*/  IADD3 R3, P3, R3, R252, RZ ;  /* 0x000000fc03037210 */ /* 0x000fe20007f7e0ff */
[----:B------:R3:W-:Y:S01]  /*b67d0*/  STL [R1+0x33f8], R144 ;  /* 0x0033f89001007387 */ /* 0x0007e20000100800 */
[----:B------:R-:W-:Y:S02]  /*b67e0*/  STL [R1+0x33f4], R218 ;  /* 0x0033f4da01007387 */ /* 0x000fe40000100800 */
[----:B------:R-:W-:Y:S02]  /*b67f0*/  STL [R1+0x33f0], R152 ;  /* 0x0033f09801007387 */ /* 0x000fe40000100800 */
[----:B-1----:R-:W-:-:S02]  /*b6800*/  IMAD.MOV.U32 R136, RZ, RZ, R217 ;  /* 0x000000ffff887224 */ /* 0x002fc400078e00d9 */
[----:B------:R-:W-:Y:S01]  /*b6810*/  IMAD.MOV.U32 R137, RZ, RZ, R218 ;  /* 0x000000ffff897224 */ /* 0x000fe200078e00da */
[----:B------:R-:W-:Y:S01]  /*b6820*/  STL [R1+0x33ec], R216 ;  /* 0x0033ecd801007387 */ /* 0x000fe20000100800 */
[----:B------:R-:W-:Y:S02]  /*b6830*/  STL [R1+0x33e8], R3 ;  /* 0x0033e80301007387 */ /* 0x000fe40000100800 */
[----:B------:R1:W-:Y:S02]  /*b6840*/  STL [R1+0x33e4], R153 ;  /* 0x0033e49901007387 */ /* 0x0003e40000100800 */
[----:B------:R-:W4:Y:S01]  /*b6850*/  LDL.LU R224, [R1+0x3380] ;  /* 0x0033800001e07983 */ /* 0x000f220000300800 */
[----:B------:R1:W-:Y:S01]  /*b6860*/  LDGSTS.E [R133+0x8400], [R136.64], P4 ;  /* 0x0840000088857fae */ /* 0x0003e2000a121844 */
[----:B------:R-:W-:Y:S01]  /*b6870*/  IMAD.MOV.U32 R250, RZ, RZ, R165 ;  /* 0x000000fffffa7224 */ /* 0x000fe200078e00a5 */
[----:B------:R-:W-:Y:S02]  /*b6880*/  MOV R251, R164 ;  /* 0x000000a400fb7202 */ /* 0x000fe40000000f00 */
[----:B------:R-:W-:Y:S01]  /*b6890*/  HMMA.1688.F32.TF32 R164, R180, R166, R240 ;  /* 0x000000a6b4a4723c */ /* 0x000fe200000810f0 */
[----:B-1----:R-:W-:-:S02]  /*b68a0*/  MOV R136, R144 ;  /* 0x0000009000887202 */ /* 0x002fc40000000f00 */
[----:B---3--:R-:W4:Y:S01]  /*b68b0*/  LDL.LU R144, [R1+0x3378] ;  /* 0x0033780001907983 */ /* 0x008f220000300800 */
[----:B------:R-:W4:Y:S02]  /*b68c0*/  LDL.LU R225, [R1+0x3374] ;  /* 0x0033740001e17983 */ /* 0x000f240000300800 */
[----:B------:R-:W4:Y:S02]  /*b68d0*/  LDL.LU R223, [R1+0x336c] ;  /* 0x00336c0001df7983 */ /* 0x000f240000300800 */
[----:B------:R-:W-:-:S05]  /*b68e0*/  IMAD.MOV.U32 R137, RZ, RZ, R216 ;  /* 0x000000ffff897224 */ /* 0x000fca00078e00d8 */
[----:B------:R1:W-:Y:S02]  /*b68f0*/  LDGSTS.E [R133+0x8500], [R136.64], P4 ;  /* 0x0850000088857fae */ /* 0x0003e4000a121844 */
[----:B-1----:R-:W-:Y:S01]  /*b6900*/  IMAD.MOV.U32 R137, RZ, RZ, R153 ;  /* 0x000000ffff897224 */ /* 0x002fe200078e0099 */
[----:B------:R-:W-:Y:S01]  /*b6910*/  MOV R136, R152 ;  /* 0x0000009800887202 */ /* 0x000fe20000000f00 */
[----:B--2---:R-:W-:-:S04]  /*b6920*/  IMAD.X R145, R145, 0x1, R0, P3 ;  /* 0x0000000191917824 */ /* 0x004fc800018e0600 */
[----:B------:R1:W-:Y:S04]  /*b6930*/  LDGSTS.E [R133+0x8600], [R136.64], P4 ;  /* 0x0860000088857fae */ /* 0x0003e8000a121844 */
[----:B------:R2:W-:Y:S01]  /*b6940*/  STL [R1+0x33dc], R145 ;  /* 0x0033dc9101007387 */ /* 0x0005e20000100800 */
        /* <DEDUP_REMOVED lines=8> */
[----:B-1----:R-:W-:Y:S01]  /*b69d0*/  IMAD.MOV.U32 R136, RZ, RZ, R3 ;  /* 0x000000ffff887224 */ /* 0x002fe200078e0003 */
[----:B------:R-:W-:-:S02]  /*b69e0*/  MOV R137, R145 ;  /* 0x0000009100897202 */ /* 0x000fc40000000f00 */
[C---:B------:R-:W-:Y:S01]  /*b69f0*/  ISETP.GT.AND P3, PT, R132.reuse, 0x2d, PT ;  /* 0x0000002d8400780c */ /* 0x040fe20003f64270 */
[----:B------:R-:W-:Y:S01]  /*b6a00*/  HMMA.1688.F32.TF32 R160, R180, R162, R248 ;  /* 0x000000a2b4a0723c */ /* 0x000fe200000810f8 */
[----:B------:R-:W-:Y:S01]  /*b6a10*/  ISETP.GT.AND P5, PT, R132, 0x31, PT ;  /* 0x000000318400780c */ /* 0x000fe20003fa4270 */
[----:B------:R-:W3:Y:S01]  /*b6a20*/  LDL.LU R248, [R1+0x11e0] ;  /* 0x0011e00001f87983 */ /* 0x000ee20000300800 */
[----:B------:R-:W3:Y:S03]  /*b6a30*/  LDL.LU R249, [R1+0x11e4] ;  /* 0x0011e40001f97983 */ /* 0x000ee60000300800 */
[----:B------:R1:W-:Y:S01]  /*b6a40*/  LDGSTS.E [R133+0x8700], [R136.64], P4 ;  /* 0x0870000088857fae */ /* 0x0003e2000a121844 */
[----:B------:R-:W3:Y:S02]  /*b6a50*/  LDL.LU R220, [R1+0x32f4] ;  /* 0x0032f40001dc7983 */ /* 0x000ee40000300800 */
[----:B------:R-:W3:Y:S02]  /*b6a60*/  LDL.LU R219, [R1+0x3300] ;  /* 0x0033000001db7983 */ /* 0x000ee40000300800 */
[----:B------:R-:W3:Y:S01]  /*b6a70*/  LDL.LU R218, [R1+0x32ec] ;  /* 0x0032ec0001da7983 */ /* 0x000ee20000300800 */
[----:B------:R-:W3:Y:S01]  /*b6a80*/  LDL.LU R217, [R1+0x32f8] ;  /* 0x0032f80001d97983 */ /* 0x000ee20000300800 */
[----:B------:R-:W3:Y:S02]  /*b6a90*/  LDL.LU R216, [R1+0x32e4] ;  /* 0x0032e40001d87983 */ /* 0x000ee40000300800 */
[----:B--2---:R-:W2:Y:S02]  /*b6aa0*/  LDL.LU R145, [R1+0x32f0] ;  /* 0x0032f00001917983 */ /* 0x004ea40000300800 */
[----:B------:R-:W2:Y:S01]  /*b6ab0*/  LDL.LU R3, [R1+0x32e8] ;  /* 0x0032e80001037983 */ /* 0x000ea20000300800 */
[----:B-1----:R-:W-:-:S02]  /*b6ac0*/  SEL R137, RZ, 0x4, !P3 ;  /* 0x00000004ff897807 */ /* 0x002fc40005800000 */
[----:B------:R-:W-:Y:S02]  /*b6ad0*/  SEL R136, RZ, 0x4, !P5 ;  /* 0x00000004ff887807 */ /* 0x000fe40006800000 */
[----:B------:R-:W-:Y:S02]  /*b6ae0*/  SEL R137, R137, RZ, !P0 ;  /* 0x000000ff89897207 */ /* 0x000fe40004000000 */
[----:B------:R-:W-:Y:S02]  /*b6af0*/  SEL R136, R136, RZ, !P0 ;  /* 0x000000ff88887207 */ /* 0x000fe40004000000 */
[----:B----4-:R-:W-:-:S05]  /*b6b00*/  IADD3 R224, P3, R224, R252, RZ ;  /* 0x000000fce0e07210 */ /* 0x010fca0007f7e0ff */
[----:B------:R-:W-:Y:S01]  /*b6b10*/  STL [R1+0x3380], R224 ;  /* 0x003380e001007387 */ /* 0x000fe20000100800 */
[----:B------:R-:W-:Y:S02]  /*b6b20*/  IADD3 R144, P4, R144, R252, RZ ;  /* 0x000000fc90907210 */ /* 0x000fe40007f9e0ff */
[----:B------:R-:W-:Y:S01]  /*b6b30*/  IADD3.X R225, R225, R0, RZ, P3, !PT ;  /* 0x00000000e1e17210 */ /* 0x000fe20001ffe4ff */
[----:B------:R-:W-:Y:S02]  /*b6b40*/  ISETP.NE.U32.AND P3, PT, R137, RZ, PT ;  /* 0x000000ff8900720c */ /* 0x000fe40003f65070 */
[----:B------:R-:W-:Y:S01]  /*b6b50*/  IMAD.X R223, R223, 0x1, R0, P4 ;  /* 0x00000001dfdf7824 */ /* 0x000fe200020e0600 */
[----:B------:R-:W-:Y:S01]  /*b6b60*/  ISETP.NE.U32.AND P4, PT, R136, RZ, PT ;  /* 0x000000ff8800720c */ /* 0x000fe20003f85070 */
[----:B------:R-:W-:Y:S02]  /*b6b70*/  MOV R136, R224 ;  /* 0x000000e000887202 */ /* 0x000fe40000000f00 */
[----:B------:R-:W-:Y:S01]  /*b6b80*/  IMAD.MOV.U32 R137, RZ, RZ, R225 ;  /* 0x000000ffff897224 */ /* 0x000fe200078e00e1 */
[----:B------:R1:W-:Y:S04]  /*b6b90*/  STL [R1+0x3378], R144 ;  /* 0x0033789001007387 */ /* 0x0003e80000100800 */
[----:B------:R4:W-:Y:S02]  /*b6ba0*/  LDGSTS.E [R133+0x9400], [R136.64], P1 ;  /* 0x0940000088857fae */ /* 0x0009e40008921844 */
[----:B----4-:R-:W-:-:S02]  /*b6bb0*/  MOV R136, R144 ;  /* 0x0000009000887202 */ /* 0x010fc40000000f00 */
[----:B---3--:R-:W-:-:S05]  /*b6bc0*/  IADD3 R221, P5, R221, R252, RZ ;  /* 0x000000fcdddd7210 */ /* 0x008fca0007fbe0ff */
[----:B------:R-:W-:Y:S01]  /*b6bd0*/  IMAD.X R222, R222, 0x1, R0, P5 ;  /* 0x00000001dede7824 */ /* 0x000fe200028e0600 */
[----:B------:R-:W-:Y:S01]  /*b6be0*/  IADD3 R152, P5, R152, R252, RZ ;  /* 0x000000fc98987210 */ /* 0x000fe20007fbe0ff */
[----:B------:R-:W-:Y:S01]  /*b6bf0*/  STL [R1+0x3370], R221 ;  /* 0x003370dd01007387 */ /* 0x000fe20000100800 */
[----:B------:R3:W-:Y:S02]  /*b6c00*/  STL [R1+0x3374], R225 ;  /* 0x003374e101007387 */ /* 0x0007e40000100800 */
[----:B------:R-:W-:Y:S02]  /*b6c10*/  STL [R1+0x336c], R223 ;  /* 0x00336cdf01007387 */ /* 0x000fe40000100800 */
[----:B------:R-:W-:Y:S01]  /*b6c20*/  STL [R1+0x3364], R222 ;  /* 0x003364de01007387 */ /* 0x000fe20000100800 */
[----:B------:R-:W-:Y:S01]  /*b6c30*/  STL [R1+0x3368], R152 ;  /* 0x0033689801007387 */ /* 0x000fe20000100800 */
[----:B-1----:R-:W4:Y:S02]  /*b6c40*/  LDL.LU R144, [R1+0x32dc] ;  /* 0x0032dc0001907983 */ /* 0x002f240000300800 */
[----:B------:R-:W-:-:S02]  /*b6c50*/  IMAD.MOV.U32 R137, RZ, RZ, R223 ;  /* 0x000000ffff897224 */ /* 0x000fc400078e00df */
[----:B------:R-:W-:-:S03]  /*b6c60*/  IMAD.X R153, R153, 0x1, R0, P5 ;  /* 0x0000000199997824 */ /* 0x000fc600028e0600 */
[----:B------:R1:W-:Y:S01]  /*b6c70*/  LDGSTS.E [R133+0x9500], [R136.64], P1 ;  /* 0x0950000088857fae */ /* 0x0003e20008921844 */
[----:B------:R-:W-:Y:S01]  /*b6c80*/  IADD3 R219, P5, R219, R252, RZ ;  /* 0x000000fcdbdb7210 */ /* 0x000fe20007fbe0ff */
[----:B-1----:R-:W-:Y:S01]  /*b6c90*/  IMAD.MOV.U32 R136, RZ, RZ, R221 ;  /* 0x000000ffff887224 */ /* 0x002fe200078e00dd */
[----:B------:R-:W-:-:S05]  /*b6ca0*/  MOV R137, R222 ;  /* 0x000000de00897202 */ /* 0x000fca0000000f00 */
[----:B------:R1:W-:Y:S01]  /*b6cb0*/  LDGSTS.E [R133+0x9600], [R136.64], P1 ;  /* 0x0960000088857fae */ /* 0x0003e20008921844 */
[----:B------:R-:W-:Y:S01]  /*b6cc0*/  IADD3.X R220, R220, R0, RZ, P5, !PT ;  /* 0x00000000dcdc7210 */ /* 0x000fe20002ffe4ff */
[----:B--2---:R-:W-:Y:S02]  /*b6cd0*/  IADD3 R145, P5, R145, R252, RZ ;  /* 0x000000fc91917210 */ /* 0x004fe40007fbe0ff */
[----:B-1----:R-:W-:Y:S02]  /*b6ce0*/  IMAD.MOV.U32 R136, RZ, RZ, R152 ;  /* 0x000000ffff887224 */ /* 0x002fe400078e0098 */
[----:B------:R-:W-:-:S05]  /*b6cf0*/  IMAD.MOV.U32 R137, RZ, RZ, R153 ;  /* 0x000000ffff897224 */ /* 0x000fca00078e0099 */
[----:B------:R1:W-:Y:S01]  /*b6d00*/  LDGSTS.E [R133+0x9700], [R136.64], P1 ;  /* 0x0970000088857fae */ /* 0x0003e20008921844 */
[----:B------:R-:W-:-:S03]  /*b6d10*/  IADD3 R217, P1, R217, R252, RZ ;  /* 0x000000fcd9d97210 */ /* 0x000fc60007f3e0ff */
[----:B------:R-:W-:Y:S01]  /*b6d20*/  STL [R1+0x335c], R153 ;  /* 0x00335c9901007387 */ /* 0x000fe20000100800 */
[----:B------:R-:W-:Y:S02]  /*b6d30*/  STL [R1+0x3300], R219 ;  /* 0x003300db01007387 */ /* 0x000fe40000100800 */
[--C-:B------:R-:W-:Y:S02]  /*b6d40*/  IMAD.X R216, R216, 0x1, R0.reuse, P5 ;  /* 0x00000001d8d87824 */ /* 0x100fe400028e0600 */
[----:B------:R-:W-:Y:S01]  /*b6d50*/  IMAD.X R218, R218, 0x1, R0, P1 ;  /* 0x00000001dada7824 */ /* 0x000fe200008e0600 */
[----:B------:R-:W-:Y:S01]  /*b6d60*/  IADD3 R3, P1, R3, R252, RZ ;  /* 0x000000fc03037210 */ /* 0x000fe20007f3e0ff */
[----:B------:R-:W-:Y:S01]  /*b6d70*/  STL [R1+0x32f8], R217 ;  /* 0x0032f8d901007387 */ /* 0x000fe20000100800 */
[----:B-1----:R-:W-:Y:S01]  /*b6d80*/  MOV R136, R219 ;  /* 0x000000db00887202 */ /* 0x002fe20000000f00 */
[----:B------:R-:W-:Y:S02]  /*b6d90*/  IMAD.MOV.U32 R137, RZ, RZ, R220 ;  /* 0x000000ffff897224 */ /* 0x000fe400078e00dc */
[----:B------:R-:W-:Y:S01]  /*b6da0*/  STL [R1+0x32f4], R220 ;  /* 0x0032f4dc01007387 */ /* 0x000fe20000100800 */
[----:B------:R-:W-:Y:S02]  /*b6db0*/  STL [R1+0x32f0], R145 ;  /* 0x0032f09101007387 */ /* 0x000fe40000100800 */
[----:B------:R-:W-:Y:S01]  /*b6dc0*/  STL [R1+0x32ec], R218 ;  /* 0x0032ecda01007387 */ /* 0x000fe20000100800 */
[----:B------:R1:W-:Y:S01]  /*b6dd0*/  LDGSTS.E [R133+0xa400], [R136.64], P2 ;  /* 0x0a40000088857fae */ /* 0x0003e20009121844 */
[----:B------:R-:W-:Y:S02]  /*b6de0*/  STL [R1+0x32e8], R3 ;  /* 0x0032e80301007387 */ /* 0x000fe40000100800 */
[----:B------:R2:W-:Y:S02]  /*b6df0*/  STL [R1+0x32e4], R216 ;  /* 0x0032e4d801007387 */ /* 0x0005e40000100800 */
[----:B------:R-:W2:Y:S01]  /*b6e00*/  LDL.LU R226, [R1+0x3280] ;  /* 0x0032800001e27983 */ /* 0x000ea20000300800 */
[----:B------:R-:W2:Y:S01]  /*b6e10*/  LDL.LU R227, [R1+0x3274] ;  /* 0x0032740001e37983 */ /* 0x000ea20000300800 */
[----:B---3--:R-:W3:Y:S02]  /*b6e20*/  LDL.LU R225, [R1+0x326c] ;  /* 0x00326c0001e17983 */ /* 0x008ee40000300800 */
[----:B-1----:R-:W-:Y:S01]  /*b6e30*/  IMAD.MOV.U32 R136, RZ, RZ, R217 ;  /* 0x000000ffff887224 */ /* 0x002fe200078e00d9 */
[----:B------:R-:W-:Y:S01]  /*b6e40*/  MOV R137, R218 ;  /* 0x000000da00897202 */ /* 0x000fe20000000f00 */
[----:B------:R-:W-:-:S02]  /*b6e50*/  IMAD.MOV.U32 R250, RZ, RZ, R157 ;  /* 0x000000fffffa7224 */ /* 0x000fc400078e009d */
[----:B------:R-:W-:Y:S02]  /*b6e60*/  IMAD.MOV.U32 R251, RZ, RZ, R156 ;  /* 0x000000fffffb7224 */ /* 0x000fe400078e009c */
[----:B------:R1:W-:Y:S01]  /*b6e70*/  LDGSTS.E [R133+0xa500], [R136.64], P2 ;  /* 0x0a50000088857fae */ /* 0x0003e20009121844 */
[----:B------:R-:W-:Y:S01]  /*b6e80*/  HMMA.1688.F32.TF32 R156, R180, R158, R240 ;  /* 0x0000009eb49c723c */ /* 0x000fe200000810f0 */
[----:B-1----:R-:W-:Y:S01]  /*b6e90*/  MOV R137, R216 ;  /* 0x000000d800897202 */ /* 0x002fe20000000f00 */
[----:B------:R-:W-:-:S05]  /*b6ea0*/  IMAD.MOV.U32 R136, RZ, RZ, R145 ;  /* 0x000000ffff887224 */ /* 0x000fca00078e0091 */
[----:B------:R1:W-:Y:S01]  /*b6eb0*/  LDGSTS.E [R133+0xa600], [R136.64], P2 ;  /* 0x0a60000088857fae */ /* 0x0003e20009121844 */
[----:B----4-:R-:W-:-:S05]  /*b6ec0*/  IMAD.X R144, R144, 0x1, R0, P1 ;  /* 0x0000000190907824 */ /* 0x010fca00008e0600 */
[----:B------:R4:W-:Y:S01]  /*b6ed0*/  STL [R1+0x32dc], R144 ;  /* 0x0032dc9001007387 */ /* 0x0009e20000100800 */
[----:B--2---:R-:W2:Y:S03]  /*b6ee0*/  LDL.LU R216, [R1+0x3278] ;  /* 0x0032780001d87983 */ /* 0x004ea60000300800 */
[----:B------:R-:W3:Y:S01]  /*b6ef0*/  LDL.LU R224, [R1+0x3264] ;  /* 0x0032640001e07983 */ /* 0x000ee20000300800 */
[----:B------:R-:W3:Y:S03]  /*b6f00*/  LDL.LU R240, [R1+0x11f0] ;  /* 0x0011f00001f07983 */ /* 0x000ee60000300800 */
[----:B------:R-:W3:Y:S01]  /*b6f10*/  LDL.LU R241, [R1+0x11f4] ;  /* 0x0011f40001f17983 */ /* 0x000ee20000300800 */
[----:B------:R-:W3:Y:S02]  /*b6f20*/  LDL.LU R242, [R1+0x11f8] ;  /* 0x0011f80001f27983 */ /* 0x000ee40000300800 */
[----:B------:R-:W3:Y:S02]  /*b6f30*/  LDL.LU R243, [R1+0x11fc] ;  /* 0x0011fc0001f37983 */ /* 0x000ee40000300800 */
[----:B------:R-:W3:Y:S02]  /*b6f40*/  LDL.LU R223, [R1+0x3270] ;  /* 0x0032700001df7983 */ /* 0x000ee40000300800 */
[----:B-1----:R-:W-:Y:S01]  /*b6f50*/  IMAD.MOV.U32 R137, RZ, RZ, R144 ;  /* 0x000000ffff897224 */ /* 0x002fe200078e0090 */
[----:B------:R-:W3:Y:S01]  /*b6f60*/  LDL.LU R145, [R1+0x325c] ;  /* 0x00325c0001917983 */ /* 0x000ee20000300800 */
[----:B----4-:R-:W4:Y:S02]  /*b6f70*/  LDL.LU R144, [R1+0x3268] ;  /* 0x0032680001907983 */ /* 0x010f240000300800 */
[----:B------:R-:W-:Y:S01]  /*b6f80*/  IMAD.MOV.U32 R136, RZ, RZ, R3 ;  /* 0x000000ffff887224 */ /* 0x000fe200078e0003 */
[----:B------:R-:W-:-:S02]  /*b6f90*/  ISETP.GT.AND P1, PT, R132, 0x35, PT ;  /* 0x000000358400780c */ /* 0x000fc40003f24270 */
[----:B------:R-:W-:Y:S01]  /*b6fa0*/  ISETP.GT.AND P5, PT, R132, 0x39, PT ;  /* 0x000000398400780c */ /* 0x000fe20003fa4270 */
[----:B------:R-:W-:Y:S01]  /*b6fb0*/  HMMA.1688.F32.TF32 R152, R180, R154, R248 ;  /* 0x0000009ab498723c */ /* 0x000fe200000810f8 */
[----:B------:R-:W4:Y:S04]  /*b6fc0*/  LDL.LU R248, [R1+0x1200] ;  /* 0x0012000001f87983 */ /* 0x000f280000300800 */
[----:B------:R1:W-:Y:S01]  /*b6fd0*/  LDGSTS.E [R133+0xa700], [R136.64], P2 ;  /* 0x0a70000088857fae */ /* 0x0003e20009121844 */
        /* <DEDUP_REMOVED lines=8> */
[----:B-1----:R-:W-:-:S02]  /*b7060*/  SEL R137, RZ, 0x4, !P1 ;  /* 0x00000004ff897807 */ /* 0x002fc40004800000 */
[----:B------:R-:W-:Y:S02]  /*b7070*/  SEL R136, RZ, 0x4, !P5 ;  /* 0x00000004ff887807 */ /* 0x000fe40006800000 */
[----:B------:R-:W-:Y:S02]  /*b7080*/  SEL R137, R137, RZ, !P0 ;  /* 0x000000ff89897207 */ /* 0x000fe40004000000 */
[----:B------:R-:W-:Y:S02]  /*b7090*/  SEL R136, R136, RZ, !P0 ;  /* 0x000000ff88887207 */ /* 0x000fe40004000000 */
[----:B------:R-:W-:-:S05]  /*b70a0*/  IADD3 R226, P1, R226, R252, RZ ;  /* 0x000000fce2e27210 */ /* 0x000fca0007f3e0ff */
[----:B------:R-:W-:Y:S01]  /*b70b0*/  IMAD.X R227, R227, 0x1, R0, P1 ;  /* 0x00000001e3e37824 */ /* 0x000fe200008e0600 */
[----:B------:R-:W-:Y:S01]  /*b70c0*/  ISETP.NE.U32.AND P1, PT, R137, RZ, PT ;  /* 0x000000ff8900720c */ /* 0x000fe20003f25070 */
[----:B------:R-:W-:Y:S03]  /*b70d0*/  STL [R1+0x3280], R226 ;  /* 0x003280e201007387 */ /* 0x000fe60000100800 */
[----:B------:R-:W-:Y:S02]  /*b70e0*/  MOV R137, R227 ;  /* 0x000000e300897202 */ /* 0x000fe40000000f00 */
[-C--:B--2---:R-:W-:Y:S02]  /*b70f0*/  IADD3 R216, P2, R216, R252.reuse, RZ ;  /* 0x000000fcd8d87210 */ /* 0x084fe40007f5e0ff */
[----:B---3--:R-:W-:Y:S02]  /*b7100*/  IADD3 R223, P5, R223, R252, RZ ;  /* 0x000000fcdfdf7210 */ /* 0x008fe40007fbe0ff */
[----:B------:R-:W-:Y:S01]  /*b7110*/  IADD3.X R225, R225, R0, RZ, P2, !PT ;  /* 0x00000000e1e17210 */ /* 0x000fe200017fe4ff */
[----:B------:R-:W-:-:S02]  /*b7120*/  ISETP.NE.U32.AND P2, PT, R136, RZ, PT ;  /* 0x000000ff8800720c */ /* 0x000fc40003f45070 */
[----:B------:R-:W-:Y:S01]  /*b7130*/  IMAD.MOV.U32 R136, RZ, RZ, R226 ;  /* 0x000000ffff887224 */ /* 0x000fe200078e00e2 */
[----:B------:R1:W-:Y:S01]  /*b7140*/  STL [R1+0x3278], R216 ;  /* 0x003278d801007387 */ /* 0x0003e20000100800 */
[----:B------:R-:W-:Y:S01]  /*b7150*/  IMAD.X R224, R224, 0x1, R0, P5 ;  /* 0x00000001e0e07824 */ /* 0x000fe200028e0600 */
[----:B----4-:R-:W-:Y:S02]  /*b7160*/  IADD3 R144, P5, R144, R252, RZ ;  /* 0x000000fc90907210 */ /* 0x010fe40007fbe0ff */
[----:B------:R-:W-:Y:S04]  /*b7170*/  STL [R1+0x3270], R223 ;  /* 0x003270df01007387 */ /* 0x000fe80000100800 */
[----:B------:R-:W-:Y:S01]  /*b7180*/  STL [R1+0x3274], R227 ;  /* 0x003274e301007387 */ /* 0x000fe20000100800 */
[----:B------:R-:W-:Y:S02]  /*b7190*/  STL [R1+0x326c], R225 ;  /* 0x00326ce101007387 */ /* 0x000fe40000100800 */
[----:B------:R-:W-:Y:S01]  /*b71a0*/  STL [R1+0x3264], R224 ;  /* 0x003264e001007387 */ /* 0x000fe20000100800 */
[----:B------:R2:W-:Y:S01]  /*b71b0*/  LDGSTS.E [R133+0xb400], [R136.64], P3 ;  /* 0x0b40000088857fae */ /* 0x0005e20009921844 */
[----:B------:R-:W-:Y:S02]  /*b71c0*/  STL [R1+0x3268], R144 ;  /* 0x0032689001007387 */ /* 0x000fe40000100800 */
[----:B--2---:R-:W-:-:S02]  /*b71d0*/  IMAD.MOV.U32 R136, RZ, RZ, R216 ;  /* 0x000000ffff887224 */ /* 0x004fc400078e00d8 */
[----:B-1----:R-:W2:Y:S01]  /*b71e0*/  LDL.LU R216, [R1+0x31dc] ;  /* 0x0031dc0001d87983 */ /* 0x002ea20000300800 */
[----:B------:R-:W-:Y:S01]  /*b71f0*/  MOV R137, R225 ;  /* 0x000000e100897202 */ /* 0x000fe20000000f00 */
[----:B------:R-:W-:-:S04]  /*b7200*/  IMAD.X R145, R145, 0x1, R0, P5 ;  /* 0x0000000191917824 */ /* 0x000fc800028e0600 */
[----:B------:R1:W-:Y:S01]  /*b7210*/  LDGSTS.E [R133+0xb500], [R136.64], P3 ;  /* 0x0b50000088857fae */ /* 0x0003e20009921844 */
[----:B------:R-:W-:Y:S01]  /*b7220*/  IADD3 R221, P5, R221, R252, RZ ;  /* 0x000000fcdddd7210 */ /* 0x000fe20007fbe0ff */
[----:B-1----:R-:W-:Y:S02]  /*b7230*/  IMAD.MOV.U32 R136, RZ, RZ, R223 ;  /* 0x000000ffff887224 */ /* 0x002fe400078e00df */
[----:B------:R-:W-:-:S05]  /*b7240*/  IMAD.MOV.U32 R137, RZ, RZ, R224 ;  /* 0x000000ffff897224 */ /* 0x000fca00078e00e0 */
[----:B------:R1:W-:Y:S01]  /*b7250*/  LDGSTS.E [R133+0xb600], [R136.64], P3 ;  /* 0x0b60000088857fae */ /* 0x0003e20009921844 */
[----:B------:R-:W-:Y:S01]  /*b7260*/  IMAD.X R222, R222, 0x1, R0, P5 ;  /* 0x00000001dede7824 */ /* 0x000fe200028e0600 */
[----:B------:R-:W-:Y:S02]  /*b7270*/  IADD3 R217, P5, R217, R252, RZ ;  /* 0x000000fcd9d97210 */ /* 0x000fe40007fbe0ff */
[----:B-1----:R-:W-:Y:S01]  /*b7280*/  MOV R136, R144 ;  /* 0x0000009000887202 */ /* 0x002fe20000000f00 */
[----:B------:R-:W-:-:S05]  /*b7290*/  IMAD.MOV.U32 R137, RZ, RZ, R145 ;  /* 0x000000ffff897224 */ /* 0x000fca00078e0091 */
[----:B------:R1:W-:Y:S01]  /*b72a0*/  LDGSTS.E [R133+0xb700], [R136.64], P3 ;  /* 0x0b70000088857fae */ /* 0x0003e20009921844 */
[----:B------:R-:W-:-:S03]  /*b72b0*/  IADD3 R219, P3, R219, R252, RZ ;  /* 0x000000fcdbdb7210 */ /* 0x000fc60007f7e0ff */
[----:B------:R-:W-:Y:S01]  /*b72c0*/  STL [R1+0x325c], R145 ;  /* 0x00325c9101007387 */ /* 0x000fe20000100800 */
[----:B------:R3:W-:Y:S01]  /*b72d0*/  STL [R1+0x3200], R221 ;  /* 0x003200dd01007387 */ /* 0x0007e20000100800 */
[----:B------:R-:W-:Y:S01]  /*b72e0*/  IADD3.X R220, R220, R0, RZ, P3, !PT ;  /* 0x00000000dcdc7210 */ /* 0x000fe20001ffe4ff */
[----:B------:R-:W-:Y:S01]  /*b72f0*/  IADD3 R3, P3, R3, R252, RZ ;  /* 0x000000fc03037210 */ /* 0x000fe20007f7e0ff */
[----:B------:R4:W-:Y:S01]  /*b7300*/  STL [R1+0x31f8], R219 ;  /* 0x0031f8db01007387 */ /* 0x0009e20000100800 */
[----:B------:R-:W-:Y:S02]  /*b7310*/  IMAD.X R218, R218, 0x1, R0, P5 ;  /* 0x00000001dada7824 */ /* 0x000fe400028e0600 */
[----:B------:R-:W-:Y:S02]  /*b7320*/  STL [R1+0x31f4], R222 ;  /* 0x0031f4de01007387 */ /* 0x000fe40000100800 */
[----:B------:R2:W-:Y:S01]  /*b7330*/  STL [R1+0x31f0], R217 ;  /* 0x0031f0d901007387 */ /* 0x0005e20000100800 */
[----:B------:R-:W-:Y:S01]  /*b7340*/  STL [R1+0x31ec], R220 ;  /* 0x0031ecdc01007387 */ /* 0x000fe20000100800 */
[----:B------:R-:W-:Y:S02]  /*b7350*/  STL [R1+0x31e8], R3 ;  /* 0x0031e80301007387 */ /* 0x000fe40000100800 */
[----:B------:R-:W-:Y:S02]  /*b7360*/  STL [R1+0x31e4], R218 ;  /* 0x0031e4da01007387 */ /* 0x000fe40000100800 */
[----:B-1----:R-:W-:Y:S01]  /*b7370*/  IMAD.MOV.U32 R136, RZ, RZ, R221 ;  /* 0x000000ffff887224 */ /* 0x002fe200078e00dd */
[----:B------:R-:W4:Y:S01]  /*b7380*/  LDL.LU R228, [R1+0x3174] ;  /* 0x0031740001e47983 */ /* 0x000f220000300800 */
[----:B---3--:R-:W3:Y:S01]  /*b7390*/  LDL.LU R221, [R1+0x3180] ;  /* 0x0031800001dd7983 */ /* 0x008ee20000300800 */
[----:B------:R-:W-:Y:S01]  /*b73a0*/  MOV R250, R149 ;  /* 0x0000009500fa7202 */ /* 0x000fe20000000f00 */
[----:B------:R-:W-:-:S02]  /*b73b0*/  IMAD.MOV.U32 R251, RZ, RZ, R148 ;  /* 0x000000fffffb7224 */ /* 0x000fc400078e0094 */
[----:B------:R-:W-:Y:S01]  /*b73c0*/  HMMA.1688.F32.TF32 R148, R180, R150, R240 ;  /* 0x00000096b494723c */ /* 0x000fe200000810f0 */
[----:B------:R-:W-:-:S05]  /*b73d0*/  MOV R137, R222 ;  /* 0x000000de00897202 */ /* 0x000fca0000000f00 */
        /* <DEDUP_REMOVED lines=13> */
[----:B----4-:R-:W4:Y:S02]  /*b74b0*/  LDL.LU R219, [R1+0x3168] ;  /* 0x0031680001db7983 */ /* 0x010f240000300800 */
[----:B------:R-:W-:-:S05]  /*b74c0*/  IMAD.MOV.U32 R137, RZ, RZ, R220 ;  /* 0x000000ffff897224 */ /* 0x000fca00078e00dc */
[----:B------:R1:W-:Y:S01]  /*b74d0*/  LDGSTS.E [R133+0xc500], [R136.64], P4 ;  /* 0x0c50000088857fae */ /* 0x0003e2000a121844 */
[C---:B------:R-:W-:Y:S02]  /*b74e0*/  ISETP.GT.AND P3, PT, R132.reuse, 0x3d, PT ;  /* 0x0000003d8400780c */ /* 0x040fe40003f64270 */
[----:B------:R-:W-:Y:S01]  /*b74f0*/  ISETP.GT.AND P5, PT, R132, 0x41, PT ;  /* 0x000000418400780c */ /* 0x000fe20003fa4270 */
[----:B-1----:R-:W-:Y:S02]  /*b7500*/  IMAD.MOV.U32 R136, RZ, RZ, R217 ;  /* 0x000000ffff887224 */ /* 0x002fe400078e00d9 */
[----:B------:R-:W-:-:S05]  /*b7510*/  IMAD.MOV.U32 R137, RZ, RZ, R218 ;  /* 0x000000ffff897224 */ /* 0x000fca00078e00da */
[----:B------:R1:W-:Y:S02]  /*b7520*/  LDGSTS.E [R133+0xc600], [R136.64], P4 ;  /* 0x0c60000088857fae */ /* 0x0003e4000a121844 */
[----:B-1----:R-:W-:Y:S01]  /*b7530*/  MOV R136, R3 ;  /* 0x0000000300887202 */ /* 0x002fe20000000f00 */
[----:B------:R-:W-:-:S05]  /*b7540*/  IMAD.MOV.U32 R137, RZ, RZ, R216 ;  /* 0x000000ffff897224 */ /* 0x000fca00078e00d8 */
[----:B------:R1:W-:Y:S01]  /*b7550*/  LDGSTS.E [R133+0xc700], [R136.64], P4 ;  /* 0x0c70000088857fae */ /* 0x0003e2000a121844 */
        /* <DEDUP_REMOVED lines=8> */
[----:B-1----:R-:W-:Y:S01]  /*b75e0*/  SEL R137, RZ, 0x4, !P3 ;  /* 0x00000004ff897807 */ /* 0x002fe20005800000 */
[----:B---3--:R-:W-:Y:S01]  /*b75f0*/  IADD3 R221, P3, R221, R252, RZ ;  /* 0x000000fcdddd7210 */ /* 0x008fe20007f7e0ff */
[----:B------:R-:W-:-:S02]  /*b7600*/  SEL R136, RZ, 0x4, !P5 ;  /* 0x00000004ff887807 */ /* 0x000fc40006800000 */
[----:B------:R-:W-:Y:S02]  /*b7610*/  SEL R137, R137, RZ, !P0 ;  /* 0x000000ff89897207 */ /* 0x000fe40004000000 */
[----:B------:R-:W-:Y:S01]  /*b7620*/  SEL R136, R136, RZ, !P0 ;  /* 0x000000ff88887207 */ /* 0x000fe20004000000 */
[----:B------:R-:W-:Y:S01]  /*b7630*/  IMAD.X R228, R228, 0x1, R0, P3 ;  /* 0x00000001e4e47824 */ /* 0x000fe200018e0600 */
[----:B------:R-:W-:-:S03]  /*b7640*/  ISETP.NE.U32.AND P3, PT, R137, RZ, PT ;  /* 0x000000ff8900720c */ /* 0x000fc60003f65070 */
[----:B------:R-:W-:Y:S01]  /*b7650*/  IMAD.MOV.U32 R137, RZ, RZ, R228 ;  /* 0x000000ffff897224 */ /* 0x000fe200078e00e4 */
[----:B------:R1:W-:Y:S01]  /*b7660*/  STL [R1+0x3180], R221 ;  /* 0x003180dd01007387 */ /* 0x0003e20000100800 */
[----:B--2---:R-:W-:-:S05]  /*b7670*/  IADD3 R226, P4, R226, R252, RZ ;  /* 0x000000fce2e27210 */ /* 0x004fca0007f9e0ff */
[----:B------:R-:W-:Y:S01]  /*b7680*/  IMAD.X R227, R227, 0x1, R0, P4 ;  /* 0x00000001e3e37824 */ /* 0x000fe200020e0600 */
[----:B------:R-:W-:Y:S01]  /*b7690*/  ISETP.NE.U32.AND P4, PT, R136, RZ, PT ;  /* 0x000000ff8800720c */ /* 0x000fe20003f85070 */
[----:B------:R-:W-:Y:S01]  /*b76a0*/  IMAD.MOV.U32 R136, RZ, RZ, R221 ;  /* 0x000000ffff887224 */ /* 0x000fe200078e00dd */
[----:B------:R-:W-:Y:S01]  /*b76b0*/  IADD3 R224, P5, R224, R252, RZ ;  /* 0x000000fce0e07210 */ /* 0x000fe20007fbe0ff */
[----:B------:R-:W-:Y:S04]  /*b76c0*/  STL [R1+0x3178], R226 ;  /* 0x003178e201007387 */ /* 0x000fe80000100800 */
[----:B------:R2:W-:Y:S04]  /*b76d0*/  LDGSTS.E [R133+0xd400], [R136.64], P1 ;  /* 0x0d40000088857fae */ /* 0x0005e80008921844 */
[----:B------:R-:W-:Y:S01]  /*b76e0*/  STL [R1+0x3170], R224 ;  /* 0x003170e001007387 */ /* 0x000fe20000100800 */
[----:B------:R-:W-:-:S02]  /*b76f0*/  IADD3.X R225, R225, R0, RZ, P5, !PT ;  /* 0x00000000e1e17210 */ /* 0x000fc40002ffe4ff */
[----:B----4-:R-:W-:Y:S01]  /*b7700*/  IADD3 R219, P5, R219, R252, RZ ;  /* 0x000000fcdbdb7210 */ /* 0x010fe20007fbe0ff */
[----:B------:R-:W-:Y:S04]  /*b7710*/  STL [R1+0x3174], R228 ;  /* 0x003174e401007387 */ /* 0x000fe80000100800 */
[----:B------:R-:W-:Y:S01]  /*b7720*/  STL [R1+0x316c], R227 ;  /* 0x00316ce301007387 */ /* 0x000fe20000100800 */
[----:B------:R-:W3:Y:S02]  /*b7730*/  LDL.LU R218, [R1+0x30e8] ;  /* 0x0030e80001da7983 */ /* 0x000ee40000300800 */
[----:B------:R-:W-:Y:S02]  /*b7740*/  STL [R1+0x3164], R225 ;  /* 0x003164e101007387 */ /* 0x000fe40000100800 */
[----:B--2---:R-:W-:-:S02]  /*b7750*/  IMAD.MOV.U32 R136, RZ, RZ, R226 ;  /* 0x000000ffff887224 */ /* 0x004fc400078e00e2 */
[----:B------:R-:W-:Y:S01]  /*b7760*/  IMAD.MOV.U32 R137, RZ, RZ, R227 ;  /* 0x000000ffff897224 */ /* 0x000fe200078e00e3 */
[----:B------:R2:W-:Y:S01]  /*b7770*/  STL [R1+0x3168], R219 ;  /* 0x003168db01007387 */ /* 0x0005e20000100800 */
[----:B-1----:R-:W4:Y:S01]  /*b7780*/  LDL.LU R221, [R1+0x30e4] ;  /* 0x0030e40001dd7983 */ /* 0x002f220000300800 */
[----:B------:R-:W-:Y:S02]  /*b7790*/  IADD3.X R223, R223, R0, RZ, P5, !PT ;  /* 0x00000000dfdf7210 */ /* 0x000fe40002ffe4ff */
[----:B------:R1:W-:Y:S04]  /*b77a0*/  LDGSTS.E [R133+0xd500], [R136.64], P1 ;  /* 0x0d50000088857fae */ /* 0x0003e80008921844 */
[----:B------:R-:W-:Y:S01]  /*b77b0*/  STL [R1+0x315c], R223 ;  /* 0x00315cdf01007387 */ /* 0x000fe20000100800 */
[----:B-1----:R-:W-:Y:S01]  /*b77c0*/  MOV R136, R224 ;  /* 0x000000e000887202 */ /* 0x002fe20000000f00 */
[----:B------:R-:W-:-:S05]  /*b77d0*/  IMAD.MOV.U32 R137, RZ, RZ, R225 ;  /* 0x000000ffff897224 */ /* 0x000fca00078e00e1 */
[----:B------:R1:W-:Y:S02]  /*b77e0*/  LDGSTS.E [R133+0xd600], [R136.64], P1 ;  /* 0x0d60000088857fae */ /* 0x0003e40008921844 */
[----:B-1----:R-:W-:Y:S02]  /*b77f0*/  IMAD.MOV.U32 R136, RZ, RZ, R219 ;  /* 0x000000ffff887224 */ /* 0x002fe400078e00db */
[----:B--2---:R-:W2:Y:S01]  /*b7800*/  LDL.LU R219, [R1+0x30dc] ;  /* 0x0030dc0001db7983 */ /* 0x004ea20000300800 */
[----:B------:R-:W-:Y:S02]  /*b7810*/  MOV R137, R223 ;  /* 0x000000df00897202 */ /* 0x000fe40000000f00 */
[----:B------:R-:W-:-:S03]  /*b7820*/  IADD3 R216, P5, R216, R252, RZ ;  /* 0x000000fcd8d87210 */ /* 0x000fc60007fbe0ff */
[----:B------:R1:W-:Y:S01]  /*b7830*/  LDGSTS.E [R133+0xd700], [R136.64], P1 ;  /* 0x0d70000088857fae */ /* 0x0003e20008921844 */
[-C--:B------:R-:W-:Y:S01]  /*b7840*/  IADD3 R3, P1, R3, R252.reuse, RZ ;  /* 0x000000fc03037210 */ /* 0x080fe20007f3e0ff */
[--C-:B------:R-:W-:Y:S01]  /*b7850*/  IMAD.X R217, R217, 0x1, R0.reuse, P5 ;  /* 0x00000001d9d97824 */ /* 0x100fe200028e0600 */
[----:B------:R-:W-:Y:S01]  /*b7860*/  IADD3 R220, P5, R220, R252, RZ ;  /* 0x000000fcdcdc7210 */ /* 0x000fe20007fbe0ff */
[----:B------:R1:W-:Y:S02]  /*b7870*/  STL [R1+0x3100], R216 ;  /* 0x003100d801007387 */ /* 0x0003e40000100800 */
[----:B------:R-:W-:Y:S02]  /*b7880*/  IMAD.X R222, R222, 0x1, R0, P1 ;  /* 0x00000001dede7824 */ /* 0x000fe400008e0600 */
[----:B------:R1:W-:Y:S01]  /*b7890*/  STL [R1+0x30f8], R3 ;  /* 0x0030f80301007387 */ /* 0x0003e20000100800 */
[----:B------:R2:W-:Y:S01]  /*b78a0*/  STL [R1+0x30f4], R217 ;  /* 0x0030f4d901007387 */ /* 0x0005e20000100800 */
[----:B------:R-:W-:Y:S01]  /*b78b0*/  IMAD.MOV.U32 R250, RZ, RZ, R141 ;  /* 0x000000fffffa7224 */ /* 0x000fe200078e008d */
[----:B------:R-:W-:Y:S01]  /*b78c0*/  MOV R251, R140 ;  /* 0x0000008c00fb7202 */ /* 0x000fe20000000f00 */
[----:B------:R-:W-:Y:S01]  /*b78d0*/  STL [R1+0x30f0], R220 ;  /* 0x0030f0dc01007387 */ /* 0x000fe20000100800 */
[----:B------:R-:W-:Y:S04]  /*b78e0*/  STL [R1+0x30ec], R222 ;  /* 0x0030ecde01007387 */ /* 0x000fe80000100800 */
[----:B------:R1:W-:Y:S02]  /*b78f0*/  LDGSTS.E [R133+0xe400], [R216.64], P2 ;  /* 0x0e400000d8857fae */ /* 0x0003e40009121844 */
[----:B-1----:R-:W-:Y:S01]  /*b7900*/  HMMA.1688.F32.TF32 R136, R180, R138, R248 ;  /* 0x0000008ab488723c */ /* 0x002fe200000810f8 */
[----:B------:R-:W-:Y:S01]  /*b7910*/  IMAD.MOV.U32 R216, RZ, RZ, R3 ;  /* 0x000000ffffd87224 */ /* 0x000fe200078e0003 */
[----:B---3--:R-:W-:-:S05]  /*b7920*/  IADD3 R218, P1, R218, R252, RZ ;  /* 0x000000fcdada7210 */ /* 0x008fca0007f3e0ff */
[----:B------:R-:W-:Y:S01]  /*b7930*/  STL [R1+0x30e8], R218 ;  /* 0x0030e8da01007387 */ /* 0x000fe20000100800 */
[----:B----4-:R-:W-:-:S05]  /*b7940*/  IADD3.X R221, R221, R0, RZ, P5, !PT ;  /* 0x00000000dddd7210 */ /* 0x010fca0002ffe4ff */
[----:B------:R-:W-:Y:S01]  /*b7950*/  STL [R1+0x30e4], R221 ;  /* 0x0030e4dd01007387 */ /* 0x000fe20000100800 */
[----:B------:R-:W3:Y:S02]  /*b7960*/  LDL.LU R230, [R1+0x3074] ;  /* 0x0030740001e67983 */ /* 0x000ee40000300800 */
[----:B------:R-:W4:Y:S02]  /*b7970*/  LDL.LU R3, [R1+0x3080] ;  /* 0x0030800001037983 */ /* 0x000f240000300800 */
[----:B------:R-:W3:Y:S01]  /*b7980*/  LDL.LU R229, [R1+0x306c] ;  /* 0x00306c0001e57983 */ /* 0x000ee20000300800 */
[----:B------:R-:W3:Y:S01]  /*b7990*/  LDL.LU R228, [R1+0x3078] ;  /* 0x0030780001e47983 */ /* 0x000ee20000300800 */
[----:B------:R-:W3:Y:S02]  /*b79a0*/  LDL.LU R248, [R1+0x1230] ;  /* 0x0012300001f87983 */ /* 0x000ee40000300800 */
[----:B------:R-:W3:Y:S01]  /*b79b0*/  LDL.LU R249, [R1+0x1234] ;  /* 0x0012340001f97983 */ /* 0x000ee20000300800 */
        /* <DEDUP_REMOVED lines=8> */
[----:B------:R-:W-:Y:S01]  /*b7a40*/  IMAD.MOV.U32 R217, RZ, RZ, R222 ;  /* 0x000000ffffd97224 */ /* 0x000fe200078e00de */
[----:B------:R-:W-:-:S02]  /*b7a50*/  ISETP.GT.AND P1, PT, R132, 0x45, PT ;  /* 0x000000458400780c */ /* 0x000fc40003f24270 */
[----:B------:R-:W-:Y:S01]  /*b7a60*/  ISETP.GT.AND P5, PT, R132, 0x49, PT ;  /* 0x000000498400780c */ /* 0x000fe20003fa4270 */
[----:B------:R-:W2:Y:S04]  /*b7a70*/  LDL.LU R224, [R1+0x2ff4] ;  /* 0x002ff40001e07983 */ /* 0x000ea80000300800 */
[----:B------:R1:W-:Y:S02]  /*b7a80*/  LDGSTS.E [R133+0xe500], [R216.64], P2 ;  /* 0x0e500000d8857fae */ /* 0x0003e40009121844 */
[----:B-1----:R-:W-:Y:S02]  /*b7a90*/  IMAD.MOV.U32 R216, RZ, RZ, R220 ;  /* 0x000000ffffd87224 */ /* 0x002fe400078e00dc */
[----:B------:R-:W-:-:S05]  /*b7aa0*/  IMAD.MOV.U32 R217, RZ, RZ, R221 ;  /* 0x000000ffffd97224 */ /* 0x000fca00078e00dd */
[----:B------:R1:W-:Y:S02]  /*b7ab0*/  LDGSTS.E [R133+0xe600], [R216.64], P2 ;  /* 0x0e600000d8857fae */ /* 0x0003e40009121844 */
[----:B-1----:R-:W-:Y:S01]  /*b7ac0*/  MOV R216, R218 ;  /* 0x000000da00d87202 */ /* 0x002fe20000000f00 */
[----:B------:R-:W-:Y:S02]  /*b7ad0*/  IMAD.MOV.U32 R217, RZ, RZ, R219 ;  /* 0x000000ffffd97224 */ /* 0x000fe400078e00db */
[----:B------:R-:W2:Y:S04]  /*b7ae0*/  LDL.LU R219, [R1+0x3020] ;  /* 0x0030200001db7983 */ /* 0x000ea80000300800 */
[----:B------:R1:W-:Y:S01]  /*b7af0*/  LDGSTS.E [R133+0xe700], [R216.64], P2 ;  /* 0x0e700000d8857fae */ /* 0x0003e20009121844 */
[----:B------:R-:W2:Y:S02]  /*b7b00*/  LDL.LU R222, [R1+0x2fec] ;  /* 0x002fec0001de7983 */ /* 0x000ea40000300800 */
[----:B------:R-:W2:Y:S02]  /*b7b10*/  LDL.LU R221, [R1+0x2ff8] ;  /* 0x002ff80001dd7983 */ /* 0x000ea40000300800 */
[----:B------:R-:W2:Y:S01]  /*b7b20*/  LDL.LU R220, [R1+0x2fe4] ;  /* 0x002fe40001dc7983 */ /* 0x000ea20000300800 */
[----:B------:R-:W2:Y:S01]  /*b7b30*/  LDL.LU R218, [R1+0x2ff0] ;  /* 0x002ff00001da7983 */ /* 0x000ea20000300800 */
[----:B-1----:R-:W-:-:S02]  /*b7b40*/  SEL R217, RZ, 0x4, !P1 ;  /* 0x00000004ffd97807 */ /* 0x002fc40004800000 */
[----:B------:R-:W-:-:S04]  /*b7b50*/  SEL R216, RZ, 0x4, !P5 ;  /* 0x00000004ffd87807 */ /* 0x000fc80006800000 */
[----:B------:R-:W-:Y:S01]  /*b7b60*/  SEL R216, R216, RZ, !P0 ;  /* 0x000000ffd8d87207 */ /* 0x000fe20004000000 */
[----:B------:R-:W-:Y:S01]  /*b7b70*/  HMMA.1688.F32.TF32 R140, R180, R142, R240 ;  /* 0x0000008eb48c723c */ /* 0x000fe200000810f0 */
[-C--:B----4-:R-:W-:Y:S02]  /*b7b80*/  IADD3 R3, P1, R3, R252.reuse, RZ ;  /* 0x000000fc03037210 */ /* 0x090fe40007f3e0ff */
[----:B---3--:R-:W-:-:S03]  /*b7b90*/  IADD3 R228, P2, R228, R252, RZ ;  /* 0x000000fce4e47210 */ /* 0x008fc60007f5e0ff */
[----:B------:R-:W-:Y:S01]  /*b7ba0*/  IMAD.X R230, R230, 0x1, R0, P1 ;  /* 0x00000001e6e67824 */ /* 0x000fe200008e0600 */
[----:B------:R-:W-:Y:S01]  /*b7bb0*/  IADD3.X R229, R229, R0, RZ, P2, !PT ;  /* 0x00000000e5e57210 */ /* 0x000fe200017fe4ff */
[----:B------:R1:W-:Y:S01]  /*b7bc0*/  STL [R1+0x3080], R3 ;  /* 0x0030800301007387 */ /* 0x0003e20000100800 */
[----:B------:R-:W-:Y:S01]  /*b7bd0*/  STL [R1+0x3078], R228 ;  /* 0x003078e401007387 */ /* 0x000fe20000100800 */
[----:B------:R-:W-:Y:S02]  /*b7be0*/  ISETP.NE.U32.AND P2, PT, R216, RZ, PT ;  /* 0x000000ffd800720c */ /* 0x000fe40003f45070 */
[----:B--2---:R-:W-:-:S05]  /*b7bf0*/  IADD3 R226, P5, R226, R252, RZ ;  /* 0x000000fce2e27210 */ /* 0x004fca0007fbe0ff */
[----:B------:R-:W-:Y:S01]  /*b7c00*/  IMAD.X R227, R227, 0x1, R0, P5 ;  /* 0x00000001e3e37824 */ /* 0x000fe200028e0600 */
[----:B------:R-:W-:Y:S01]  /*b7c10*/  STL [R1+0x3070], R226 ;  /* 0x003070e201007387 */ /* 0x000fe20000100800 */
[----:B------:R-:W-:Y:S01]  /*b7c20*/  IADD3 R223, P5, R223, R252, RZ ;  /* 0x000000fcdfdf7210 */ /* 0x000fe20007fbe0ff */
[----:B------:R-:W-:Y:S02]  /*b7c30*/  STL [R1+0x3074], R230 ;  /* 0x003074e601007387 */ /* 0x000fe40000100800 */
[----:B------:R-:W-:Y:S01]  /*b7c40*/  STL [R1+0x306c], R229 ;  /* 0x00306ce501007387 */ /* 0x000fe20000100800 */
[----:B------:R2:W-:Y:S01]  /*b7c50*/  STL [R1+0x3064], R227 ;  /* 0x003064e301007387 */ /* 0x0005e20000100800 */
[----:B------:R-:W-:Y:S01]  /*b7c60*/  HMMA.1688.F32.TF32 R180, R180, R134, R248 ;  /* 0x00000086b4b4723c */ /* 0x000fe200000810f8 */
[----:B------:R-:W3:Y:S02]  /*b7c70*/  LDL.LU R216, [R1+0x2fdc] ;  /* 0x002fdc0001d87983 */ /* 0x000ee40000300800 */
[----:B------:R-:W-:Y:S04]  /*b7c80*/  STL [R1+0x3068], R223 ;  /* 0x003068df01007387 */ /* 0x000fe80000100800 */
[----:B------:R-:W-:-:S02]  /*b7c90*/  IMAD.MOV.U32 R134, RZ, RZ, R3 ;  /* 0x000000ffff867224 */ /* 0x000fc400078e0003 */
[----:B-1----:R-:W4:Y:S01]  /*b7ca0*/  LDL.LU R3, [R1+0x2fe8] ;  /* 0x002fe80001037983 */ /* 0x002f220000300800 */
[----:B------:R-:W-:-:S05]  /*b7cb0*/  MOV R135, R230 ;  /* 0x000000e600877202 */ /* 0x000fca0000000f00 */
[----:B------:R1:W-:Y:S01]  /*b7cc0*/  LDGSTS.E [R133+0xf400], [R134.64], P3 ;  /* 0x0f40000086857fae */ /* 0x0003e20009921844 */
[----:B------:R-:W-:Y:S02]  /*b7cd0*/  IMAD.X R225, R225, 0x1, R0, P5 ;  /* 0x00000001e1e17824 */ /* 0x000fe400028e0600 */
[----:B-1----:R-:W-:Y:S01]  /*b7ce0*/  IMAD.MOV.U32 R134, RZ, RZ, R228 ;  /* 0x000000ffff867224 */ /* 0x002fe200078e00e4 */
[----:B------:R-:W-:-:S05]  /*b7cf0*/  MOV R135, R229 ;  /* 0x000000e500877202 */ /* 0x000fca0000000f00 */
[----:B------:R1:W-:Y:S01]  /*b7d00*/  LDGSTS.E [R133+0xf500], [R134.64], P3 ;  /* 0x0f50000086857fae */ /* 0x0003e20009921844 */
[----:B------:R-:W-:Y:S01]  /*b7d10*/  IADD3 R219, P5, R219, R252, RZ ;  /* 0x000000fcdbdb7210 */ /* 0x000fe20007fbe0ff */
[----:B-1----:R-:W-:Y:S02]  /*b7d20*/  IMAD.MOV.U32 R134, RZ, RZ, R226 ;  /* 0x000000ffff867224 */ /* 0x002fe400078e00e2 */
[----:B------:R-:W-:-:S05]  /*b7d30*/  IMAD.MOV.U32 R135, RZ, RZ, R227 ;  /* 0x000000ffff877224 */ /* 0x000fca00078e00e3 */
[----:B------:R1:W-:Y:S04]  /*b7d40*/  LDGSTS.E [R133+0xf600], [R134.64], P3 ;  /* 0x0f60000086857fae */ /* 0x0003e80009921844 */
[----:B------:R1:W-:Y:S01]  /*b7d50*/  STL [R1+0x305c], R225 ;  /* 0x00305ce101007387 */ /* 0x0003e20000100800 */
[----:B--2---:R-:W4:Y:S02]  /*b7d60*/  LDL.LU R227, [R1+0x2fa0] ;  /* 0x002fa00001e37983 */ /* 0x004f240000300800 */
[--C-:B------:R-:W-:Y:S01]  /*b7d70*/  IMAD.X R224, R224, 0x1, R0.reuse, P5 ;  /* 0x00000001e0e07824 */ /* 0x100fe200028e0600 */
[----:B-1----:R-:W-:Y:S01]  /*b7d80*/  MOV R134, R223 ;  /* 0x000000df00867202 */ /* 0x002fe20000000f00 */
[----:B------:R-:W-:Y:S01]  /*b7d90*/  IMAD.MOV.U32 R135, RZ, RZ, R225 ;  /* 0x000000ffff877224 */ /* 0x000fe200078e00e1 */
[-C--:B------:R-:W-:Y:S01]  /*b7da0*/  IADD3 R218, P5, R218, R252.reuse, RZ ;  /* 0x000000fcdada7210 */ /* 0x080fe20007fbe0ff */
[----:B------:R-:W4:Y:S04]  /*b7db0*/  LDL.LU R225, [R1+0x2f78] ;  /* 0x002f780001e17983 */ /* 0x000f280000300800 */
[----:B------:R1:W-:Y:S01]  /*b7dc0*/  LDGSTS.E [R133+0xf700], [R134.64], P3 ;  /* 0x0f70000086857fae */ /* 0x0003e20009921844 */
[----:B------:R-:W-:Y:S01]  /*b7dd0*/  IADD3 R221, P3, R221, R252, RZ ;  /* 0x000000fcdddd7210 */ /* 0x000fe20007f7e0ff */
[----:B------:R1:W-:Y:S02]  /*b7de0*/  STL [R1+0x3020], R219 ;  /* 0x003020db01007387 */ /* 0x0003e40000100800 */
[----:B------:R-:W4:Y:S01]  /*b7df0*/  LDL.LU R223, [R1+0x2f70] ;  /* 0x002f700001df7983 */ /* 0x000f220000300800 */
[----:B------:R-:W-:Y:S01]  /*b7e00*/  IADD3.X R222, R222, R0, RZ, P3, !PT ;  /* 0x00000000dede7210 */ /* 0x000fe20001ffe4ff */
[----:B------:R-:W-:Y:S01]  /*b7e10*/  STL [R1+0x2ff8], R221 ;  /* 0x002ff8dd01007387 */ /* 0x000fe20000100800 */
[----:B------:R1:W-:Y:S02]  /*b7e20*/  STL [R1+0x2ff4], R224 ;  /* 0x002ff4e001007387 */ /* 0x0003e40000100800 */
[----:B------:R-:W-:Y:S02]  /*b7e30*/  STL [R1+0x2ff0], R218 ;  /* 0x002ff0da01007387 */ /* 0x000fe40000100800 */
[----:B------:R-:W-:Y:S01]  /*b7e40*/  IMAD.X R220, R220, 0x1, R0, P5 ;  /* 0x00000001dcdc7824 */ /* 0x000fe200028e0600 */
[----:B------:R1:W-:Y:S01]  /*b7e50*/  STL [R1+0x2fec], R222 ;  /* 0x002fecde01007387 */ /* 0x0003e20000100800 */
[----:B------:R-:W4:Y:S01]  /*b7e60*/  LDL.LU R228, [R1+0x2f74] ;  /* 0x002f740001e47983 */ /* 0x000f220000300800 */
[----:B------:R-:W-:Y:S07]  /*b7e70*/  HMMA.1688.F32.TF32 R168, R184, R128, R168 ;  /* 0x00000080b8a8723c */ /* 0x000fee00000810a8 */
[----:B------:R-:W-:Y:S01]  /*b7e80*/  IMAD.MOV.U32 R128, RZ, RZ, R219 ;  /* 0x000000ffff807224 */ /* 0x000fe200078e00db */
[----:B------:R-:W-:-:S05]  /*b7e90*/  MOV R129, R224 ;  /* 0x000000e000817202 */ /* 0x000fca0000000f00 */
[----:B------:R1:W-:Y:S01]  /*b7ea0*/  LDGSTS.E [R133+0x10400], [R128.64], P4 ;  /* 0x1040000080857fae */ /* 0x0003e2000a121844 */
[----:B------:R-:W-:Y:S01]  /*b7eb0*/  SEL R217, R217, RZ, !P0 ;  /* 0x000000ffd9d97207 */ /* 0x000fe20004000000 */
[----:B-1----:R-:W-:Y:S02]  /*b7ec0*/  IMAD.MOV.U32 R128, RZ, RZ, R221 ;  /* 0x000000ffff807224 */ /* 0x002fe400078e00dd */
[----:B------:R-:W-:-:S05]  /*b7ed0*/  IMAD.MOV.U32 R129, RZ, RZ, R222 ;  /* 0x000000ffff817224 */ /* 0x000fca00078e00de */
[----:B------:R1:W-:Y:S01]  /*b7ee0*/  LDGSTS.E [R133+0x10500], [R128.64], P4 ;  /* 0x1050000080857fae */ /* 0x0003e2000a121844 */
[----:B------:R-:W-:Y:S01]  /*b7ef0*/  ISETP.NE.U32.AND P1, PT, R217, RZ, PT ;  /* 0x000000ffd900720c */ /* 0x000fe20003f25070 */
[----:B-1----:R-:W-:Y:S02]  /*b7f00*/  IMAD.MOV.U32 R128, RZ, RZ, R218 ;  /* 0x000000ffff807224 */ /* 0x002fe400078e00da */
[----:B------:R-:W-:-:S05]  /*b7f10*/  IMAD.MOV.U32 R129, RZ, RZ, R220 ;  /* 0x000000ffff817224 */ /* 0x000fca00078e00dc */
[----:B------:R1:W-:Y:S01]  /*b7f20*/  LDGSTS.E [R133+0x10600], [R128.64], P4 ;  /* 0x1060000080857fae */ /* 0x0003e2000a121844 */
[----:B----4-:R-:W-:-:S05]  /*b7f30*/  IADD3 R3, P3, R3, R252, RZ ;  /* 0x000000fc03037210 */ /* 0x010fca0007f7e0ff */
[----:B------:R-:W-:Y:S01]  /*b7f40*/  STL [R1+0x2fe8], R3 ;  /* 0x002fe80301007387 */ /* 0x000fe20000100800 */
[----:B------:R4:W-:Y:S02]  /*b7f50*/  STL [R1+0x2fe4], R220 ;  /* 0x002fe4dc01007387 */ /* 0x0009e40000100800 */
[----:B------:R-:W2:Y:S02]  /*b7f60*/  LDL.LU R219, [R1+0x2f68] ;  /* 0x002f680001db7983 */ /* 0x000ea40000300800 */
[----:B------:R-:W2:Y:S01]  /*b7f70*/  LDL.LU R226, [R1+0x2f6c] ;  /* 0x002f6c0001e27983 */ /* 0x000ea20000300800 */
[----:B------:R-:W2:Y:S01]  /*b7f80*/  LDL.LU R224, [R1+0x2f64] ;  /* 0x002f640001e07983 */ /* 0x000ea20000300800 */
[----:B------:R-:W2:Y:S01]  /*b7f90*/  LDL.LU R221, [R1+0x2f5c] ;  /* 0x002f5c0001dd7983 */ /* 0x000ea20000300800 */
[----:B---3--:R-:W-:Y:S01]  /*b7fa0*/  IADD3.X R216, R216, R0, RZ, P3, !PT ;  /* 0x00000000d8d87210 */ /* 0x008fe20001ffe4ff */
[----:B------:R-:W3:Y:S04]  /*b7fb0*/  LDL.LU R135, [R1+0x2f20] ;  /* 0x002f200001877983 */ /* 0x000ee80000300800 */
[----:B------:R4:W-:Y:S01]  /*b7fc0*/  STL [R1+0x2fdc], R216 ;  /* 0x002fdcd801007387 */ /* 0x0009e20000100800 */
[----:B------:R-:W3:Y:S02]  /*b7fd0*/  LDL.LU R222, [R1+0x2ef4] ;  /* 0x002ef40001de7983 */ /* 0x000ee40000300800 */
[----:B----4-:R-:W2:Y:S01]  /*b7fe0*/  LDL.LU R220, [R1+0x2eec] ;  /* 0x002eec0001dc7983 */ /* 0x010ea20000300800 */
[----:B------:R-:W3:Y:S01]  /*b7ff0*/  LDL.LU R218, [R1+0x2ef8] ;  /* 0x002ef80001da7983 */ /* 0x000ee20000300800 */
[----:B-1----:R-:W-:-:S03]  /*b8000*/  IMAD.MOV.U32 R129, RZ, RZ, R216 ;  /* 0x000000ffff817224 */ /* 0x002fc600078e00d8 */
[----:B------:R-:W2:Y:S04]  /*b8010*/  LDL.LU R217, [R1+0x2ee4] ;  /* 0x002ee40001d97983 */ /* 0x000ea80000300800 */
[----:B------:R-:W2:Y:S01]  /*b8020*/  LDL.LU R216, [R1+0x2ef0] ;  /* 0x002ef00001d87983 */ /* 0x000ea20000300800 */
[----:B------:R-:W-:Y:S01]  /*b8030*/  MOV R128, R3 ;  /* 0x0000000300807202 */ /* 0x000fe20000000f00 */
[----:B------:R-:W2:Y:S02]  /*b8040*/  LDL.LU R134, [R1+0x2edc] ;  /* 0x002edc0001867983 */ /* 0x000ea40000300800 */
[----:B------:R-:W2:Y:S01]  /*b8050*/  LDL.LU R3, [R1+0x2ee8] ;  /* 0x002ee80001037983 */ /* 0x000ea20000300800 */
[C---:B------:R-:W-:Y:S01]  /*b8060*/  ISETP.GT.AND P3, PT, R132.reuse, 0x4d, PT ;  /* 0x0000004d8400780c */ /* 0x040fe20003f64270 */
[----:B------:R1:W-:Y:S01]  /*b8070*/  LDGSTS.E [R133+0x10700], [R128.64], P4 ;  /* 0x1070000080857fae */ /* 0x0003e2000a121844 */
[----:B------:R-:W-:Y:S01]  /*b8080*/  ISETP.GT.AND P5, PT, R132, 0x51, PT ;  /* 0x000000518400780c */ /* 0x000fe20003fa4270 */
[----:B------:R-:W-:Y:S01]  /*b8090*/  HMMA.1688.F32.TF32 R172, R184, R124, R172 ;  /* 0x0000007cb8ac723c */ /* 0x000fe200000810ac */
[----:B-1----:R-:W-:Y:S01]  /*b80a0*/  SEL R129, RZ, 0x4, !P3 ;  /* 0x00000004ff817807 */ /* 0x002fe20005800000 */
[----:B------:R-:W-:Y:S01]  /*b80b0*/  IADD3 R227, P3, R227, R252, RZ ;  /* 0x000000fce3e37210 */ /* 0x000fe20007f7e0ff */
[----:B------:R-:W-:-:S04]  /*b80c0*/  SEL R128, RZ, 0x4, !P5 ;  /* 0x00000004ff807807 */ /* 0x000fc80006800000 */
[----:B------:R-:W-:Y:S01]  /*b80d0*/  IMAD.MOV.U32 R124, RZ, RZ, R227 ;  /* 0x000000ffff7c7224 */ /* 0x000fe200078e00e3 */
[-C--:B------:R-:W-:Y:S02]  /*b80e0*/  IADD3 R225, P4, R225, R252.reuse, RZ ;  /* 0x000000fce1e17210 */ /* 0x080fe40007f9e0ff */
[----:B------:R-:W-:Y:S01]  /*b80f0*/  IADD3 R223, P5, R223, R252, RZ ;  /* 0x000000fcdfdf7210 */ /* 0x000fe20007fbe0ff */
[----:B------:R-:W-:-:S05]  /*b8100*/  IMAD.X R228, R228, 0x1, R0, P3 ;  /* 0x00000001e4e47824 */ /* 0x000fca00018e0600 */
[----:B------:R-:W-:-:S05]  /*b8110*/  MOV R125, R228 ;  /* 0x000000e4007d7202 */ /* 0x000fca0000000f00 */
[----:B------:R1:W-:Y:S02]  /*b8120*/  LDGSTS.E [R133+0x11400], [R124.64], P1 ;  /* 0x114000007c857fae */ /* 0x0003e40008921844 */
[----:B-1----:R-:W-:Y:S02]  /*b8130*/  IMAD.MOV.U32 R124, RZ, RZ, R225 ;  /* 0x000000ffff7c7224 */ /* 0x002fe400078e00e1 */
[----:B------:R-:W-:Y:S01]  /*b8140*/  STL [R1+0x2fa0], R227 ;  /* 0x002fa0e301007387 */ /* 0x000fe20000100800 */
[----:B------:R-:W-:Y:S02]  /*b8150*/  STL [R1+0x2f78], R225 ;  /* 0x002f78e101007387 */ /* 0x000fe40000100800 */
[----:B------:R1:W-:Y:S02]  /*b8160*/  STL [R1+0x2f70], R223 ;  /* 0x002f70df01007387 */ /* 0x0003e40000100800 */
[----:B------:R-:W-:Y:S01]  /*b8170*/  STL [R1+0x2f74], R228 ;  /* 0x002f74e401007387 */ /* 0x000fe20000100800 */
[----:B------:R-:W-:Y:S01]  /*b8180*/  HMMA.1688.F32.TF32 R176, R184, R120, R176 ;  /* 0x00000078b8b0723c */ /* 0x000fe200000810b0 */
[----:B------:R-:W-:-:S02]  /*b8190*/  SEL R129, R129, RZ, !P0 ;  /* 0x000000ff81817207 */ /* 0x000fc40004000000 */
[----:B------:R-:W-:Y:S02]  /*b81a0*/  SEL R128, R128, RZ, !P0 ;  /* 0x000000ff80807207 */ /* 0x000fe40004000000 */
[----:B------:R-:W-:Y:S02]  /*b81b0*/  ISETP.NE.U32.AND P3, PT, R129, RZ, PT ;  /* 0x000000ff8100720c */ /* 0x000fe40003f65070 */
[----:B--2---:R-:W-:Y:S01]  /*b81c0*/  IADD3.X R226, R226, R0, RZ, P4, !PT ;  /* 0x00000000e2e27210 */ /* 0x004fe200027fe4ff */
[----:B------:R-:W-:-:S03]  /*b81d0*/  IMAD.X R224, R224, 0x1, R0, P5 ;  /* 0x00000001e0e07824 */ /* 0x000fc600028e0600 */
[----:B------:R-:W-:Y:S02]  /*b81e0*/  MOV R125, R226 ;  /* 0x000000e2007d7202 */ /* 0x000fe40000000f00 */
[----:B------:R-:W-:-:S03]  /*b81f0*/  IADD3 R219, P5, R219, R252, RZ ;  /* 0x000000fcdbdb7210 */ /* 0x000fc60007fbe0ff */
[----:B------:R2:W-:Y:S02]  /*b8200*/  LDGSTS.E [R133+0x11500], [R124.64], P1 ;  /* 0x115000007c857fae */ /* 0x0005e40008921844 */
[----:B------:R-:W-:Y:S01]  /*b8210*/  IMAD.X R221, R221, 0x1, R0, P5 ;  /* 0x00000001dddd7824 */ /* 0x000fe200028e0600 */
[----:B---3--:R-:W-:Y:S01]  /*b8220*/  IADD3 R135, P5, R135, R252, RZ ;  /* 0x000000fc87877210 */ /* 0x008fe20007fbe0ff */
[----:B--2---:R-:W-:Y:S02]  /*b8230*/  IMAD.MOV.U32 R124, RZ, RZ, R223 ;  /* 0x000000ffff7c7224 */ /* 0x004fe400078e00df */
[----:B------:R-:W-:-:S05]  /*b8240*/  IMAD.MOV.U32 R125, RZ, RZ, R224 ;  /* 0x000000ffff7d7224 */ /* 0x000fca00078e00e0 */
[----:B------:R2:W-:Y:S04]  /*b8250*/  LDGSTS.E [R133+0x11600], [R124.64], P1 ;  /* 0x116000007c857fae */ /* 0x0005e80008921844 */
[----:B------:R-:W-:Y:S01]  /*b8260*/  STL [R1+0x2f6c], R226 ;  /* 0x002f6ce201007387 */ /* 0x000fe20000100800 */
[----:B------:R-:W-:Y:S02]  /*b8270*/  STL [R1+0x2f64], R224 ;  /* 0x002f64e001007387 */ /* 0x000fe40000100800 */
[----:B------:R-:W-:Y:S02]  /*b8280*/  STL [R1+0x2f68], R219 ;  /* 0x002f68db01007387 */ /* 0x000fe40000100800 */
[----:B------:R3:W-:Y:S01]  /*b8290*/  STL [R1+0x2f5c], R221 ;  /* 0x002f5cdd01007387 */ /* 0x0007e20000100800 */
[----:B-1----:R-:W4:Y:S01]  /*b82a0*/  LDL.LU R223, [R1+0x2ea0] ;  /* 0x002ea00001df7983 */ /* 0x002f220000300800 */
[----:B--2---:R-:W-:Y:S01]  /*b82b0*/  MOV R124, R219 ;  /* 0x000000db007c7202 */ /* 0x004fe20000000f00 */
[----:B------:R-:W-:-:S02]  /*b82c0*/  IMAD.MOV.U32 R125, RZ, RZ, R221 ;  /* 0x000000ffff7d7224 */ /* 0x000fc400078e00dd */
[--C-:B------:R-:W-:Y:S01]  /*b82d0*/  IMAD.X R222, R222, 0x1, R0.reuse, P5 ;  /* 0x00000001dede7824 */ /* 0x100fe200028e0600 */
[----:B---3--:R-:W2:Y:S04]  /*b82e0*/  LDL.LU R221, [R1+0x2e78] ;  /* 0x002e780001dd7983 */ /* 0x008ea80000300800 */
[----:B------:R1:W-:Y:S01]  /*b82f0*/  LDGSTS.E [R133+0x11700], [R124.64], P1 ;  /* 0x117000007c857fae */ /* 0x0003e20008921844 */
[-C--:B------:R-:W-:Y:S02]  /*b8300*/  IADD3 R218, P1, R218, R252.reuse, RZ ;  /* 0x000000fcdada7210 */ /* 0x080fe40007f3e0ff */
[----:B------:R-:W-:Y:S01]  /*b8310*/  IADD3 R216, P5, R216, R252, RZ ;  /* 0x000000fcd8d87210 */ /* 0x000fe20007fbe0ff */
[----:B------:R3:W-:Y:S01]  /*b8320*/  STL [R1+0x2f20], R135 ;  /* 0x002f208701007387 */ /* 0x0007e20000100800 */
[----:B------:R-:W2:Y:S01]  /*b8330*/  LDL.LU R219, [R1+0x2e70] ;  /* 0x002e700001db7983 */ /* 0x000ea20000300800 */
[----:B------:R-:W-:Y:S01]  /*b8340*/  IADD3.X R220, R220, R0, RZ, P1, !PT ;  /* 0x00000000dcdc7210 */ /* 0x000fe20000ffe4ff */
[----:B------:R-:W-:Y:S02]  /*b8350*/  STL [R1+0x2ef8], R218 ;  /* 0x002ef8da01007387 */ /* 0x000fe40000100800 */
[----:B------:R1:W-:Y:S01]  /*b8360*/  STL [R1+0x2ef4], R222 ;  /* 0x002ef4de01007387 */ /* 0x0003e20000100800 */
[----:B------:R-:W-:Y:S01]  /*b8370*/  STL [R1+0x2ef0], R216 ;  /* 0x002ef0d801007387 */ /* 0x000fe20000100800 */
[----:B------:R-:W-:Y:S01]  /*b8380*/  IADD3 R3, P1, R3, R252, RZ ;  /* 0x000000fc03037210 */ /* 0x000fe20007f3e0ff */
[----:B------:R1:W-:Y:S02]  /*b8390*/  STL [R1+0x2eec], R220 ;  /* 0x002eecdc01007387 */ /* 0x0003e40000100800 */
[----:B------:R-:W-:Y:S01]  /*b83a0*/  IMAD.X R217, R217, 0x1, R0, P5 ;  /* 0x00000001d9d97824 */ /* 0x000fe200028e0600 */
[----:B------:R-:W2:Y:S01]  /*b83b0*/  LDL.LU R224, [R1+0x2e74] ;  /* 0x002e740001e07983 */ /* 0x000ea20000300800 */
[----:B------:R-:W-:Y:S02]  /*b83c0*/  STL [R1+0x2ee8], R3 ;  /* 0x002ee80301007387 */ /* 0x000fe40000100800 */
[----:B------:R-:W-:Y:S01]  /*b83d0*/  IMAD.MOV.U32 R120, RZ, RZ, R135 ;  /* 0x000000ffff787224 */ /* 0x000fe200078e0087 */
[----:B------:R-:W-:Y:S01]  /*b83e0*/  MOV R121, R222 ;  /* 0x000000de00797202 */ /* 0x000fe20000000f00 */
[----:B------:R1:W-:Y:S01]  /*b83f0*/  STL [R1+0x2ee4], R217 ;  /* 0x002ee4d901007387 */ /* 0x0003e20000100800 */
[----:B---3--:R-:W3:Y:S02]  /*b8400*/  LDL.LU R135, [R1+0x2e68] ;  /* 0x002e680001877983 */ /* 0x008ee40000300800 */
[----:B-1----:R-:W3:Y:S01]  /*b8410*/  LDL.LU R222, [R1+0x2e6c] ;  /* 0x002e6c0001de7983 */ /* 0x002ee20000300800 */
[----:B------:R1:W-:Y:S01]  /*b8420*/  LDGSTS.E [R133+0x12400], [R120.64], P2 ;  /* 0x1240000078857fae */ /* 0x0003e20009121844 */
[----:B------:R-:W-:Y:S01]  /*b8430*/  IADD3.X R134, R134, R0, RZ, P1, !PT ;  /* 0x0000000086867210 */ /* 0x000fe20000ffe4ff */
[----:B-1----:R-:W-:-:S02]  /*b8440*/  IMAD.MOV.U32 R120, RZ, RZ, R218 ;  /* 0x000000ffff787224 */ /* 0x002fc400078e00da */
[----:B------:R-:W-:Y:S02]  /*b8450*/  IMAD.MOV.U32 R121, RZ, RZ, R220 ;  /* 0x000000ffff797224 */ /* 0x000fe400078e00dc */
[----:B------:R-:W3:Y:S04]  /*b8460*/  LDL.LU R220, [R1+0x2e64] ;  /* 0x002e640001dc7983 */ /* 0x000ee80000300800 */
[----:B------:R1:W-:Y:S02]  /*b8470*/  LDGSTS.E [R133+0x12500], [R120.64], P2 ;  /* 0x1250000078857fae */ /* 0x0003e40009121844 */
[----:B-1----:R-:W-:Y:S02]  /*b8480*/  IMAD.MOV.U32 R121, RZ, RZ, R217 ;  /* 0x000000ffff797224 */ /* 0x002fe400078e00d9 */
[----:B------:R-:W3:Y:S01]  /*b8490*/  LDL.LU R217, [R1+0x2e5c] ;  /* 0x002e5c0001d97983 */ /* 0x000ee20000300800 */
[----:B------:R-:W-:-:S02]  /*b84a0*/  IMAD.MOV.U32 R120, RZ, RZ, R216 ;  /* 0x000000ffff787224 */ /* 0x000fc400078e00d8 */
[----:B------:R-:W3:Y:S02]  /*b84b0*/  LDL.LU R125, [R1+0x2e20] ;  /* 0x002e2000017d7983 */ /* 0x000ee40000300800 */
[----:B------:R1:W-:Y:S01]  /*b84c0*/  STL [R1+0x2edc], R134 ;  /* 0x002edc8601007387 */ /* 0x0003e20000100800 */
[----:B------:R-:W3:Y:S04]  /*b84d0*/  LDL.LU R218, [R1+0x2df4] ;  /* 0x002df40001da7983 */ /* 0x000ee80000300800 */
[----:B------:R1:W-:Y:S01]  /*b84e0*/  LDGSTS.E [R133+0x12600], [R120.64], P2 ;  /* 0x1260000078857fae */ /* 0x0003e20009121844 */
[----:B------:R-:W3:Y:S01]  /*b84f0*/  LDL.LU R216, [R1+0x2dec] ;  /* 0x002dec0001d87983 */ /* 0x000ee20000300800 */
[----:B------:R-:W-:Y:S01]  /*b8500*/  ISETP.NE.U32.AND P4, PT, R128, RZ, PT ;  /* 0x000000ff8000720c */ /* 0x000fe20003f85070 */
[----:B-1----:R-:W-:-:S02]  /*b8510*/  IMAD.MOV.U32 R121, RZ, RZ, R134 ;  /* 0x000000ffff797224 */ /* 0x002fc400078e0086 */
[----:B------:R-:W3:Y:S01]  /*b8520*/  LDL.LU R134, [R1+0x2df8] ;  /* 0x002df80001867983 */ /* 0x000ee20000300800 */
[----:B------:R-:W3:Y:S02]  /*b8530*/  LDL.LU R129, [R1+0x2ddc] ;  /* 0x002ddc0001817983 */ /* 0x000ee40000300800 */
[----:B------:R-:W3:Y:S01]  /*b8540*/  LDL.LU R128, [R1+0x2df0] ;  /* 0x002df00001807983 */ /* 0x000ee20000300800 */
[----:B------:R-:W-:Y:S01]  /*b8550*/  MOV R120, R3 ;  /* 0x0000000300787202 */ /* 0x000fe20000000f00 */
[----:B------:R-:W3:Y:S01]  /*b8560*/  LDL.LU R124, [R1+0x2de0] ;  /* 0x002de000017c7983 */ /* 0x000ee20000300800 */
[----:B------:R-:W3:Y:S01]  /*b8570*/  LDL.LU R3, [R1+0x2de4] ;  /* 0x002de40001037983 */ /* 0x000ee20000300800 */
[C---:B------:R-:W-:Y:S02]  /*b8580*/  ISETP.GT.AND P1, PT, R132.reuse, 0x55, PT ;  /* 0x000000558400780c */ /* 0x040fe40003f24270 */
[----:B------:R1:W-:Y:S01]  /*b8590*/  LDGSTS.E [R133+0x12700], [R120.64], P2 ;  /* 0x1270000078857fae */ /* 0x0003e20009121844 */
[----:B------:R-:W-:Y:S01]  /*b85a0*/  ISETP.GT.AND P5, PT, R132, 0x59, PT ;  /* 0x000000598400780c */ /* 0x000fe20003fa4270 */
[----:B------:R-:W-:Y:S01]  /*b85b0*/  HMMA.1688.F32.TF32 R200, R184, R116, R200 ;  /* 0x00000074b8c8723c */ /* 0x000fe200000810c8 */
[----:B-1----:R-:W-:-:S02]  /*b85c0*/  SEL R121, RZ, 0x4, !P1 ;  /* 0x00000004ff797807 */ /* 0x002fc40004800000 */
[----:B------:R-:W-:-:S05]  /*b85d0*/  SEL R120, RZ, 0x4, !P5 ;  /* 0x00000004ff787807 */ /* 0x000fca0006800000 */
[----:B------:R-:W-:Y:S01]  /*b85e0*/  HMMA.1688.F32.TF32 R204, R184, R112, R204 ;  /* 0x00000070b8cc723c */ /* 0x000fe200000810cc */
[----:B------:R-:W-:Y:S02]  /*b85f0*/  SEL R121, R121, RZ, !P0 ;  /* 0x000000ff79797207 */ /* 0x000fe40004000000 */
[----:B------:R-:W-:Y:S02]  /*b8600*/  SEL R120, R120, RZ, !P0 ;  /* 0x000000ff78787207 */ /* 0x000fe40004000000 */
[----:B----4-:R-:W-:-:S05]  /*b8610*/  IADD3 R223, P1, R223, R252, RZ ;  /* 0x000000fcdfdf7210 */ /* 0x010fca0007f3e0ff */
[----:B------:R-:W-:Y:S01]  /*b8620*/  IMAD.MOV.U32 R116, RZ, RZ, R223 ;  /* 0x000000ffff747224 */ /* 0x000fe200078e00df */
[-C--:B--2---:R-:W-:Y:S02]  /*b8630*/  IADD3 R221, P2, R221, R252.reuse, RZ ;  /* 0x000000fcdddd7210 */ /* 0x084fe40007f5e0ff */
[----:B------:R-:W-:Y:S01]  /*b8640*/  IADD3 R219, P5, R219, R252, RZ ;  /* 0x000000fcdbdb7210 */ /* 0x000fe20007fbe0ff */
[----:B------:R-:W-:-:S05]  /*b8650*/  IMAD.X R224, R224, 0x1, R0, P1 ;  /* 0x00000001e0e07824 */ /* 0x000fca00008e0600 */
[----:B------:R-:W-:Y:S02]  /*b8660*/  MOV R117, R224 ;  /* 0x000000e000757202 */ /* 0x000fe40000000f00 */
[----:B---3--:R-:W-:-:S03]  /*b8670*/  IADD3.X R222, R222, R0, RZ, P2, !PT ;  /* 0x00000000dede7210 */ /* 0x008fc600017fe4ff */
[----:B------:R1:W-:Y:S02]  /*b8680*/  LDGSTS.E [R133+0x13400], [R116.64], P3 ;  /* 0x1340000074857fae */ /* 0x0003e40009921844 */
[----:B-1----:R-:W-:Y:S01]  /*b8690*/  IMAD.MOV.U32 R116, RZ, RZ, R221 ;  /* 0x000000ffff747224 */ /* 0x002fe200078e00dd */
[----:B------:R-:W-:Y:S01]  /*b86a0*/  MOV R117, R222 ;  /* 0x000000de00757202 */ /* 0x000fe20000000f00 */
[----:B------:R-:W-:Y:S01]  /*b86b0*/  IMAD.X R220, R220, 0x1, R0, P5 ;  /* 0x00000001dcdc7824 */ /* 0x000fe200028e0600 */
[----:B------:R-:W-:-:S03]  /*b86c0*/  IADD3 R135, P5, R135, R252, RZ ;  /* 0x000000fc87877210 */ /* 0x000fc60007fbe0ff */
[----:B------:R1:W-:Y:S04]  /*b86d0*/  LDGSTS.E [R133+0x13500], [R116.64], P3 ;  /* 0x1350000074857fae */ /* 0x0003e80009921844 */
[----:B------:R-:W-:Y:S01]  /*b86e0*/  STL [R1+0x2ea0], R223 ;  /* 0x002ea0df01007387 */ /* 0x000fe20000100800 */
[----:B------:R-:W-:Y:S02]  /*b86f0*/  STL [R1+0x2e78], R221 ;  /* 0x002e78dd01007387 */ /* 0x000fe40000100800 */
[----:B------:R2:W-:Y:S02]  /*b8700*/  STL [R1+0x2e70], R219 ;  /* 0x002e70db01007387 */ /* 0x0005e40000100800 */
[----:B------:R-:W-:Y:S02]  /*b8710*/  IMAD.X R217, R217, 0x1, R0, P5 ;  /* 0x00000001d9d97824 */ /* 0x000fe400028e0600 */
[----:B-1----:R-:W-:-:S02]  /*b8720*/  IMAD.MOV.U32 R116, RZ, RZ, R219 ;  /* 0x000000ffff747224 */ /* 0x002fc400078e00db */
[----:B------:R-:W-:Y:S01]  /*b8730*/  IMAD.MOV.U32 R117, RZ, RZ, R220 ;  /* 0x000000ffff757224 */ /* 0x000fe200078e00dc */
[----:B------:R-:W-:Y:S04]  /*b8740*/  STL [R1+0x2e74], R224 ;  /* 0x002e74e001007387 */ /* 0x000fe80000100800 */
[----:B------:R1:W-:Y:S01]  /*b8750*/  LDGSTS.E [R133+0x13600], [R116.64], P3 ;  /* 0x1360000074857fae */ /* 0x0003e20009921844 */
[----:B------:R-:W-:Y:S01]  /*b8760*/  IADD3 R125, P5, R125, R252, RZ ;  /* 0x000000fc7d7d7210 */ /* 0x000fe20007fbe0ff */
[----:B------:R-:W-:Y:S02]  /*b8770*/  STL [R1+0x2e6c], R222 ;  /* 0x002e6cde01007387 */ /* 0x000fe40000100800 */
[----:B------:R-:W-:Y:S01]  /*b8780*/  STL [R1+0x2e64], R220 ;  /* 0x002e64dc01007387 */ /* 0x000fe20000100800 */
[----:B------:R-:W-:Y:S01]  /*b8790*/  STL [R1+0x2e68], R135 ;  /* 0x002e688701007387 */ /* 0x000fe20000100800 */
[----:B------:R3:W-:Y:S02]  /*b87a0*/  STL [R1+0x2e5c], R217 ;  /* 0x002e5cd901007387 */ /* 0x0007e40000100800 */
[----:B--2---:R-:W2:Y:S01]  /*b87b0*/  LDL.LU R219, [R1+0x2d84] ;  /* 0x002d840001db7983 */ /* 0x004ea20000300800 */
[----:B-1----:R-:W-:Y:S01]  /*b87c0*/  MOV R116, R135 ;  /* 0x0000008700747202 */ /* 0x002fe20000000f00 */
[----:B------:R-:W-:-:S02]  /*b87d0*/  IMAD.MOV.U32 R117, RZ, RZ, R217 ;  /* 0x000000ffff757224 */ /* 0x000fc400078e00d9 */
[--C-:B------:R-:W-:Y:S01]  /*b87e0*/  IMAD.X R218, R218, 0x1, R0.reuse, P5 ;  /* 0x00000001dada7824 */ /* 0x100fe200028e0600 */
[----:B---3--:R-:W3:Y:S04]  /*b87f0*/  LDL.LU R217, [R1+0x2d8c] ;  /* 0x002d8c0001d97983 */ /* 0x008ee80000300800 */
[----:B------:R1:W-:Y:S01]  /*b8800*/  LDGSTS.E [R133+0x13700], [R116.64], P3 ;  /* 0x1370000074857fae */ /* 0x0003e20009921844 */
[-C--:B------:R-:W-:Y:S02]  /*b8810*/  IADD3 R134, P3, R134, R252.reuse, RZ ;  /* 0x000000fc86867210 */ /* 0x080fe40007f7e0ff */
[----:B------:R-:W-:Y:S01]  /*b8820*/  IADD3 R128, P5, R128, R252, RZ ;  /* 0x000000fc80807210 */ /* 0x000fe20007fbe0ff */
[----:B------:R4:W-:Y:S01]  /*b8830*/  STL [R1+0x2e20], R125 ;  /* 0x002e207d01007387 */ /* 0x0009e20000100800 */
[----:B------:R-:W3:Y:S01]  /*b8840*/  LDL.LU R135, [R1+0x2d94] ;  /* 0x002d940001877983 */ /* 0x000ee20000300800 */
[----:B------:R-:W-:Y:S01]  /*b8850*/  IADD3.X R216, R216, R0, RZ, P3, !PT ;  /* 0x00000000d8d87210 */ /* 0x000fe20001ffe4ff */
[----:B------:R-:W-:Y:S02]  /*b8860*/  STL [R1+0x2df8], R134 ;  /* 0x002df88601007387 */ /* 0x000fe40000100800 */
[----:B------:R1:W-:Y:S01]  /*b8870*/  STL [R1+0x2df4], R218 ;  /* 0x002df4da01007387 */ /* 0x0003e20000100800 */
[----:B------:R-:W-:Y:S01]  /*b8880*/  STL [R1+0x2df0], R128 ;  /* 0x002df08001007387 */ /* 0x000fe20000100800 */
[----:B------:R-:W-:Y:S01]  /*b8890*/  IADD3 R3, P3, R3, R252, RZ ;  /* 0x000000fc03037210 */ /* 0x000fe20007f7e0ff */
[----:B------:R1:W-:Y:S02]  /*b88a0*/  STL [R1+0x2dec], R216 ;  /* 0x002decd801007387 */ /* 0x0003e40000100800 */
[----:B------:R-:W-:Y:S01]  /*b88b0*/  IMAD.X R129, R129, 0x1, R0, P5 ;  /* 0x0000000181817824 */ /* 0x000fe200028e0600 */
[----:B------:R-:W3:Y:S01]  /*b88c0*/  LDL.LU R220, [R1+0x2d80] ;  /* 0x002d800001dc7983 */ /* 0x000ee20000300800 */
[----:B------:R-:W-:Y:S02]  /*b88d0*/  STL [R1+0x2de4], R3 ;  /* 0x002de40301007387 */ /* 0x000fe40000100800 */
[----:B------:R-:W-:Y:S01]  /*b88e0*/  IMAD.MOV.U32 R112, RZ, RZ, R125 ;  /* 0x000000ffff707224 */ /* 0x000fe200078e007d */
[----:B------:R-:W-:Y:S01]  /*b88f0*/  MOV R113, R218 ;  /* 0x000000da00717202 */ /* 0x000fe20000000f00 */
[----:B------:R1:W-:Y:S01]  /*b8900*/  STL [R1+0x2ddc], R129 ;  /* 0x002ddc8101007387 */ /* 0x0003e20000100800 */
[----:B----4-:R-:W4:Y:S02]  /*b8910*/  LDL.LU R125, [R1+0x2d9c] ;  /* 0x002d9c00017d7983 */ /* 0x010f240000300800 */
[----:B-1----:R-:W4:Y:S01]  /*b8920*/  LDL.LU R218, [R1+0x2d88] ;  /* 0x002d880001da7983 */ /* 0x002f220000300800 */
[----:B------:R1:W-:Y:S01]  /*b8930*/  LDGSTS.E [R133+0x14400], [R112.64], P4 ;  /* 0x1440000070857fae */ /* 0x0003e2000a121844 */
[----:B------:R-:W-:Y:S01]  /*b8940*/  IADD3.X R124, R124, R0, RZ, P3, !PT ;  /* 0x000000007c7c7210 */ /* 0x000fe20001ffe4ff */
[----:B-1----:R-:W-:-:S02]  /*b8950*/  IMAD.MOV.U32 R112, RZ, RZ, R134 ;  /* 0x000000ffff707224 */ /* 0x002fc400078e0086 */
[----:B------:R-:W-:Y:S02]  /*b8960*/  IMAD.MOV.U32 R113, RZ, RZ, R216 ;  /* 0x000000ffff717224 */ /* 0x000fe400078e00d8 */
[----:B------:R-:W4:Y:S04]  /*b8970*/  LDL.LU R216, [R1+0x2d90] ;  /* 0x002d900001d87983 */ /* 0x000f280000300800 */
[----:B------:R1:W-:Y:S02]  /*b8980*/  LDGSTS.E [R133+0x14500], [R112.64], P4 ;  /* 0x1450000070857fae */ /* 0x0003e4000a121844 */
[----:B-1----:R-:W-:Y:S02]  /*b8990*/  IMAD.MOV.U32 R113, RZ, RZ, R129 ;  /* 0x000000ffff717224 */ /* 0x002fe400078e0081 */
[----:B------:R-:W4:Y:S01]  /*b89a0*/  LDL.LU R129, [R1+0x2d98] ;  /* 0x002d980001817983 */ /* 0x000f220000300800 */
[----:B------:R-:W-:-:S02]  /*b89b0*/  IMAD.MOV.U32 R112, RZ, RZ, R128 ;  /* 0x000000ffff707224 */ /* 0x000fc400078e0080 */
[----:B------:R-:W4:Y:S02]  /*b89c0*/  LDL.LU R117, [R1+0x2d04] ;  /* 0x002d040001757983 */ /* 0x000f240000300800 */
[----:B------:R1:W-:Y:S01]  /*b89d0*/  STL [R1+0x2de0], R124 ;  /* 0x002de07c01007387 */ /* 0x0003e20000100800 */
[----:B------:R-:W4:Y:S04]  /*b89e0*/  LDL.LU R134, [R1+0x2d00] ;  /* 0x002d000001867983 */ /* 0x000f280000300800 */
[----:B------:R1:W-:Y:S01]  /*b89f0*/  LDGSTS.E [R133+0x14600], [R112.64], P4 ;  /* 0x1460000070857fae */ /* 0x0003e2000a121844 */
[----:B------:R-:W4:Y:S01]  /*b8a00*/  LDL.LU R128, [R1+0x2d08] ;  /* 0x002d080001807983 */ /* 0x000f220000300800 */
[----:B------:R-:W-:Y:S02]  /*b8a10*/  ISETP.NE.U32.AND P1, PT, R121, RZ, PT ;  /* 0x000000ff7900720c */ /* 0x000fe40003f25070 */
[----:B------:R-:W-:Y:S01]  /*b8a20*/  ISETP.NE.U32.AND P2, PT, R120, RZ, PT ;  /* 0x000000ff7800720c */ /* 0x000fe20003f45070 */
[----:B-1----:R-:W-:-:S02]  /*b8a30*/  IMAD.MOV.U32 R113, RZ, RZ, R124 ;  /* 0x000000ffff717224 */ /* 0x002fc400078e007c */
[----:B------:R-:W4:Y:S01]  /*b8a40*/  LDL.LU R124, [R1+0x2d0c] ;  /* 0x002d0c00017c7983 */ /* 0x000f220000300800 */
[----:B------:R-:W4:Y:S02]  /*b8a50*/  LDL.LU R121, [R1+0x2d10] ;  /* 0x002d100001797983 */ /* 0x000f240000300800 */
[----:B------:R-:W4:Y:S01]  /*b8a60*/  LDL.LU R120, [R1+0x2d14] ;  /* 0x002d140001787983 */ /* 0x000f220000300800 */
[----:B------:R-:W-:Y:S01]  /*b8a70*/  MOV R112, R3 ;  /* 0x0000000300707202 */ /* 0x000fe20000000f00 */
[----:B------:R-:W4:Y:S01]  /*b8a80*/  LDL.LU R116, [R1+0x2d18] ;  /* 0x002d180001747983 */ /* 0x000f220000300800 */
[----:B------:R-:W4:Y:S01]  /*b8a90*/  LDL.LU R3, [R1+0x2d1c] ;  /* 0x002d1c0001037983 */ /* 0x000f220000300800 */
        /* <DEDUP_REMOVED lines=9> */
[----:B--2---:R-:W-:-:S05]  /*b8b30*/  IADD3 R219, P3, R219, R252, RZ ;  /* 0x000000fcdbdb7210 */ /* 0x004fca0007f7e0ff */
[----:B------:R-:W-:Y:S01]  /*b8b40*/  IMAD.MOV.U32 R108, RZ, RZ, R219 ;  /* 0x000000ffff6c7224 */ /* 0x000fe200078e00db */
[-C--:B---3--:R-:W-:Y:S02]  /*b8b50*/  IADD3 R217, P4, R217, R252.reuse, RZ ;  /* 0x000000fcd9d97210 */ /* 0x088fe40007f9e0ff */
[----:B------:R-:W-:Y:S01]  /*b8b60*/  IADD3 R135, P5, R135, R252, RZ ;  /* 0x000000fc87877210 */ /* 0x000fe20007fbe0ff */
[----:B------:R-:W-:-:S05]  /*b8b70*/  IMAD.X R220, R220, 0x1, R0, P3 ;  /* 0x00000001dcdc7824 */ /* 0x000fca00018e0600 */
[----:B------:R-:W-:Y:S02]  /*b8b80*/  MOV R109, R220 ;  /* 0x000000dc006d7202 */ /* 0x000fe40000000f00 */
[----:B----4-:R-:W-:-:S03]  /*b8b90*/  IADD3.X R218, R218, R0, RZ, P4, !PT ;  /* 0x00000000dada7210 */ /* 0x010fc600027fe4ff */
        /* <DEDUP_REMOVED lines=294> */
[----:B------:R1:W-:Y:S01]  /*b9e00*/  LDGSTS.E [R133+0x1c500], [R80.64], P4 ;  /* 0x1c50000050857fae */ /* 0x0003e2000a121844 */
[----:B------:R-:W-:Y:S01]  /*b9e10*/  ISETP.NE.U32.AND P2, PT, R89, RZ, PT ;  /* 0x000000ff5900720c */ /* 0x000fe20003f45070 */
        /* <DEDUP_REMOVED lines=78> */
[----:B------:R-:W4:Y:S01]  /*ba300*/  LDL.LU R96, [R1+0x253c] ;  /* 0x00253c0001607983 */ /* 0x000f220000300800 */
[----:B------:R-:W-:Y:S02]  /*ba310*/  IMAD.MOV.U32 R72, RZ, RZ, R92 ;  /* 0x000000ffff487224 */ /* 0x000fe400078e005c */
[----:B------:R-:W4:Y:S03]  /*ba320*/  LDL.LU R92, [R1+0x2544] ;  /* 0x00254400015c7983 */ /* 0x000f260000300800 */
[----:B------:R1:W-:Y:S01]  /*ba330*/  LDGSTS.E [R133+0x1e500], [R72.64], P2 ;  /* 0x1e50000048857fae */ /* 0x0003e20009121844 */
[----:B------:R-:W-:Y:S02]  /*ba340*/  ISETP.NE.U32.AND P4, PT, R81, RZ, PT ;  /* 0x000000ff5100720c */ /* 0x000fe40003f85070 */
[----:B------:R-:W-:Y:S01]  /*ba350*/  ISETP.NE.U32.AND P3, PT, R80, RZ, PT ;  /* 0x000000ff5000720c */ /* 0x000fe20003f65070 */
[----:B-1----:R-:W-:-:S02]  /*ba360*/  IMAD.MOV.U32 R72, RZ, RZ, R85 ;  /* 0x000000ffff487224 */ /* 0x002fc400078e0055 */
[----:B------:R-:W-:Y:S01]  /*ba370*/  IMAD.MOV.U32 R73, RZ, RZ, R88 ;  /* 0x000000ffff497224 */ /* 0x000fe200078e0058 */
[----:B------:R-:W4:Y:S01]  /*ba380*/  LDL.LU R85, [R1+0x37e0] ;  /* 0x0037e00001557983 */ /* 0x000f220000300800 */
[----:B------:R1:W-:Y:S02]  /*ba390*/  STL [R1+0x24c4], R84 ;  /* 0x0024c45401007387 */ /* 0x0003e40000100800 */
[----:B------:R-:W4:Y:S01]  /*ba3a0*/  LDL.LU R88, [R1+0x37d4] ;  /* 0x0037d40001587983 */ /* 0x000f220000300800 */
[----:B------:R1:W-:Y:S02]  /*ba3b0*/  LDGSTS.E [R133+0x1e600], [R72.64], P2 ;  /* 0x1e60000048857fae */ /* 0x0003e40009121844 */
[----:B-1----:R-:W-:Y:S02]  /*ba3c0*/  IMAD.MOV.U32 R73, RZ, RZ, R84 ;  /* 0x000000ffff497224 */ /* 0x002fe400078e0054 */
[----:B------:R-:W4:Y:S01]  /*ba3d0*/  LDL.LU R84, [R1+0x37cc] ;  /* 0x0037cc0001547983 */ /* 0x000f220000300800 */
[----:B------:R-:W4:Y:S02]  /*ba3e0*/  LDL.LU R81, [R1+0x37d8] ;  /* 0x0037d80001517983 */ /* 0x000f240000300800 */
[----:B------:R-:W4:Y:S02]  /*ba3f0*/  LDL.LU R80, [R1+0x37c4] ;  /* 0x0037c40001507983 */ /* 0x000f240000300800 */
[----:B------:R-:W4:Y:S01]  /*ba400*/  LDL.LU R77, [R1+0x37d0] ;  /* 0x0037d000014d7983 */ /* 0x000f220000300800 */
[----:B------:R-:W-:Y:S01]  /*ba410*/  MOV R72, R3 ;  /* 0x0000000300487202 */ /* 0x000fe20000000f00 */
[----:B------:R-:W4:Y:S01]  /*ba420*/  LDL.LU R76, [R1+0x37bc] ;  /* 0x0037bc00014c7983 */ /* 0x000f220000300800 */
[----:B------:R-:W4:Y:S01]  /*ba430*/  LDL.LU R3, [R1+0x37c8] ;  /* 0x0037c80001037983 */ /* 0x000f220000300800 */
[----:B------:R-:W-:-:S02]  /*ba440*/  ISETP.GT.AND P1, PT, R132, 0x6, PT ;  /* 0x000000068400780c */ /* 0x000fc40003f24270 */
[----:B------:R1:W-:Y:S01]  /*ba450*/  LDGSTS.E [R133+0x1e700], [R72.64], P2 ;  /* 0x1e70000048857fae */ /* 0x0003e20009121844 */
[----:B------:R-:W-:Y:S01]  /*ba460*/  ISETP.GT.AND P5, PT, R132, 0xa, PT ;  /* 0x0000000a8400780c */ /* 0x000fe20003fa4270 */
[----:B------:R-:W-:Y:S01]  /*ba470*/  HMMA.1688.F32.TF32 R180, R184, R68, R180 ;  /* 0x00000044b8b4723c */ /* 0x000fe200000810b4 */
[----:B-1----:R-:W-:Y:S01]  /*ba480*/  SEL R72, RZ, 0x4, !P1 ;  /* 0x00000004ff487807 */ /* 0x002fe20004800000 */
[----:B------:R-:W1:Y:S01]  /*ba490*/  S2R R246, SR_TID.X ;  /* 0x0000000000f67919 */ /* 0x000e620000002100 */
[----:B------:R-:W-:Y:S02]  /*ba4a0*/  SEL R73, RZ, 0x4, !P5 ;  /* 0x00000004ff497807 */ /* 0x000fe40006800000 */
[----:B-1----:R-:W-:-:S04]  /*ba4b0*/  LOP3.LUT R246, R246, 0x3f, RZ, 0xc0, !PT ;  /* 0x0000003ff6f67812 */ /* 0x002fc800078ec0ff */
[----:B------:R-:W-:Y:S02]  /*ba4c0*/  SHF.L.U32 R246, R246, 0x2, RZ ;  /* 0x00000002f6f67819 */ /* 0x000fe400000006ff */
[----:B------:R-:W-:Y:S02]  /*ba4d0*/  SEL R72, R72, RZ, !P0 ;  /* 0x000000ff48487207 */ /* 0x000fe40004000000 */
[----:B------:R-:W-:Y:S02]  /*ba4e0*/  SEL R73, R73, RZ, !P0 ;  /* 0x000000ff49497207 */ /* 0x000fe40004000000 */
[----:B------:R-:W-:Y:S02]  /*ba4f0*/  ISETP.NE.U32.AND P2, PT, R72, RZ, PT ;  /* 0x000000ff4800720c */ /* 0x000fe40003f45070 */
        /* <DEDUP_REMOVED lines=12> */
[----:B------:R1:W-:Y:S02]  /*ba5c0*/  LDGSTS.E [R133+0x1f500], [R68.64], P3 ;  /* 0x1f50000044857fae */ /* 0x0003e40009921844 */
[----:B------:R-:W-:Y:S02]  /*ba5d0*/  IMAD.X R92, R92, 0x1, R0, P5 ;  /* 0x000000015c5c7824 */ /* 0x000fe400028e0600 */
[----:B------:R2:W-:Y:S01]  /*ba5e0*/  STL [R1+0x2530], R101 ;  /* 0x0025306501007387 */ /* 0x0005e20000100800 */
[----:B-1----:R-:W-:Y:S02]  /*ba5f0*/  IMAD.MOV.U32 R68, RZ, RZ, R93 ;  /* 0x000000ffff447224 */ /* 0x002fe400078e005d */
[----:B------:R-:W-:Y:S01]  /*ba600*/  IMAD.MOV.U32 R69, RZ, RZ, R96 ;  /* 0x000000ffff457224 */ /* 0x000fe200078e0060 */
[----:B------:R1:W-:Y:S04]  /*ba610*/  STL [R1+0x2538], R97 ;  /* 0x0025386101007387 */ /* 0x0003e80000100800 */
[----:B------:R3:W-:Y:S01]  /*ba620*/  LDGSTS.E [R133+0x1f600], [R68.64], P3 ;  /* 0x1f60000044857fae */ /* 0x0007e20009921844 */
[----:B------:R-:W-:Y:S01]  /*ba630*/  IADD3 R85, P5, R85, R252, RZ ;  /* 0x000000fc55557210 */ /* 0x000fe20007fbe0ff */
[----:B------:R-:W-:Y:S02]  /*ba640*/  STL [R1+0x2540], R93 ;  /* 0x0025405d01007387 */ /* 0x000fe40000100800 */
[----:B------:R-:W-:Y:S01]  /*ba650*/  STL [R1+0x252c], R104 ;  /* 0x00252c6801007387 */ /* 0x000fe20000100800 */
[----:B------:R-:W-:Y:S01]  /*ba660*/  STL [R1+0x2534], R100 ;  /* 0x0025346401007387 */ /* 0x000fe20000100800 */
[----:B------:R-:W-:Y:S02]  /*ba670*/  STL [R1+0x253c], R96 ;  /* 0x00253c6001007387 */ /* 0x000fe40000100800 */
[----:B---3--:R-:W-:-:S02]  /*ba680*/  IMAD.MOV.U32 R68, RZ, RZ, R89 ;  /* 0x000000ffff447224 */ /* 0x008fc400078e0059 */
[----:B------:R-:W-:Y:S01]  /*ba690*/  IMAD.MOV.U32 R69, RZ, RZ, R92 ;  /* 0x000000ffff457224 */ /* 0x000fe200078e005c */
[----:B------:R-:W-:Y:S01]  /*ba6a0*/  IADD3.X R88, R88, R0, RZ, P5, !PT ;  /* 0x0000000058587210 */ /* 0x000fe20002ffe4ff */
[----:B------:R3:W-:Y:S04]  /*ba6b0*/  STL [R1+0x2548], R89 ;  /* 0x0025485901007387 */ /* 0x0007e80000100800 */
[----:B------:R4:W-:Y:S01]  /*ba6c0*/  LDGSTS.E [R133+0x1f700], [R68.64], P3 ;  /* 0x1f70000044857fae */ /* 0x0009e20009921844 */
[-C--:B------:R-:W-:Y:S01]  /*ba6d0*/  IADD3 R81, P3, R81, R252.reuse, RZ ;  /* 0x000000fc51517210 */ /* 0x080fe20007f7e0ff */
[----:B------:R3:W-:Y:S02]  /*ba6e0*/  STL [R1+0x2544], R92 ;  /* 0x0025445c01007387 */ /* 0x0007e40000100800 */
[----:B------:R4:W-:Y:S01]  /*ba6f0*/  STL [R1+0x37e0], R85 ;  /* 0x0037e05501007387 */ /* 0x0009e20000100800 */
[----:B------:R-:W-:Y:S01]  /*ba700*/  IADD3 R77, P5, R77, R252, RZ ;  /* 0x000000fc4d4d7210 */ /* 0x000fe20007fbe0ff */
[----:B------:R-:W-:Y:S01]  /*ba710*/  STL [R1+0x37d8], R81 ;  /* 0x0037d85101007387 */ /* 0x000fe20000100800 */
[----:B------:R4:W-:Y:S02]  /*ba720*/  STL [R1+0x37d4], R88 ;  /* 0x0037d45801007387 */ /* 0x0009e40000100800 */
[----:B------:R-:W-:-:S02]  /*ba730*/  IMAD.X R84, R84, 0x1, R0, P3 ;  /* 0x0000000154547824 */ /* 0x000fc400018e0600 */
[----:B--2---:R-:W2:Y:S01]  /*ba740*/  LDL.LU R101, [R1+0x3760] ;  /* 0x0037600001657983 */ /* 0x004ea20000300800 */
[----:B-1----:R-:W2:Y:S01]  /*ba750*/  LDL.LU R97, [R1+0x3758] ;  /* 0x0037580001617983 */ /* 0x002ea20000300800 */
[----:B------:R-:W-:Y:S02]  /*ba760*/  IADD3 R3, P3, R3, R252, RZ ;  /* 0x000000fc03037210 */ /* 0x000fe40007f7e0ff */
[----:B---3--:R-:W-:Y:S01]  /*ba770*/  LOP3.LUT R89, R246, 0x40, RZ, 0x3c, !PT ;  /* 0x00000040f6597812 */ /* 0x008fe200078e3cff */
[----:B------:R-:W-:Y:S01]  /*ba780*/  STL [R1+0x37d0], R77 ;  /* 0x0037d04d01007387 */ /* 0x000fe20000100800 */
[----:B------:R-:W-:Y:S01]  /*ba790*/  IADD3.X R80, R80, R0, RZ, P5, !PT ;  /* 0x0000000050507210 */ /* 0x000fe20002ffe4ff */
[----:B------:R-:W3:Y:S01]  /*ba7a0*/  LDL.LU R93, [R1+0x3750] ;  /* 0x00375000015d7983 */ /* 0x000ee20000300800 */
[----:B------:R1:W-:Y:S02]  /*ba7b0*/  STL [R1+0x37cc], R84 ;  /* 0x0037cc5401007387 */ /* 0x0003e40000100800 */
[----:B------:R-:W3:Y:S02]  /*ba7c0*/  LDL.LU R104, [R1+0x3754] ;  /* 0x0037540001687983 */ /* 0x000ee40000300800 */
[----:B------:R-:W-:Y:S02]  /*ba7d0*/  STL [R1+0x37c8], R3 ;  /* 0x0037c80301007387 */ /* 0x000fe40000100800 */
[----:B----4-:R-:W-:Y:S01]  /*ba7e0*/  IMAD R68, R247, 0x20000, R89 ;  /* 0x00020000f7447824 */ /* 0x010fe200078e0259 */
[----:B------:R4:W-:Y:S01]  /*ba7f0*/  STL [R1+0x37c4], R80 ;  /* 0x0037c45001007387 */ /* 0x0009e20000100800 */
[----:B------:R-:W3:Y:S02]  /*ba800*/  LDL.LU R89, [R1+0x3748] ;  /* 0x0037480001597983 */ /* 0x000ee40000300800 */
[----:B------:R-:W3:Y:S02]  /*ba810*/  LDL.LU R100, [R1+0x374c] ;  /* 0x00374c0001647983 */ /* 0x000ee40000300800 */
[----:B------:R-:W3:Y:S01]  /*ba820*/  LDL.LU R96, [R1+0x3744] ;  /* 0x0037440001607983 */ /* 0x000ee20000300800 */
[----:B------:R-:W-:Y:S01]  /*ba830*/  ISETP.NE.U32.AND P1, PT, R73, RZ, PT ;  /* 0x000000ff4900720c */ /* 0x000fe20003f25070 */
[----:B------:R-:W-:-:S02]  /*ba840*/  IMAD.MOV.U32 R72, RZ, RZ, R85 ;  /* 0x000000ffff487224 */ /* 0x000fc400078e0055 */
[----:B------:R-:W-:Y:S01]  /*ba850*/  IMAD.MOV.U32 R73, RZ, RZ, R88 ;  /* 0x000000ffff497224 */ /* 0x000fe200078e0058 */
[----:B------:R-:W3:Y:S01]  /*ba860*/  LDL.LU R92, [R1+0x373c] ;  /* 0x00373c00015c7983 */ /* 0x000ee20000300800 */
[----:B------:R-:W-:Y:S02]  /*ba870*/  IMAD.X R76, R76, 0x1, R0, P3 ;  /* 0x000000014c4c7824 */ /* 0x000fe400018e0600 */
[----:B------:R-:W3:Y:S01]  /*ba880*/  LDL.LU R85, [R1+0x36e0] ;  /* 0x0036e00001557983 */ /* 0x000ee20000300800 */
[----:B------:R1:W-:Y:S04]  /*ba890*/  LDGSTS.E [R68+0x800], [R72.64], P4 ;  /* 0x0080000048447fae */ /* 0x0003e8000a121844 */
[----:B------:R1:W-:Y:S01]  /*ba8a0*/  STL [R1+0x37bc], R76 ;  /* 0x0037bc4c01007387 */ /* 0x0003e20000100800 */
[----:B------:R-:W3:Y:S01]  /*ba8b0*/  LDL.LU R88, [R1+0x36d4] ;  /* 0x0036d40001587983 */ /* 0x000ee20000300800 */
[----:B-1----:R-:W-:Y:S01]  /*ba8c0*/  MOV R72, R81 ;  /* 0x0000005100487202 */ /* 0x002fe20000000f00 */
[----:B------:R-:W-:-:S02]  /*ba8d0*/  IMAD.MOV.U32 R73, RZ, RZ, R84 ;  /* 0x000000ffff497224 */ /* 0x000fc400078e0054 */
[----:B------:R-:W3:Y:S04]  /*ba8e0*/  LDL.LU R84, [R1+0x36cc] ;  /* 0x0036cc0001547983 */ /* 0x000ee80000300800 */
[----:B------:R1:W-:Y:S01]  /*ba8f0*/  LDGSTS.E [R68+0x900], [R72.64], P4 ;  /* 0x0090000048447fae */ /* 0x0003e2000a121844 */
[----:B------:R-:W3:Y:S01]  /*ba900*/  LDL.LU R81, [R1+0x36d8] ;  /* 0x0036d80001517983 */ /* 0x000ee20000300800 */
[----:B-1----:R-:W-:Y:S01]  /*ba910*/  MOV R72, R77 ;  /* 0x0000004d00487202 */ /* 0x002fe20000000f00 */
[----:B------:R-:W-:Y:S02]  /*ba920*/  IMAD.MOV.U32 R73, RZ, RZ, R80 ;  /* 0x000000ffff497224 */ /* 0x000fe400078e0050 */
[----:B----4-:R-:W4:Y:S04]  /*ba930*/  LDL.LU R80, [R1+0x36c4] ;  /* 0x0036c40001507983 */ /* 0x010f280000300800 */
[----:B------:R1:W-:Y:S01]  /*ba940*/  LDGSTS.E [R68+0xa00], [R72.64], P4 ;  /* 0x00a0000048447fae */ /* 0x0003e2000a121844 */
[----:B------:R-:W4:Y:S01]  /*ba950*/  LDL.LU R77, [R1+0x36d0] ;  /* 0x0036d000014d7983 */ /* 0x000f220000300800 */
[----:B-1----:R-:W-:Y:S01]  /*ba960*/  MOV R73, R76 ;  /* 0x0000004c00497202 */ /* 0x002fe20000000f00 */
[----:B------:R-:W-:Y:S01]  /*ba970*/  IMAD.MOV.U32 R72, RZ, RZ, R3 ;  /* 0x000000ffff487224 */ /* 0x000fe200078e0003 */
[----:B------:R-:W4:Y:S01]  /*ba980*/  LDL.LU R76, [R1+0x36bc] ;  /* 0x0036bc00014c7983 */ /* 0x000f220000300800 */
[----:B------:R-:W4:Y:S01]  /*ba990*/  LDL.LU R3, [R1+0x36c8] ;  /* 0x0036c80001037983 */ /* 0x000f220000300800 */
[----:B------:R-:W-:-:S02]  /*ba9a0*/  ISETP.GT.AND P3, PT, R132, 0xe, PT ;  /* 0x0000000e8400780c */ /* 0x000fc40003f64270 */
[----:B------:R-:W-:Y:S01]  /*ba9b0*/  ISETP.GT.AND P5, PT, R132, 0x12, PT ;  /* 0x000000128400780c */ /* 0x000fe20003fa4270 */
[----:B------:R1:W-:Y:S01]  /*ba9c0*/  LDGSTS.E [R68+0xb00], [R72.64], P4 ;  /* 0x00b0000048447fae */ /* 0x0003e2000a121844 */
[----:B------:R-:W-:Y:S02]  /*ba9d0*/  SEL R69, RZ, 0x4, !P3 ;  /* 0x00000004ff457807 */ /* 0x000fe40005800000 */
[----:B-1----:R-:W-:-:S04]  /*ba9e0*/  SEL R72, RZ, 0x4, !P5 ;  /* 0x00000004ff487807 */ /* 0x002fc80006800000 */
[----:B------:R-:W-:Y:S02]  /*ba9f0*/  SEL R72, R72, RZ, !P0 ;  /* 0x000000ff48487207 */ /* 0x000fe40004000000 */
[-C--:B--2---:R-:W-:Y:S02]  /*baa00*/  IADD3 R101, P3, R101, R252.reuse, RZ ;  /* 0x000000fc65657210 */ /* 0x084fe40007f7e0ff */
[----:B------:R-:W-:-:S03]  /*baa10*/  IADD3 R97, P4, R97, R252, RZ ;  /* 0x000000fc61617210 */ /* 0x000fc60007f9e0ff */
[--C-:B---3--:R-:W-:Y:S02]  /*baa20*/  IMAD.X R104, R104, 0x1, R0.reuse, P3 ;  /* 0x0000000168687824 */ /* 0x108fe400018e0600 */
[----:B------:R-:W-:Y:S01]  /*baa30*/  IMAD.X R100, R100, 0x1, R0, P4 ;  /* 0x0000000164647824 */ /* 0x000fe200020e0600 */
[----:B------:R-:W-:Y:S01]  /*baa40*/  ISETP.NE.U32.AND P4, PT, R72, RZ, PT ;  /* 0x000000ff4800720c */ /* 0x000fe20003f85070 */
[----:B------:R-:W-:Y:S02]  /*baa50*/  IMAD.MOV.U32 R72, RZ, RZ, R101 ;  /* 0x000000ffff487224 */ /* 0x000fe400078e0065 */
[----:B------:R-:W-:Y:S01]  /*baa60*/  IMAD.MOV.U32 R73, RZ, RZ, R104 ;  /* 0x000000ffff497224 */ /* 0x000fe200078e0068 */
[----:B------:R-:W-:-:S04]  /*baa70*/  IADD3 R93, P5, R93, R252, RZ ;  /* 0x000000fc5d5d7210 */ /* 0x000fc80007fbe0ff */
[----:B------:R1:W-:Y:S01]  /*baa80*/  LDGSTS.E [R68+0x1800], [R72.64], P2 ;  /* 0x0180000048447fae */ /* 0x0003e20009121844 */
[----:B------:R-:W-:Y:S01]  /*baa90*/  IADD3.X R96, R96, R0, RZ, P5, !PT ;  /* 0x0000000060607210 */ /* 0x000fe20002ffe4ff */
[----:B------:R-:W-:Y:S02]  /*baaa0*/  IADD3 R89, P5, R89, R252, RZ ;  /* 0x000000fc59597210 */ /* 0x000fe40007fbe0ff */
[----:B-1----:R-:W-:Y:S02]  /*baab0*/  IMAD.MOV.U32 R72, RZ, RZ, R97 ;  /* 0x000000ffff487224 */ /* 0x002fe400078e0061 */
[----:B------:R-:W-:Y:S01]  /*baac0*/  IMAD.MOV.U32 R73, RZ, RZ, R100 ;  /* 0x000000ffff497224 */ /* 0x000fe200078e0064 */
[----:B------:R-:W-:-:S04]  /*baad0*/  IADD3.X R92, R92, R0, RZ, P5, !PT ;  /* 0x000000005c5c7210 */ /* 0x000fc80002ffe4ff */
[----:B------:R1:W-:Y:S04]  /*baae0*/  LDGSTS.E [R68+0x1900], [R72.64], P2 ;  /* 0x0190000048447fae */ /* 0x0003e80009121844 */
[----:B------:R2:W-:Y:S01]  /*baaf0*/  STL [R1+0x3760], R101 ;  /* 0x0037606501007387 */ /* 0x0005e20000100800 */
[----:B------:R3:W-:Y:S02]  /*bab00*/  STL [R1+0x3758], R97 ;  /* 0x0037586101007387 */ /* 0x0007e40000100800 */
[----:B------:R2:W-:Y:S01]  /*bab10*/  STL [R1+0x3750], R93 ;  /* 0x0037505d01007387 */ /* 0x0005e20000100800 */
[----:B-1----:R-:W-:Y:S01]  /*bab20*/  MOV R72, R93 ;  /* 0x0000005d00487202 */ /* 0x002fe20000000f00 */
[----:B------:R-:W-:-:S05]  /*bab30*/  IMAD.MOV.U32 R73, RZ, RZ, R96 ;  /* 0x000000ffff497224 */ /* 0x000fca00078e0060 */
[----:B------:R1:W-:Y:S04]  /*bab40*/  LDGSTS.E [R68+0x1a00], [R72.64], P2 ;  /* 0x01a0000048447fae */ /* 0x0003e80009121844 */
[----:B------:R1:W-:Y:S01]  /*bab50*/  STL [R1+0x3754], R104 ;  /* 0x0037546801007387 */ /* 0x0003e20000100800 */
[----:B------:R-:W-:Y:S01]  /*bab60*/  IADD3 R85, P5, R85, R252, RZ ;  /* 0x000000fc55557210 */ /* 0x000fe20007fbe0ff */
[----:B------:R-:W-:Y:S02]  /*bab70*/  STL [R1+0x374c], R100 ;  /* 0x00374c6401007387 */ /* 0x000fe40000100800 */
[----:B------:R-:W-:Y:S01]  /*bab80*/  STL [R1+0x3744], R96 ;  /* 0x0037446001007387 */ /* 0x000fe20000100800 */
[----:B------:R2:W-:Y:S01]  /*bab90*/  STL [R1+0x3748], R89 ;  /* 0x0037485901007387 */ /* 0x0005e20000100800 */
[----:B-1----:R-:W-:Y:S01]  /*baba0*/  IMAD.MOV.U32 R72, RZ, RZ, R89 ;  /* 0x000000ffff487224 */ /* 0x002fe200078e0059 */
[----:B------:R-:W-:-:S02]  /*babb0*/  MOV R73, R92 ;  /* 0x0000005c00497202 */ /* 0x000fc40000000f00 */
[----:B------:R1:W-:Y:S01]  /*babc0*/  STL [R1+0x373c], R92 ;  /* 0x00373c5c01007387 */ /* 0x0003e20000100800 */
[----:B--2---:R-:W2:Y:S02]  /*babd0*/  LDL.LU R101, [R1+0x3660] ;  /* 0x0036600001657983 */ /* 0x004ea40000300800 */
[--C-:B------:R-:W-:Y:S02]  /*babe0*/  IMAD.X R88, R88, 0x1, R0.reuse, P5 ;  /* 0x0000000158587824 */ /* 0x100fe400028e0600 */
[----:B---3--:R-:W3:Y:S01]  /*babf0*/  LDL.LU R97, [R1+0x3658] ;  /* 0x0036580001617983 */ /* 0x008ee20000300800 */
[----:B------:R1:W-:Y:S01]  /*bac00*/  LDGSTS.E [R68+0x1b00], [R72.64], P2 ;  /* 0x01b0000048447fae */ /* 0x0003e20009121844 */
[-C--:B------:R-:W-:Y:S02]  /*bac10*/  IADD3 R81, P2, R81, R252.reuse, RZ ;  /* 0x000000fc51517210 */ /* 0x080fe40007f5e0ff */
[-C--:B----4-:R-:W-:Y:S01]  /*bac20*/  IADD3 R77, P5, R77, R252.reuse, RZ ;  /* 0x000000fc4d4d7210 */ /* 0x090fe20007fbe0ff */
[----:B------:R4:W-:Y:S01]  /*bac30*/  STL [R1+0x36e0], R85 ;  /* 0x0036e05501007387 */ /* 0x0009e20000100800 */
[----:B------:R-:W3:Y:S02]  /*bac40*/  LDL.LU R93, [R1+0x3650] ;  /* 0x00365000015d7983 */ /* 0x000ee40000300800 */
[----:B------:R-:W-:Y:S01]  /*bac50*/  IMAD.X R84, R84, 0x1, R0, P2 ;  /* 0x0000000154547824 */ /* 0x000fe200010e0600 */
[----:B------:R-:W-:Y:S01]  /*bac60*/  STL [R1+0x36d8], R81 ;  /* 0x0036d85101007387 */ /* 0x000fe20000100800 */
[----:B------:R-:W-:Y:S01]  /*bac70*/  IADD3 R3, P2, R3, R252, RZ ;  /* 0x000000fc03037210 */ /* 0x000fe20007f5e0ff */
[----:B------:R1:W-:Y:S01]  /*bac80*/  STL [R1+0x36d4], R88 ;  /* 0x0036d45801007387 */ /* 0x0003e20000100800 */
[----:B------:R-:W-:Y:S01]  /*bac90*/  IADD3.X R80, R80, R0, RZ, P5, !PT ;  /* 0x0000000050507210 */ /* 0x000fe20002ffe4ff */
[----:B------:R-:W-:Y:S01]  /*baca0*/  STL [R1+0x36d0], R77 ;  /* 0x0036d04d01007387 */ /* 0x000fe20000100800 */
[----:B------:R4:W-:Y:S02]  /*bacb0*/  STL [R1+0x36cc], R84 ;  /* 0x0036cc5401007387 */ /* 0x0009e40000100800 */
[----:B------:R-:W3:Y:S02]  /*bacc0*/  LDL.LU R104, [R1+0x3654] ;  /* 0x0036540001687983 */ /* 0x000ee40000300800 */
[----:B------:R-:W-:Y:S01]  /*bacd0*/  STL [R1+0x36c8], R3 ;  /* 0x0036c80301007387 */ /* 0x000fe20000100800 */
[----:B------:R4:W-:Y:S01]  /*bace0*/  STL [R1+0x36c4], R80 ;  /* 0x0036c45001007387 */ /* 0x0009e20000100800 */
[----:B------:R-:W3:Y:S02]  /*bacf0*/  LDL.LU R89, [R1+0x3648] ;  /* 0x0036480001597983 */ /* 0x000ee40000300800 */
[----:B------:R-:W3:Y:S02]  /*bad00*/  LDL.LU R100, [R1+0x364c] ;  /* 0x00364c0001647983 */ /* 0x000ee40000300800 */
[----:B------:R-:W3:Y:S02]  /*bad10*/  LDL.LU R96, [R1+0x3644] ;  /* 0x0036440001607983 */ /* 0x000ee40000300800 */
[----:B-1----:R-:W-:-:S02]  /*bad20*/  IMAD.MOV.U32 R72, RZ, RZ, R85 ;  /* 0x000000ffff487224 */ /* 0x002fc400078e0055 */
[----:B------:R-:W-:Y:S01]  /*bad30*/  IMAD.MOV.U32 R73, RZ, RZ, R88 ;  /* 0x000000ffff497224 */ /* 0x000fe200078e0058 */
[----:B------:R-:W3:Y:S01]  /*bad40*/  LDL.LU R92, [R1+0x363c] ;  /* 0x00363c00015c7983 */ /* 0x000ee20000300800 */
[----:B------:R-:W-:Y:S02]  /*bad50*/  IMAD.X R76, R76, 0x1, R0, P2 ;  /* 0x000000014c4c7824 */ /* 0x000fe400010e0600 */
[----:B----4-:R-:W4:Y:S01]  /*bad60*/  LDL.LU R85, [R1+0x35e0] ;  /* 0x0035e00001557983 */ /* 0x010f220000300800 */
[----:B------:R1:W-:Y:S04]  /*bad70*/  LDGSTS.E [R68+0x2800], [R72.64], P1 ;  /* 0x0280000048447fae */ /* 0x0003e80008921844 */
[----:B------:R1:W-:Y:S01]  /*bad80*/  STL [R1+0x36bc], R76 ;  /* 0x0036bc4c01007387 */ /* 0x0003e20000100800 */
[----:B------:R-:W4:Y:S01]  /*bad90*/  LDL.LU R88, [R1+0x35d4] ;  /* 0x0035d40001587983 */ /* 0x000f220000300800 */
[----:B-1----:R-:W-:Y:S01]  /*bada0*/  MOV R72, R81 ;  /* 0x0000005100487202 */ /* 0x002fe20000000f00 */
[----:B------:R-:W-:-:S02]  /*badb0*/  IMAD.MOV.U32 R73, RZ, RZ, R84 ;  /* 0x000000ffff497224 */ /* 0x000fc400078e0054 */
[----:B------:R-:W4:Y:S04]  /*badc0*/  LDL.LU R84, [R1+0x35cc] ;  /* 0x0035cc0001547983 */ /* 0x000f280000300800 */
[----:B------:R1:W-:Y:S01]  /*badd0*/  LDGSTS.E [R68+0x2900], [R72.64], P1 ;  /* 0x0290000048447fae */ /* 0x0003e20008921844 */
[----:B------:R-:W4:Y:S01]  /*bade0*/  LDL.LU R81, [R1+0x35d8] ;  /* 0x0035d80001517983 */ /* 0x000f220000300800 */
[----:B-1----:R-:W-:Y:S01]  /*badf0*/  MOV R72, R77 ;  /* 0x0000004d00487202 */ /* 0x002fe20000000f00 */
[----:B------:R-:W-:Y:S02]  /*bae00*/  IMAD.MOV.U32 R73, RZ, RZ, R80 ;  /* 0x000000ffff497224 */ /* 0x000fe400078e0050 */
[----:B------:R-:W4:Y:S04]  /*bae10*/  LDL.LU R80, [R1+0x35c4] ;  /* 0x0035c40001507983 */ /* 0x000f280000300800 */
[----:B------:R1:W-:Y:S01]  /*bae20*/  LDGSTS.E [R68+0x2a00], [R72.64], P1 ;  /* 0x02a0000048447fae */ /* 0x0003e20008921844 */
[----:B------:R-:W4:Y:S01]  /*bae30*/  LDL.LU R77, [R1+0x35d0] ;  /* 0x0035d000014d7983 */ /* 0x000f220000300800 */
[----:B-1----:R-:W-:Y:S01]  /*bae40*/  MOV R73, R76 ;  /* 0x0000004c00497202 */ /* 0x002fe20000000f00 */
[----:B------:R-:W-:Y:S01]  /*bae50*/  IMAD.MOV.U32 R72, RZ, RZ, R3 ;  /* 0x000000ffff487224 */ /* 0x000fe200078e0003 */
[----:B------:R-:W4:Y:S01]  /*bae60*/  LDL.LU R76, [R1+0x35bc] ;  /* 0x0035bc00014c7983 */ /* 0x000f220000300800 */
[----:B------:R-:W4:Y:S01]  /*bae70*/  LDL.LU R3, [R1+0x35c8] ;  /* 0x0035c80001037983 */ /* 0x000f220000300800 */
[----:B------:R-:W-:-:S02]  /*bae80*/  SEL R69, R69, RZ, !P0 ;  /* 0x000000ff45457207 */ /* 0x000fc40004000000 */
[C---:B------:R-:W-:Y:S02]  /*bae90*/  ISETP.GT.AND P5, PT, R132.reuse, 0x1a, PT ;  /* 0x0000001a8400780c */ /* 0x040fe40003fa4270 */
[----:B------:R-:W-:Y:S01]  /*baea0*/  ISETP.GT.AND P2, PT, R132, 0x16, PT ;  /* 0x000000168400780c */ /* 0x000fe20003f44270 */
[----:B------:R1:W-:Y:S01]  /*baeb0*/  LDGSTS.E [R68+0x2b00], [R72.64], P1 ;  /* 0x02b0000048447fae */ /* 0x0003e20008921844 */
[----:B------:R-:W-:Y:S02]  /*baec0*/  ISETP.NE.U32.AND P3, PT, R69, RZ, PT ;  /* 0x000000ff4500720c */ /* 0x000fe40003f65070 */
[----:B------:R-:W-:Y:S02]  /*baed0*/  SEL R69, RZ, 0x4, !P2 ;  /* 0x00000004ff457807 */ /* 0x000fe40005000000 */
[----:B-1----:R-:W-:-:S04]  /*baee0*/  SEL R72, RZ, 0x4, !P5 ;  /* 0x00000004ff487807 */ /* 0x002fc80006800000 */
[----:B------:R-:W-:Y:S02]  /*baef0*/  SEL R72, R72, RZ, !P0 ;  /* 0x000000ff48487207 */ /* 0x000fe40004000000 */
[-C--:B--2---:R-:W-:Y:S02]  /*baf00*/  IADD3 R101, P1, R101, R252.reuse, RZ ;  /* 0x000000fc65657210 */ /* 0x084fe40007f3e0ff */
[-C--:B---3--:R-:W-:Y:S02]  /*baf10*/  IADD3 R97, P2, R97, R252.reuse, RZ ;  /* 0x000000fc61617210 */ /* 0x088fe40007f5e0ff */
[----:B------:R-:W-:Y:S01]  /*baf20*/  IADD3 R93, P5, R93, R252, RZ ;  /* 0x000000fc5d5d7210 */ /* 0x000fe20007fbe0ff */
[--C-:B------:R-:W-:Y:S02]  /*baf30*/  IMAD.X R104, R104, 0x1, R0.reuse, P1 ;  /* 0x0000000168687824 */ /* 0x100fe400008e0600 */
[----:B------:R-:W-:Y:S01]  /*baf40*/  IMAD.X R100, R100, 0x1, R0, P2 ;  /* 0x0000000164647824 */ /* 0x000fe200010e0600 */
[----:B------:R-:W-:Y:S01]  /*baf50*/  ISETP.NE.U32.AND P2, PT, R72, RZ, PT ;  /* 0x000000ff4800720c */ /* 0x000fe20003f45070 */
[----:B------:R-:W-:-:S02]  /*baf60*/  IMAD.MOV.U32 R72, RZ, RZ, R101 ;  /* 0x000000ffff487224 */ /* 0x000fc400078e0065 */
[----:B------:R-:W-:Y:S01]  /*baf70*/  IMAD.MOV.U32 R73, RZ, RZ, R104 ;  /* 0x000000ffff497224 */ /* 0x000fe200078e0068 */
[----:B------:R-:W-:-:S04]  /*baf80*/  IADD3.X R96, R96, R0, RZ, P5, !PT ;  /* 0x0000000060607210 */ /* 0x000fc80002ffe4ff */
[----:B------:R1:W-:Y:S01]  /*baf90*/  LDGSTS.E [R68+0x3800], [R72.64], P3 ;  /* 0x0380000048447fae */ /* 0x0003e20009921844 */
[----:B------:R-:W-:Y:S01]  /*bafa0*/  IADD3 R89, P5, R89, R252, RZ ;  /* 0x000000fc59597210 */ /* 0x000fe20007fbe0ff */
        /* <DEDUP_REMOVED lines=11> */
[----:B----4-:R-:W-:Y:S01]  /*bb060*/  IADD3 R85, P5, R85, R252, RZ ;  /* 0x000000fc55557210 */ /* 0x010fe20007fbe0ff */
        /* <DEDUP_REMOVED lines=11> */
[-C--:B------:R-:W-:Y:S01]  /*bb120*/  IADD3 R77, P5, R77, R252.reuse, RZ ;  /* 0x000000fc4d4d7210 */ /* 0x080fe20007fbe0ff */
        /* <DEDUP_REMOVED lines=12> */
[----:B----4-:R-:W4:Y:S02]  /*bb1f0*/  LDL.LU R89, [R1+0x3548] ;  /* 0x0035480001597983 */ /* 0x010f240000300800 */
[----:B------:R-:W4:Y:S02]  /*bb200*/  LDL.LU R100, [R1+0x354c] ;  /* 0x00354c0001647983 */ /* 0x000f240000300800 */
[----:B------:R-:W4:Y:S02]  /*bb210*/  LDL.LU R96, [R1+0x3544] ;  /* 0x0035440001607983 */ /* 0x000f240000300800 */
[----:B-1----:R-:W-:-:S02]  /*bb220*/  IMAD.MOV.U32 R72, RZ, RZ, R85 ;  /* 0x000000ffff487224 */ /* 0x002fc400078e0055 */
[----:B------:R-:W-:Y:S01]  /*bb230*/  IMAD.MOV.U32 R73, RZ, RZ, R88 ;  /* 0x000000ffff497224 */ /* 0x000fe200078e0058 */
[----:B------:R-:W4:Y:S01]  /*bb240*/  LDL.LU R92, [R1+0x353c] ;  /* 0x00353c00015c7983 */ /* 0x000f220000300800 */
[----:B------:R-:W-:Y:S02]  /*bb250*/  IMAD.X R76, R76, 0x1, R0, P3 ;  /* 0x000000014c4c7824 */ /* 0x000fe400018e0600 */
[----:B------:R-:W4:Y:S01]  /*bb260*/  LDL.LU R85, [R1+0x34e0] ;  /* 0x0034e00001557983 */ /* 0x000f220000300800 */
        /* <DEDUP_REMOVED lines=21> */
[----:B------:R-:W-:Y:S01]  /*bb3c0*/  ISETP.NE.U32.AND P1, PT, R69, RZ, PT ;  /* 0x000000ff4500720c */ /* 0x000fe20003f25070 */
[----:B------:R-:W-:Y:S01]  /*bb3d0*/  SEL R69, RZ, 0x4, !P3 ;  /* 0x00000004ff457807 */ /* 0x000fe20005800000 */
[----:B-1----:R-:W-:-:S04]  /*bb3e0*/  SEL R72, RZ, 0x4, !P5 ;  /* 0x00000004ff487807 */ /* 0x002fc80006800000 */
[----:B------:R-:W-:Y:S02]  /*bb3f0*/  SEL R72, R72, RZ, !P0 ;  /* 0x000000ff48487207 */ /* 0x000fe40004000000 */
[-C--:B--2---:R-:W-:Y:S02]  /*bb400*/  IADD3 R101, P3, R101, R252.reuse, RZ ;  /* 0x000000fc65657210 */ /* 0x084fe40007f7e0ff */
[-C--:B---3--:R-:W-:Y:S02]  /*bb410*/  IADD3 R97, P4, R97, R252.reuse, RZ ;  /* 0x000000fc61617210 */ /* 0x088fe40007f9e0ff */
[----:B------:R-:W-:Y:S01]  /*bb420*/  IADD3 R93, P5, R93, R252, RZ ;  /* 0x000000fc5d5d7210 */ /* 0x000fe20007fbe0ff */
[--C-:B------:R-:W-:Y:S02]  /*bb430*/  IMAD.X R104, R104, 0x1, R0.reuse, P3 ;  /* 0x0000000168687824 */ /* 0x100fe400018e0600 */
[----:B----4-:R-:W-:Y:S01]  /*bb440*/  IMAD.X R100, R100, 0x1, R0, P4 ;  /* 0x0000000164647824 */ /* 0x010fe200020e0600 */
        /* <DEDUP_REMOVED lines=31> */
[----:B----4-:R-:W4:Y:S02]  /*bb640*/  LDL.LU R93, [R1+0x3450] ;  /* 0x00345000015d7983 */ /* 0x010f240000300800 */
[----:B------:R-:W-:Y:S01]  /*bb650*/  IMAD.X R84, R84, 0x1, R0, P1 ;  /* 0x0000000154547824 */ /* 0x000fe200008e0600 */
[----:B------:R-:W-:Y:S01]  /*bb660*/  STL [R1+0x34d8], R81 ;  /* 0x0034d85101007387 */ /* 0x000fe20000100800 */
[----:B------:R-:W-:Y:S01]  /*bb670*/  IADD3 R3, P1, R3, R252, RZ ;  /* 0x000000fc03037210 */ /* 0x000fe20007f3e0ff */
[----:B------:R1:W-:Y:S01]  /*bb680*/  STL [R1+0x34d4], R88 ;  /* 0x0034d45801007387 */ /* 0x0003e20000100800 */
[----:B------:R-:W-:Y:S01]  /*bb690*/  IADD3.X R80, R80, R0, RZ, P5, !PT ;  /* 0x0000000050507210 */ /* 0x000fe20002ffe4ff */
[----:B------:R-:W-:Y:S01]  /*bb6a0*/  STL [R1+0x34d0], R77 ;  /* 0x0034d04d01007387 */ /* 0x000fe20000100800 */
[----:B------:R1:W-:Y:S02]  /*bb6b0*/  STL [R1+0x34cc], R84 ;  /* 0x0034cc5401007387 */ /* 0x0003e40000100800 */
[----:B------:R-:W4:Y:S02]  /*bb6c0*/  LDL.LU R104, [R1+0x3454] ;  /* 0x0034540001687983 */ /* 0x000f240000300800 */
[----:B------:R-:W-:Y:S01]  /*bb6d0*/  STL [R1+0x34c8], R3 ;  /* 0x0034c80301007387 */ /* 0x000fe20000100800 */
[----:B------:R1:W-:Y:S01]  /*bb6e0*/  STL [R1+0x34c4], R80 ;  /* 0x0034c45001007387 */ /* 0x0003e20000100800 */
[----:B------:R-:W4:Y:S02]  /*bb6f0*/  LDL.LU R89, [R1+0x3448] ;  /* 0x0034480001597983 */ /* 0x000f240000300800 */
        /* <DEDUP_REMOVED lines=31> */
[----:B------:R-:W-:Y:S01]  /*bb8f0*/  SEL R72, R72, RZ, !P0 ;  /* 0x000000ff48487207 */ /* 0x000fe20004000000 */
[----:B------:R-:W-:Y:S01]  /*bb900*/  HMMA.1688.F32.TF32 R164, R188, R102, R164 ;  /* 0x00000066bca4723c */ /* 0x000fe200000810a4 */
[-C--:B--2---:R-:W-:Y:S02]  /*bb910*/  IADD3 R101, P1, R101, R252.reuse, RZ ;  /* 0x000000fc65657210 */ /* 0x084fe40007f3e0ff */
[-C--:B---3--:R-:W-:Y:S02]  /*bb920*/  IADD3 R97, P2, R97, R252.reuse, RZ ;  /* 0x000000fc61617210 */ /* 0x088fe40007f5e0ff */
[----:B----4-:R-:W-:Y:S01]  /*bb930*/  IADD3 R93, P5, R93, R252, RZ ;  /* 0x000000fc5d5d7210 */ /* 0x010fe20007fbe0ff */
        /* <DEDUP_REMOVED lines=18> */
[----:B------:R-:W-:Y:S01]  /*bba60*/  STL [R1+0x3454], R104 ;  /* 0x0034546801007387 */ /* 0x000fe20000100800 */
        /* <DEDUP_REMOVED lines=58> */
[C---:B------:R-:W-:Y:S08]  /*bbe10*/  HMMA.1688.F32.TF32 R160, R188.reuse, R98, R160 ;  /* 0x00000062bca0723c */ /* 0x040ff000000810a0 */
[----:B------:R-:W-:Y:S01]  /*bbe20*/  HMMA.1688.F32.TF32 R156, R188, R94, R156 ;  /* 0x0000005ebc9c723c */ /* 0x000fe2000008109c */
[----:B--2---:R-:W-:-:S02]  /*bbe30*/  IADD3 R101, P3, R101, R252, RZ ;  /* 0x000000fc65657210 */ /* 0x004fc40007f7e0ff */
[-C--:B---3--:R-:W-:Y:S02]  /*bbe40*/  IADD3 R97, P4, R97, R252.reuse, RZ ;  /* 0x000000fc61617210 */ /* 0x088fe40007f9e0ff */
[----:B----4-:R-:W-:Y:S01]  /*bbe50*/  IADD3 R93, P5, R93, R252, RZ ;  /* 0x000000fc5d5d7210 */ /* 0x010fe20007fbe0ff */
[--C-:B------:R-:W-:Y:S02]  /*bbe60*/  IMAD.X R102, R102, 0x1, R0.reuse, P3 ;  /* 0x0000000166667824 */ /* 0x100fe400018e0600 */
[----:B------:R-:W-:Y:S01]  /*bbe70*/  IMAD.X R100, R100, 0x1, R0, P4 ;  /* 0x0000000164647824 */ /* 0x000fe200020e0600 */
[----:B------:R-:W-:Y:S01]  /*bbe80*/  ISETP.NE.U32.AND P4, PT, R72, RZ, PT ;  /* 0x000000ff4800720c */ /* 0x000fe20003f85070 */
[----:B------:R-:W-:Y:S02]  /*bbe90*/  IMAD.MOV.U32 R72, RZ, RZ, R101 ;  /* 0x000000ffff487224 */ /* 0x000fe400078e0065 */
        /* <DEDUP_REMOVED lines=8> */
[----:B------:R-:W-:Y:S01]  /*bbf20*/  STL [R1+0x3360], R101 ;  /* 0x0033606501007387 */ /* 0x000fe20000100800 */
[----:B------:R2:W-:Y:S02]  /*bbf30*/  STL [R1+0x3358], R97 ;  /* 0x0033586101007387 */ /* 0x0005e40000100800 */
[----:B------:R-:W-:Y:S01]  /*bbf40*/  STL [R1+0x3350], R93 ;  /* 0x0033505d01007387 */ /* 0x000fe20000100800 */
[----:B-1----:R-:W-:Y:S01]  /*bbf50*/  MOV R72, R93 ;  /* 0x0000005d00487202 */ /* 0x002fe20000000f00 */
[----:B------:R-:W-:-:S05]  /*bbf60*/  IMAD.MOV.U32 R73, RZ, RZ, R96 ;  /* 0x000000ffff497224 */ /* 0x000fca00078e0060 */
[----:B------:R1:W-:Y:S04]  /*bbf70*/  LDGSTS.E [R68+0x9a00], [R72.64], P1 ;  /* 0x09a0000048447fae */ /* 0x0003e80008921844 */
[----:B------:R-:W-:Y:S01]  /*bbf80*/  STL [R1+0x3354], R102 ;  /* 0x0033546601007387 */ /* 0x000fe20000100800 */
[----:B------:R-:W-:Y:S01]  /*bbf90*/  IADD3 R85, P5, R85, R252, RZ ;  /* 0x000000fc55557210 */ /* 0x000fe20007fbe0ff */
[----:B------:R-:W-:Y:S02]  /*bbfa0*/  STL [R1+0x334c], R100 ;  /* 0x00334c6401007387 */ /* 0x000fe40000100800 */
[----:B------:R3:W-:Y:S01]  /*bbfb0*/  STL [R1+0x3344], R96 ;  /* 0x0033446001007387 */ /* 0x0007e20000100800 */
        /* <DEDUP_REMOVED lines=59> */
[----:B------:R-:W-:Y:S01]  /*bc370*/  IADD3 R93, P5, R93, R252, RZ ;  /* 0x000000fc5d5d7210 */ /* 0x000fe20007fbe0ff */
[--C-:B------:R-:W-:Y:S02]  /*bc380*/  IMAD.X R98, R98, 0x1, R0.reuse, P1 ;  /* 0x0000000162627824 */ /* 0x100fe400008e0600 */
[----:B----4-:R-:W-:Y:S01]  /*bc390*/  IMAD.X R95, R95, 0x1, R0, P2 ;  /* 0x000000015f5f7824 */ /* 0x010fe200010e0600 */
[----:B------:R-:W-:Y:S01]  /*bc3a0*/  ISETP.NE.U32.AND P2, PT, R72, RZ, PT ;  /* 0x000000ff4800720c */ /* 0x000fe20003f45070 */
[----:B------:R-:W-:Y:S02]  /*bc3b0*/  IMAD.MOV.U32 R72, RZ, RZ, R97 ;  /* 0x000000ffff487224 */ /* 0x000fe400078e0061 */
[----:B------:R-:W-:Y:S01]  /*bc3c0*/  IMAD.MOV.U32 R73, RZ, RZ, R98 ;  /* 0x000000ffff497224 */ /* 0x000fe200078e0062 */
[----:B------:R-:W-:-:S04]  /*bc3d0*/  IADD3.X R94, R94, R0, RZ, P5, !PT ;  /* 0x000000005e5e7210 */ /* 0x000fc80002ffe4ff */
[----:B------:R1:W-:Y:S01]  /*bc3e0*/  LDGSTS.E [R68+0xb800], [R72.64], P3 ;  /* 0x0b80000048447fae */ /* 0x0003e20009921844 */
[----:B------:R-:W-:-:S04]  /*bc3f0*/  IADD3 R89, P5, R89, R252, RZ ;  /* 0x000000fc59597210 */ /* 0x000fc80007fbe0ff */
[----:B------:R-:W-:Y:S01]  /*bc400*/  IADD3.X R92, R92, R0, RZ, P5, !PT ;  /* 0x000000005c5c7210 */ /* 0x000fe20002ffe4ff */
[----:B-1----:R-:W-:Y:S02]  /*bc410*/  IMAD.MOV.U32 R72, RZ, RZ, R96 ;  /* 0x000000ffff487224 */ /* 0x002fe400078e0060 */
[----:B------:R-:W-:-:S05]  /*bc420*/  IMAD.MOV.U32 R73, RZ, RZ, R95 ;  /* 0x000000ffff497224 */ /* 0x000fca00078e005f */
[----:B------:R1:W-:Y:S04]  /*bc430*/  LDGSTS.E [R68+0xb900], [R72.64], P3 ;  /* 0x0b90000048447fae */ /* 0x0003e80009921844 */
[----:B------:R-:W-:Y:S01]  /*bc440*/  STL [R1+0x3260], R97 ;  /* 0x0032606101007387 */ /* 0x000fe20000100800 */
[----:B------:R-:W-:Y:S02]  /*bc450*/  STL [R1+0x3258], R96 ;  /* 0x0032586001007387 */ /* 0x000fe40000100800 */
[----:B------:R2:W-:Y:S01]  /*bc460*/  STL [R1+0x3250], R93 ;  /* 0x0032505d01007387 */ /* 0x0005e20000100800 */
[----:B-1----:R-:W-:Y:S01]  /*bc470*/  MOV R72, R93 ;  /* 0x0000005d00487202 */ /* 0x002fe20000000f00 */
[----:B------:R-:W-:-:S05]  /*bc480*/  IMAD.MOV.U32 R73, RZ, RZ, R94 ;  /* 0x000000ffff497224 */ /* 0x000fca00078e005e */
[----:B------:R1:W-:Y:S04]  /*bc490*/  LDGSTS.E [R68+0xba00], [R72.64], P3 ;  /* 0x0ba0000048447fae */ /* 0x0003e80009921844 */
[----:B------:R-:W-:Y:S01]  /*bc4a0*/  STL [R1+0x3254], R98 ;  /* 0x0032546201007387 */ /* 0x000fe20000100800 */
[----:B------:R-:W-:Y:S01]  /*bc4b0*/  STL [R1+0x324c], R95 ;  /* 0x00324c5f01007387 */ /* 0x000fe20000100800 */
[----:B------:R-:W-:Y:S01]  /*bc4c0*/  IADD3 R85, P5, R85, R252, RZ ;  /* 0x000000fc55557210 */ /* 0x000fe20007fbe0ff */
[----:B------:R-:W-:Y:S01]  /*bc4d0*/  STL [R1+0x3244], R94 ;  /* 0x0032445e01007387 */ /* 0x000fe20000100800 */
[----:B------:R3:W-:Y:S01]  /*bc4e0*/  STL [R1+0x3248], R89 ;  /* 0x0032485901007387 */ /* 0x0007e20000100800 */
[----:B-1----:R-:W-:Y:S01]  /*bc4f0*/  MOV R72, R89 ;  /* 0x0000005900487202 */ /* 0x002fe20000000f00 */
[----:B------:R-:W-:-:S02]  /*bc500*/  IMAD.MOV.U32 R73, RZ, RZ, R92 ;  /* 0x000000ffff497224 */ /* 0x000fc400078e005c */
[----:B------:R-:W-:Y:S01]  /*bc510*/  STL [R1+0x323c], R92 ;  /* 0x00323c5c01007387 */ /* 0x000fe20000100800 */
[----:B--2---:R-:W2:Y:S01]  /*bc520*/  LDL.LU R93, [R1+0x3160] ;  /* 0x00316000015d7983 */ /* 0x004ea20000300800 */
[----:B------:R-:W-:Y:S01]  /*bc530*/  IADD3.X R88, R88, R0, RZ, P5, !PT ;  /* 0x0000000058587210 */ /* 0x000fe20002ffe4ff */
[----:B------:R-:W4:Y:S01]  /*bc540*/  LDL.LU R91, [R1+0x3158] ;  /* 0x00315800015b7983 */ /* 0x000f220000300800 */
[----:B------:R1:W-:Y:S01]  /*bc550*/  LDGSTS.E [R68+0xbb00], [R72.64], P3 ;  /* 0x0bb0000048447fae */ /* 0x0003e20009921844 */
[-C--:B------:R-:W-:Y:S02]  /*bc560*/  IADD3 R81, P3, R81, R252.reuse, RZ ;  /* 0x000000fc51517210 */ /* 0x080fe40007f7e0ff */
[-C--:B------:R-:W-:Y:S01]  /*bc570*/  IADD3 R77, P5, R77, R252.reuse, RZ ;  /* 0x000000fc4d4d7210 */ /* 0x080fe20007fbe0ff */
[----:B------:R1:W-:Y:S01]  /*bc580*/  STL [R1+0x31e0], R85 ;  /* 0x0031e05501007387 */ /* 0x0003e20000100800 */
[----:B---3--:R-:W3:Y:S02]  /*bc590*/  LDL.LU R89, [R1+0x3150] ;  /* 0x0031500001597983 */ /* 0x008ee40000300800 */
[--C-:B------:R-:W-:Y:S01]  /*bc5a0*/  IMAD.X R84, R84, 0x1, R0.reuse, P3 ;  /* 0x0000000154547824 */ /* 0x100fe200018e0600 */
[----:B------:R-:W-:Y:S01]  /*bc5b0*/  STL [R1+0x31d8], R81 ;  /* 0x0031d85101007387 */ /* 0x000fe20000100800 */
[----:B------:R-:W-:Y:S01]  /*bc5c0*/  IADD3 R3, P3, R3, R252, RZ ;  /* 0x000000fc03037210 */ /* 0x000fe20007f7e0ff */
[----:B------:R-:W-:Y:S01]  /*bc5d0*/  STL [R1+0x31d4], R88 ;  /* 0x0031d45801007387 */ /* 0x000fe20000100800 */
[----:B------:R-:W-:Y:S01]  /*bc5e0*/  IADD3.X R80, R80, R0, RZ, P5, !PT ;  /* 0x0000000050507210 */ /* 0x000fe20002ffe4ff */
[----:B------:R-:W-:Y:S01]  /*bc5f0*/  STL [R1+0x31d0], R77 ;  /* 0x0031d04d01007387 */ /* 0x000fe20000100800 */
[----:B------:R-:W-:Y:S02]  /*bc600*/  STL [R1+0x31cc], R84 ;  /* 0x0031cc5401007387 */ /* 0x000fe40000100800 */
[----:B------:R-:W3:Y:S02]  /*bc610*/  LDL.LU R94, [R1+0x3154] ;  /* 0x00315400015e7983 */ /* 0x000ee40000300800 */
[----:B------:R-:W-:Y:S02]  /*bc620*/  STL [R1+0x31c8], R3 ;  /* 0x0031c80301007387 */ /* 0x000fe40000100800 */
[----:B-1----:R-:W-:Y:S01]  /*bc630*/  IMAD.MOV.U32 R72, RZ, RZ, R85 ;  /* 0x000000ffff487224 */ /* 0x002fe200078e0055 */
[----:B------:R1:W-:Y:S01]  /*bc640*/  STL [R1+0x31c4], R80 ;  /* 0x0031c45001007387 */ /* 0x0003e20000100800 */
[----:B------:R-:W3:Y:S02]  /*bc650*/  LDL.LU R85, [R1+0x3148] ;  /* 0x0031480001557983 */ /* 0x000ee40000300800 */
[----:B------:R-:W3:Y:S01]  /*bc660*/  LDL.LU R92, [R1+0x314c] ;  /* 0x00314c00015c7983 */ /* 0x000ee20000300800 */
[----:B------:R-:W-:Y:S01]  /*bc670*/  MOV R73, R88 ;  /* 0x0000005800497202 */ /* 0x000fe20000000f00 */
[----:B------:R-:W3:Y:S01]  /*bc680*/  LDL.LU R90, [R1+0x3144] ;  /* 0x00314400015a7983 */ /* 0x000ee20000300800 */
[----:B------:R-:W3:Y:S03]  /*bc690*/  LDL.LU R87, [R1+0x313c] ;  /* 0x00313c0001577983 */ /* 0x000ee60000300800 */
[----:B------:R1:W-:Y:S01]  /*bc6a0*/  LDGSTS.E [R68+0xc800], [R72.64], P4 ;  /* 0x0c80000048447fae */ /* 0x0003e2000a121844 */
[----:B------:R-:W-:-:S02]  /*bc6b0*/  IMAD.X R76, R76, 0x1, R0, P3 ;  /* 0x000000014c4c7824 */ /* 0x000fc400018e0600 */
[----:B-1----:R-:W-:Y:S01]  /*bc6c0*/  IMAD.MOV.U32 R72, RZ, RZ, R81 ;  /* 0x000000ffff487224 */ /* 0x002fe200078e0051 */
[----:B------:R-:W-:-:S05]  /*bc6d0*/  MOV R73, R84 ;  /* 0x0000005400497202 */ /* 0x000fca0000000f00 */
[----:B------:R1:W-:Y:S02]  /*bc6e0*/  LDGSTS.E [R68+0xc900], [R72.64], P4 ;  /* 0x0c90000048447fae */ /* 0x0003e4000a121844 */
[----:B-1----:R-:W-:Y:S01]  /*bc6f0*/  IMAD.MOV.U32 R73, RZ, RZ, R80 ;  /* 0x000000ffff497224 */ /* 0x002fe200078e0050 */
[----:B------:R-:W-:Y:S01]  /*bc700*/  MOV R72, R77 ;  /* 0x0000004d00487202 */ /* 0x000fe20000000f00 */
[----:B------:R-:W3:Y:S01]  /*bc710*/  LDL.LU R80, [R1+0x30e0] ;  /* 0x0030e00001507983 */ /* 0x000ee20000300800 */
[----:B------:R1:W-:Y:S02]  /*bc720*/  STL [R1+0x31bc], R76 ;  /* 0x0031bc4c01007387 */ /* 0x0003e40000100800 */
[----:B------:R-:W3:Y:S02]  /*bc730*/  LDL.LU R88, [R1+0x30d4] ;  /* 0x0030d40001587983 */ /* 0x000ee40000300800 */
[----:B------:R-:W3:Y:S01]  /*bc740*/  LDL.LU R86, [R1+0x30cc] ;  /* 0x0030cc0001567983 */ /* 0x000ee20000300800 */
[----:B------:R-:W3:Y:S04]  /*bc750*/  LDL.LU R84, [R1+0x30d8] ;  /* 0x0030d80001547983 */ /* 0x000ee80000300800 */
[----:B------:R1:W-:Y:S01]  /*bc760*/  LDGSTS.E [R68+0xca00], [R72.64], P4 ;  /* 0x0ca0000048447fae */ /* 0x0003e2000a121844 */
[----:B------:R-:W3:Y:S02]  /*bc770*/  LDL.LU R81, [R1+0x30c4] ;  /* 0x0030c40001517983 */ /* 0x000ee40000300800 */
[----:B-1----:R-:W-:-:S02]  /*bc780*/  IMAD.MOV.U32 R73, RZ, RZ, R76 ;  /* 0x000000ffff497224 */ /* 0x002fc400078e004c */
[----:B------:R-:W3:Y:S01]  /*bc790*/  LDL.LU R76, [R1+0x30d0] ;  /* 0x0030d000014c7983 */ /* 0x000ee20000300800 */
[----:B------:R-:W-:Y:S01]  /*bc7a0*/  MOV R72, R3 ;  /* 0x0000000300487202 */ /* 0x000fe20000000f00 */
[----:B------:R-:W3:Y:S02]  /*bc7b0*/  LDL.LU R77, [R1+0x30bc] ;  /* 0x0030bc00014d7983 */ /* 0x000ee40000300800 */
[----:B------:R-:W3:Y:S01]  /*bc7c0*/  LDL.LU R3, [R1+0x30c8] ;  /* 0x0030c80001037983 */ /* 0x000ee20000300800 */
[----:B------:R-:W-:Y:S02]  /*bc7d0*/  SEL R69, R69, RZ, !P0 ;  /* 0x000000ff45457207 */ /* 0x000fe40004000000 */
        /* <DEDUP_REMOVED lines=10> */
[-C--:B----4-:R-:W-:Y:S02]  /*bc880*/  IADD3 R91, P4, R91, R252.reuse, RZ ;  /* 0x000000fc5b5b7210 */ /* 0x090fe40007f9e0ff */
[----:B---3--:R-:W-:Y:S02]  /*bc890*/  IADD3 R89, P5, R89, R252, RZ ;  /* 0x000000fc59597210 */ /* 0x008fe40007fbe0ff */
[----:B------:R-:W-:Y:S01]  /*bc8a0*/  IADD3.X R94, R94, R0, RZ, P3, !PT ;  /* 0x000000005e5e7210 */ /* 0x000fe20001ffe4ff */
[----:B------:R-:W-:Y:S01]  /*bc8b0*/  IMAD.X R92, R92, 0x1, R0, P4 ;  /* 0x000000015c5c7824 */ /* 0x000fe200020e0600 */
[----:B------:R-:W-:Y:S01]  /*bc8c0*/  ISETP.NE.U32.AND P4, PT, R72, RZ, PT ;  /* 0x000000ff4800720c */ /* 0x000fe20003f85070 */
[----:B------:R-:W-:Y:S01]  /*bc8d0*/  IMAD.MOV.U32 R72, RZ, RZ, R93 ;  /* 0x000000ffff487224 */ /* 0x000fe200078e005d */
[----:B------:R-:W-:Y:S02]  /*bc8e0*/  MOV R73, R94 ;  /* 0x0000005e00497202 */ /* 0x000fe40000000f00 */
[----:B------:R-:W-:-:S03]  /*bc8f0*/  IADD3.X R90, R90, R0, RZ, P5, !PT ;  /* 0x000000005a5a7210 */ /* 0x000fc60002ffe4ff */
[----:B------:R1:W-:Y:S01]  /*bc900*/  LDGSTS.E [R68+0xd800], [R72.64], P1 ;  /* 0x0d80000048447fae */ /* 0x0003e20008921844 */
[----:B------:R-:W-:Y:S02]  /*bc910*/  IADD3 R85, P5, R85, R252, RZ ;  /* 0x000000fc55557210 */ /* 0x000fe40007fbe0ff */
[----:B-1----:R-:W-:Y:S01]  /*bc920*/  MOV R72, R91 ;  /* 0x0000005b00487202 */ /* 0x002fe20000000f00 */
[----:B------:R-:W-:Y:S02]  /*bc930*/  IMAD.MOV.U32 R73, RZ, RZ, R92 ;  /* 0x000000ffff497224 */ /* 0x000fe400078e005c */
[----:B------:R-:W-:-:S03]  /*bc940*/  IMAD.X R87, R87, 0x1, R0, P5 ;  /* 0x0000000157577824 */ /* 0x000fc600028e0600 */
        /* <DEDUP_REMOVED lines=11> */
[----:B------:R-:W-:Y:S01]  /*bca00*/  STL [R1+0x3148], R85 ;  /* 0x0031485501007387 */ /* 0x000fe20000100800 */
[----:B-1----:R-:W-:Y:S01]  /*bca10*/  MOV R72, R85 ;  /* 0x0000005500487202 */ /* 0x002fe20000000f00 */
[----:B------:R-:W-:-:S02]  /*bca20*/  IMAD.MOV.U32 R73, RZ, RZ, R87 ;  /* 0x000000ffff497224 */ /* 0x000fc400078e0057 */
[----:B------:R1:W-:Y:S01]  /*bca30*/  STL [R1+0x313c], R87 ;  /* 0x00313c5701007387 */ /* 0x0003e20000100800 */
[----:B--2---:R-:W2:Y:S03]  /*bca40*/  LDL.LU R89, [R1+0x3060] ;  /* 0x0030600001597983 */ /* 0x004ea60000300800 */
[----:B------:R3:W-:Y:S01]  /*bca50*/  LDGSTS.E [R68+0xdb00], [R72.64], P1 ;  /* 0x0db0000048447fae */ /* 0x0007e20008921844 */
[----:B------:R-:W-:Y:S02]  /*bca60*/  IADD3 R84, P1, R84, R252, RZ ;  /* 0x000000fc54547210 */ /* 0x000fe40007f3e0ff */
[----:B------:R-:W-:Y:S01]  /*bca70*/  IADD3.X R88, R88, R0, RZ, P5, !PT ;  /* 0x0000000058587210 */ /* 0x000fe20002ffe4ff */
[----:B------:R-:W-:Y:S01]  /*bca80*/  IADD3 R76, P5, R76, R252, RZ ;  /* 0x000000fc4c4c7210 */ /* 0x000fe20007fbe0ff */
[----:B-1----:R-:W4:Y:S01]  /*bca90*/  LDL.LU R87, [R1+0x3058] ;  /* 0x0030580001577983 */ /* 0x002f220000300800 */
[----:B------:R1:W-:Y:S02]  /*bcaa0*/  STL [R1+0x30e0], R80 ;  /* 0x0030e05001007387 */ /* 0x0003e40000100800 */
[----:B------:R-:W-:-:S02]  /*bcab0*/  IMAD.X R86, R86, 0x1, R0, P1 ;  /* 0x0000000156567824 */ /* 0x000fc400008e0600 */
[----:B------:R-:W4:Y:S01]  /*bcac0*/  LDL.LU R85, [R1+0x3050] ;  /* 0x0030500001557983 */ /* 0x000f220000300800 */
[----:B------:R-:W-:Y:S01]  /*bcad0*/  STL [R1+0x30d8], R84 ;  /* 0x0030d85401007387 */ /* 0x000fe20000100800 */
[----:B------:R-:W-:Y:S01]  /*bcae0*/  IADD3 R3, P1, R3, R252, RZ ;  /* 0x000000fc03037210 */ /* 0x000fe20007f3e0ff */
[----:B------:R1:W-:Y:S01]  /*bcaf0*/  STL [R1+0x30d4], R88 ;  /* 0x0030d45801007387 */ /* 0x0003e20000100800 */
[----:B------:R-:W-:Y:S01]  /*bcb00*/  IADD3.X R81, R81, R0, RZ, P5, !PT ;  /* 0x0000000051517210 */ /* 0x000fe20002ffe4ff */
[----:B------:R-:W-:Y:S01]  /*bcb10*/  STL [R1+0x30d0], R76 ;  /* 0x0030d04c01007387 */ /* 0x000fe20000100800 */
[----:B------:R1:W-:Y:S02]  /*bcb20*/  STL [R1+0x30cc], R86 ;  /* 0x0030cc5601007387 */ /* 0x0003e40000100800 */
[----:B------:R-:W4:Y:S02]  /*bcb30*/  LDL.LU R90, [R1+0x3054] ;  /* 0x00305400015a7983 */ /* 0x000f240000300800 */
[----:B------:R-:W-:Y:S02]  /*bcb40*/  STL [R1+0x30c8], R3 ;  /* 0x0030c80301007387 */ /* 0x000fe40000100800 */
[----:B---3--:R-:W-:Y:S01]  /*bcb50*/  IMAD.MOV.U32 R72, RZ, RZ, R80 ;  /* 0x000000ffff487224 */ /* 0x008fe200078e0050 */
[----:B------:R3:W-:Y:S01]  /*bcb60*/  STL [R1+0x30c4], R81 ;  /* 0x0030c45101007387 */ /* 0x0007e20000100800 */
[----:B------:R-:W-:Y:S01]  /*bcb70*/  MOV R73, R88 ;  /* 0x0000005800497202 */ /* 0x000fe20000000f00 */
[----:B-1----:R-:W4:Y:S02]  /*bcb80*/  LDL.LU R80, [R1+0x3048] ;  /* 0x0030480001507983 */ /* 0x002f240000300800 */
[----:B------:R-:W4:Y:S02]  /*bcb90*/  LDL.LU R88, [R1+0x304c] ;  /* 0x00304c0001587983 */ /* 0x000f240000300800 */
[----:B------:R1:W-:Y:S01]  /*bcba0*/  LDGSTS.E [R68+0xe800], [R72.64], P2 ;  /* 0x0e80000048447fae */ /* 0x0003e20009121844 */
[----:B------:R-:W-:Y:S01]  /*bcbb0*/  IMAD.X R77, R77, 0x1, R0, P1 ;  /* 0x000000014d4d7824 */ /* 0x000fe200008e0600 */
[----:B-1----:R-:W-:-:S02]  /*bcbc0*/  MOV R73, R86 ;  /* 0x0000005600497202 */ /* 0x002fc40000000f00 */
[----:B------:R-:W4:Y:S01]  /*bcbd0*/  LDL.LU R86, [R1+0x3044] ;  /* 0x0030440001567983 */ /* 0x000f220000300800 */
[----:B------:R-:W-:Y:S02]  /*bcbe0*/  IMAD.MOV.U32 R72, RZ, RZ, R84 ;  /* 0x000000ffff487224 */ /* 0x000fe400078e0054 */
[----:B------:R-:W4:Y:S03]  /*bcbf0*/  LDL.LU R83, [R1+0x303c] ;  /* 0x00303c0001537983 */ /* 0x000f260000300800 */
[----:B------:R1:W-:Y:S02]  /*bcc00*/  LDGSTS.E [R68+0xe900], [R72.64], P2 ;  /* 0x0e90000048447fae */ /* 0x0003e40009121844 */
[----:B-1----:R-:W-:Y:S02]  /*bcc10*/  MOV R72, R76 ;  /* 0x0000004c00487202 */ /* 0x002fe40000000f00 */
[----:B------:R-:W4:Y:S01]  /*bcc20*/  LDL.LU R76, [R1+0x2fe0] ;  /* 0x002fe000014c7983 */ /* 0x000f220000300800 */
[----:B------:R1:W-:Y:S02]  /*bcc30*/  STL [R1+0x30bc], R77 ;  /* 0x0030bc4d01007387 */ /* 0x0003e40000100800 */
[----:B------:R-:W4:Y:S02]  /*bcc40*/  LDL.LU R84, [R1+0x2fd4] ;  /* 0x002fd40001547983 */ /* 0x000f240000300800 */
[----:B------:R-:W-:Y:S01]  /*bcc50*/  IMAD.MOV.U32 R73, RZ, RZ, R81 ;  /* 0x000000ffff497224 */ /* 0x000fe200078e0051 */
[----:B------:R-:W4:Y:S01]  /*bcc60*/  LDL.LU R82, [R1+0x2fcc] ;  /* 0x002fcc0001527983 */ /* 0x000f220000300800 */
[----:B---3--:R-:W3:Y:S02]  /*bcc70*/  LDL.LU R81, [R1+0x2fd8] ;  /* 0x002fd80001517983 */ /* 0x008ee40000300800 */
[----:B------:R-:W3:Y:S02]  /*bcc80*/  LDL.LU R79, [R1+0x2fc4] ;  /* 0x002fc400014f7983 */ /* 0x000ee40000300800 */
[----:B------:R-:W3:Y:S01]  /*bcc90*/  LDL.LU R78, [R1+0x2fd0] ;  /* 0x002fd000014e7983 */ /* 0x000ee20000300800 */
[----:B------:R1:W-:Y:S02]  /*bcca0*/  LDGSTS.E [R68+0xea00], [R72.64], P2 ;  /* 0x0ea0000048447fae */ /* 0x0003e40009121844 */
[----:B-1----:R-:W-:Y:S01]  /*bccb0*/  IMAD.MOV.U32 R73, RZ, RZ, R77 ;  /* 0x000000ffff497224 */ /* 0x002fe200078e004d */
[----:B------:R-:W-:Y:S01]  /*bccc0*/  MOV R72, R3 ;  /* 0x0000000300487202 */ /* 0x000fe20000000f00 */
[----:B------:R-:W3:Y:S01]  /*bccd0*/  LDL.LU R77, [R1+0x2fbc] ;  /* 0x002fbc00014d7983 */ /* 0x000ee20000300800 */
[----:B------:R-:W3:Y:S01]  /*bcce0*/  LDL.LU R3, [R1+0x2fc8] ;  /* 0x002fc80001037983 */ /* 0x000ee20000300800 */
        /* <DEDUP_REMOVED lines=12> */
[----:B------:R-:W-:Y:S02]  /*bcdb0*/  IADD3 R85, P5, R85, R252, RZ ;  /* 0x000000fc55557210 */ /* 0x000fe40007fbe0ff */
[----:B------:R-:W-:-:S04]  /*bcdc0*/  IADD3.X R90, R90, R0, RZ, P1, !PT ;  /* 0x000000005a5a7210 */ /* 0x000fc80000ffe4ff */
[----:B------:R-:W-:Y:S01]  /*bcdd0*/  MOV R73, R90 ;  /* 0x0000005a00497202 */ /* 0x000fe20000000f00 */
[----:B------:R-:W-:Y:S01]  /*bcde0*/  IMAD.X R88, R88, 0x1, R0, P2 ;  /* 0x0000000158587824 */ /* 0x000fe200010e0600 */
[----:B------:R-:W-:Y:S01]  /*bcdf0*/  ISETP.NE.U32.AND P2, PT, R72, RZ, PT ;  /* 0x000000ff4800720c */ /* 0x000fe20003f45070 */
[----:B------:R-:W-:-:S05]  /*bce00*/  IMAD.MOV.U32 R72, RZ, RZ, R89 ;  /* 0x000000ffff487224 */ /* 0x000fca00078e0059 */
[----:B------:R1:W-:Y:S01]  /*bce10*/  LDGSTS.E [R68+0xf800], [R72.64], P3 ;  /* 0x0f80000048447fae */ /* 0x0003e20009921844 */
[----:B------:R-:W-:Y:S02]  /*bce20*/  IADD3.X R86, R86, R0, RZ, P5, !PT ;  /* 0x0000000056567210 */ /* 0x000fe40002ffe4ff */
[----:B-1----:R-:W-:Y:S01]  /*bce30*/  MOV R72, R87 ;  /* 0x0000005700487202 */ /* 0x002fe20000000f00 */
[----:B------:R-:W-:Y:S01]  /*bce40*/  IMAD.MOV.U32 R73, RZ, RZ, R88 ;  /* 0x000000ffff497224 */ /* 0x000fe200078e0058 */
[----:B------:R-:W-:-:S04]  /*bce50*/  IADD3 R80, P5, R80, R252, RZ ;  /* 0x000000fc50507210 */ /* 0x000fc80007fbe0ff */
[----:B------:R1:W-:Y:S01]  /*bce60*/  LDGSTS.E [R68+0xf900], [R72.64], P3 ;  /* 0x0f90000048447fae */ /* 0x0003e20009921844 */
[----:B------:R-:W-:-:S03]  /*bce70*/  IMAD.X R83, R83, 0x1, R0, P5 ;  /* 0x0000000153537824 */ /* 0x000fc600028e0600 */
[----:B------:R-:W-:Y:S01]  /*bce80*/  STL [R1+0x3060], R89 ;  /* 0x0030605901007387 */ /* 0x000fe20000100800 */
[----:B------:R-:W-:Y:S01]  /*bce90*/  STL [R1+0x3058], R87 ;  /* 0x0030585701007387 */ /* 0x000fe20000100800 */
[----:B-1----:R-:W-:Y:S01]  /*bcea0*/  MOV R72, R85 ;  /* 0x0000005500487202 */ /* 0x002fe20000000f00 */
[----:B------:R-:W-:Y:S01]  /*bceb0*/  IMAD.MOV.U32 R73, RZ, RZ, R86 ;  /* 0x000000ffff497224 */ /* 0x000fe200078e0056 */
[----:B------:R1:W-:Y:S04]  /*bcec0*/  STL [R1+0x3050], R85 ;  /* 0x0030505501007387 */ /* 0x0003e80000100800 */
[----:B------:R2:W-:Y:S01]  /*bced0*/  LDGSTS.E [R68+0xfa00], [R72.64], P3 ;  /* 0x0fa0000048447fae */ /* 0x0005e20009921844 */
[----:B------:R-:W-:Y:S02]  /*bcee0*/  STL [R1+0x3054], R90 ;  /* 0x0030545a01007387 */ /* 0x000fe40000100800 */
[----:B------:R-:W-:Y:S01]  /*bcef0*/  STL [R1+0x304c], R88 ;  /* 0x00304c5801007387 */ /* 0x000fe20000100800 */
[----:B------:R-:W-:Y:S01]  /*bcf00*/  IADD3 R76, P5, R76, R252, RZ ;  /* 0x000000fc4c4c7210 */ /* 0x000fe20007fbe0ff */
[----:B------:R-:W-:Y:S01]  /*bcf10*/  STL [R1+0x3044], R86 ;  /* 0x0030445601007387 */ /* 0x000fe20000100800 */
[----:B------:R-:W-:Y:S01]  /*bcf20*/  STL [R1+0x3048], R80 ;  /* 0x0030485001007387 */ /* 0x000fe20000100800 */
[----:B--2---:R-:W-:Y:S01]  /*bcf30*/  MOV R72, R80 ;  /* 0x0000005000487202 */ /* 0x004fe20000000f00 */
[----:B------:R-:W-:Y:S01]  /*bcf40*/  IMAD.MOV.U32 R73, RZ, RZ, R83 ;  /* 0x000000ffff497224 */ /* 0x000fe200078e0053 */
[----:B------:R2:W-:Y:S01]  /*bcf50*/  STL [R1+0x303c], R83 ;  /* 0x00303c5301007387 */ /* 0x0005e20000100800 */
[----:B-1----:R-:W4:Y:S03]  /*bcf60*/  LDL.LU R85, [R1+0x2f60] ;  /* 0x002f600001557983 */ /* 0x002f260000300800 */
[----:B------:R1:W-:Y:S01]  /*bcf70*/  LDGSTS.E [R68+0xfb00], [R72.64], P3 ;  /* 0x0fb0000048447fae */ /* 0x0003e20009921844 */
[----:B---3--:R-:W-:-:S02]  /*bcf80*/  IADD3 R81, P3, R81, R252, RZ ;  /* 0x000000fc51517210 */ /* 0x008fc40007f7e0ff */
[----:B------:R-:W-:Y:S01]  /*bcf90*/  IADD3.X R84, R84, R0, RZ, P5, !PT ;  /* 0x0000000054547210 */ /* 0x000fe20002ffe4ff */
[-C--:B------:R-:W-:Y:S01]  /*bcfa0*/  IADD3 R78, P5, R78, R252.reuse, RZ ;  /* 0x000000fc4e4e7210 */ /* 0x080fe20007fbe0ff */
[----:B--2---:R-:W2:Y:S01]  /*bcfb0*/  LDL.LU R83, [R1+0x2f58] ;  /* 0x002f580001537983 */ /* 0x004ea20000300800 */
[----:B------:R3:W-:Y:S02]  /*bcfc0*/  STL [R1+0x2fe0], R76 ;  /* 0x002fe04c01007387 */ /* 0x0007e40000100800 */
[----:B------:R-:W-:Y:S02]  /*bcfd0*/  IMAD.X R82, R82, 0x1, R0, P3 ;  /* 0x0000000152527824 */ /* 0x000fe400018e0600 */
[----:B------:R-:W2:Y:S01]  /*bcfe0*/  LDL.LU R80, [R1+0x2f50] ;  /* 0x002f500001507983 */ /* 0x000ea20000300800 */
[----:B------:R-:W-:Y:S01]  /*bcff0*/  STL [R1+0x2fd8], R81 ;  /* 0x002fd85101007387 */ /* 0x000fe20000100800 */
[----:B------:R1:W-:Y:S01]  /*bd000*/  STL [R1+0x2fd4], R84 ;  /* 0x002fd45401007387 */ /* 0x0003e20000100800 */
[----:B------:R-:W-:Y:S01]  /*bd010*/  IADD3 R3, P3, R3, R252, RZ ;  /* 0x000000fc03037210 */ /* 0x000fe20007f7e0ff */
[----:B------:R-:W-:Y:S01]  /*bd020*/  STL [R1+0x2fd0], R78 ;  /* 0x002fd04e01007387 */ /* 0x000fe20000100800 */
[----:B------:R-:W-:Y:S01]  /*bd030*/  IADD3.X R79, R79, R0, RZ, P5, !PT ;  /* 0x000000004f4f7210 */ /* 0x000fe20002ffe4ff */
[----:B------:R1:W-:Y:S01]  /*bd040*/  STL [R1+0x2fcc], R82 ;  /* 0x002fcc5201007387 */ /* 0x0003e20000100800 */
[----:B------:R-:W2:Y:S02]  /*bd050*/  LDL.LU R86, [R1+0x2f54] ;  /* 0x002f540001567983 */ /* 0x000ea40000300800 */
[----:B------:R-:W-:Y:S02]  /*bd060*/  STL [R1+0x2fc8], R3 ;  /* 0x002fc80301007387 */ /* 0x000fe40000100800 */
[----:B------:R-:W-:Y:S01]  /*bd070*/  IMAD.MOV.U32 R70, RZ, RZ, R76 ;  /* 0x000000ffff467224 */ /* 0x000fe200078e004c */
[----:B------:R-:W-:Y:S01]  /*bd080*/  MOV R71, R84 ;  /* 0x0000005400477202 */ /* 0x000fe20000000f00 */
[----:B------:R1:W-:Y:S01]  /*bd090*/  STL [R1+0x2fc4], R79 ;  /* 0x002fc44f01007387 */ /* 0x0003e20000100800 */
[----:B---3--:R-:W3:Y:S02]  /*bd0a0*/  LDL.LU R76, [R1+0x2f48] ;  /* 0x002f4800014c7983 */ /* 0x008ee40000300800 */
[----:B-1----:R-:W3:Y:S01]  /*bd0b0*/  LDL.LU R84, [R1+0x2f4c] ;  /* 0x002f4c0001547983 */ /* 0x002ee20000300800 */
[----:B------:R1:W-:Y:S01]  /*bd0c0*/  LDGSTS.E [R68+0x10800], [R70.64], P4 ;  /* 0x1080000046447fae */ /* 0x0003e2000a121844 */
[----:B------:R-:W-:Y:S01]  /*bd0d0*/  IMAD.X R77, R77, 0x1, R0, P3 ;  /* 0x000000014d4d7824 */ /* 0x000fe200018e0600 */
[----:B-1----:R-:W-:Y:S01]  /*bd0e0*/  MOV R71, R82 ;  /* 0x0000005200477202 */ /* 0x002fe20000000f00 */
[----:B------:R-:W-:Y:S01]  /*bd0f0*/  IMAD.MOV.U32 R70, RZ, RZ, R81 ;  /* 0x000000ffff467224 */ /* 0x000fe200078e0051 */
[----:B------:R-:W3:Y:S04]  /*bd100*/  LDL.LU R82, [R1+0x2f44] ;  /* 0x002f440001527983 */ /* 0x000ee80000300800 */
[----:B------:R1:W-:Y:S02]  /*bd110*/  LDGSTS.E [R68+0x10900], [R70.64], P4 ;  /* 0x1090000046447fae */ /* 0x0003e4000a121844 */
[----:B-1----:R-:W-:-:S02]  /*bd120*/  MOV R70, R78 ;  /* 0x0000004e00467202 */ /* 0x002fc40000000f00 */
[----:B------:R-:W3:Y:S01]  /*bd130*/  LDL.LU R78, [R1+0x2f3c] ;  /* 0x002f3c00014e7983 */ /* 0x000ee20000300800 */
[----:B------:R-:W-:Y:S02]  /*bd140*/  IMAD.MOV.U32 R71, RZ, RZ, R79 ;  /* 0x000000ffff477224 */ /* 0x000fe400078e004f */
[----:B------:R-:W3:Y:S02]  /*bd150*/  LDL.LU R72, [R1+0x2ee0] ;  /* 0x002ee00001487983 */ /* 0x000ee40000300800 */
[----:B------:R1:W-:Y:S01]  /*bd160*/  STL [R1+0x2fbc], R77 ;  /* 0x002fbc4d01007387 */ /* 0x0003e20000100800 */
[----:B------:R-:W3:Y:S04]  /*bd170*/  LDL.LU R81, [R1+0x2ed4] ;  /* 0x002ed40001517983 */ /* 0x000ee80000300800 */
[----:B------:R1:W-:Y:S01]  /*bd180*/  LDGSTS.E [R68+0x10a00], [R70.64], P4 ;  /* 0x10a0000046447fae */ /* 0x0003e2000a121844 */
[----:B------:R-:W3:Y:S02]  /*bd190*/  LDL.LU R79, [R1+0x2ecc] ;  /* 0x002ecc00014f7983 */ /* 0x000ee40000300800 */
[----:B-1----:R-:W-:-:S02]  /*bd1a0*/  IMAD.MOV.U32 R71, RZ, RZ, R77 ;  /* 0x000000ffff477224 */ /* 0x002fc400078e004d */
[----:B------:R-:W3:Y:S01]  /*bd1b0*/  LDL.LU R77, [R1+0x2ed8] ;  /* 0x002ed800014d7983 */ /* 0x000ee20000300800 */
[----:B------:R-:W3:Y:S02]  /*bd1c0*/  LDL.LU R75, [R1+0x2ec4] ;  /* 0x002ec400014b7983 */ /* 0x000ee40000300800 */
[----:B------:R-:W3:Y:S01]  /*bd1d0*/  LDL.LU R74, [R1+0x2ed0] ;  /* 0x002ed000014a7983 */ /* 0x000ee20000300800 */
[----:B------:R-:W-:Y:S01]  /*bd1e0*/  MOV R70, R3 ;  /* 0x0000000300467202 */ /* 0x000fe20000000f00 */
[----:B------:R-:W3:Y:S01]  /*bd1f0*/  LDL.LU R73, [R1+0x2ebc] ;  /* 0x002ebc0001497983 */ /* 0x000ee20000300800 */
[----:B------:R-:W3:Y:S01]  /*bd200*/  LDL.LU R3, [R1+0x2ec8] ;  /* 0x002ec80001037983 */ /* 0x000ee20000300800 */
[----:B------:R-:W-:Y:S01]  /*bd210*/  HMMA.1688.F32.TF32 R168, R188, R130, R168 ;  /* 0x00000082bca8723c */ /* 0x000fe200000810a8 */
[----:B------:R-:W-:Y:S02]  /*bd220*/  SEL R69, R69, RZ, !P0 ;  /* 0x000000ff45457207 */ /* 0x000fe40004000000 */
[----:B------:R-:W-:Y:S01]  /*bd230*/  ISETP.GT.AND P3, PT, R132, 0x4e, PT ;  /* 0x0000004e8400780c */ /* 0x000fe20003f64270 */
[----:B------:R1:W-:Y:S01]  /*bd240*/  LDGSTS.E [R68+0x10b00], [R70.64], P4 ;  /* 0x10b0000046447fae */ /* 0x0003e2000a121844 */
[----:B------:R-:W-:-:S02]  /*bd250*/  ISETP.NE.U32.AND P1, PT, R69, RZ, PT ;  /* 0x000000ff4500720c */ /* 0x000fc40003f25070 */
[----:B------:R-:W-:Y:S01]  /*bd260*/  SEL R69, RZ, 0x4, !P3 ;  /* 0x00000004ff457807 */ /* 0x000fe20005800000 */
[----:B------:R-:W-:Y:S01]  /*bd270*/  ISETP.GT.AND P5, PT, R132, 0x52, PT ;  /* 0x000000528400780c */ /* 0x000fe20003fa4270 */
[----:B------:R-:W-:Y:S03]  /*bd280*/  HMMA.1688.F32.TF32 R172, R188, R126, R172 ;  /* 0x0000007ebcac723c */ /* 0x000fe600000810ac */
[----:B-1----:R-:W-:Y:S11]  /*bd290*/  SEL R70, RZ, 0x4, !P5 ;  /* 0x00000004ff467807 */ /* 0x002ff60006800000 */
[----:B------:R-:W-:Y:S01]  /*bd2a0*/  @!UPT UIADD3 URZ, URZ, URZ, URZ ;  /* 0x0000003f3f3ff290 */ /* 0x000fe2000fffe03f */
[C---:B------:R-:W-:Y:S09]  /*bd2b0*/  HMMA.1688.F32.TF32 R168, R192.reuse, R64, R168 ;  /* 0x00000040c0a8723c */ /* 0x040ff200000810a8 */
[----:B------:R-:W-:Y:S01]  /*bd2c0*/  HMMA.1688.F32.TF32 R172, R192, R60, R172 ;  /* 0x0000003cc0ac723c */ /* 0x000fe200000810ac */
[----:B------:R-:W-:-:S02]  /*bd2d0*/  SEL R70, R70, RZ, !P0 ;  /* 0x000000ff46467207 */ /* 0x000fc40004000000 */
[----:B------:R-:W-:Y:S02]  /*bd2e0*/  SEL R69, R69, RZ, !P0 ;  /* 0x000000ff45457207 */ /* 0x000fe40004000000 */
[----:B----4-:R-:W-:-:S05]  /*bd2f0*/  IADD3 R85, P3, R85, R252, RZ ;  /* 0x000000fc55557210 */ /* 0x010fca0007f7e0ff */
[----:B------:R-:W-:Y:S01]  /*bd300*/  IMAD.MOV.U32 R64, RZ, RZ, R85 ;  /* 0x000000ffff407224 */ /* 0x000fe200078e0055 */
[-C--:B--2---:R-:W-:Y:S02]  /*bd310*/  IADD3 R83, P4, R83, R252.reuse, RZ ;  /* 0x000000fc53537210 */ /* 0x084fe40007f9e0ff */
[----:B------:R-:W-:Y:S02]  /*bd320*/  IADD3 R80, P5, R80, R252, RZ ;  /* 0x000000fc50507210 */ /* 0x000fe40007fbe0ff */
[----:B------:R-:W-:-:S04]  /*bd330*/  IADD3.X R86, R86, R0, RZ, P3, !PT ;  /* 0x0000000056567210 */ /* 0x000fc80001ffe4ff */
[----:B------:R-:W-:Y:S01]  /*bd340*/  MOV R65, R86 ;  /* 0x0000005600417202 */ /* 0x000fe20000000f00 */
[----:B---3--:R-:W-:-:S04]  /*bd350*/  IMAD.X R84, R84, 0x1, R0, P4 ;  /* 0x0000000154547824 */ /* 0x008fc800020e0600 */
[----:B------:R1:W-:Y:S02]  /*bd360*/  LDGSTS.E [R68+0x11800], [R64.64], P1 ;  /* 0x1180000040447fae */ /* 0x0003e40008921844 */
[----:B-1----:R-:W-:Y:S01]  /*bd370*/  MOV R64, R83 ;  /* 0x0000005300407202 */ /* 0x002fe20000000f00 */
[----:B------:R-:W-:Y:S01]  /*bd380*/  IMAD.MOV.U32 R65, RZ, RZ, R84 ;  /* 0x000000ffff417224 */ /* 0x000fe200078e0054 */
[----:B------:R-:W-:Y:S01]  /*bd390*/  IADD3.X R82, R82, R0, RZ, P5, !PT ;  /* 0x0000000052527210 */ /* 0x000fe20002ffe4ff */
[----:B------:R-:W-:-:S03]  /*bd3a0*/  IADD3 R76, P5, R76, R252, RZ ;  /* 0x000000fc4c4c7210 */ /* 0x000fc60007fbe0ff */
[----:B------:R1:W-:Y:S04]  /*bd3b0*/  LDGSTS.E [R68+0x11900], [R64.64], P1 ;  /* 0x1190000040447fae */ /* 0x0003e80008921844 */
[----:B------:R-:W-:Y:S01]  /*bd3c0*/  STL [R1+0x2f60], R85 ;  /* 0x002f605501007387 */ /* 0x000fe20000100800 */
[----:B------:R-:W-:Y:S02]  /*bd3d0*/  STL [R1+0x2f58], R83 ;  /* 0x002f585301007387 */ /* 0x000fe40000100800 */
[----:B------:R2:W-:Y:S01]  /*bd3e0*/  STL [R1+0x2f50], R80 ;  /* 0x002f505001007387 */ /* 0x0005e20000100800 */
[----:B-1----:R-:W-:Y:S01]  /*bd3f0*/  MOV R64, R80 ;  /* 0x0000005000407202 */ /* 0x002fe20000000f00 */
[----:B------:R-:W-:Y:S02]  /*bd400*/  IMAD.MOV.U32 R65, RZ, RZ, R82 ;  /* 0x000000ffff417224 */ /* 0x000fe400078e0052 */
[----:B------:R-:W-:-:S03]  /*bd410*/  IMAD.X R78, R78, 0x1, R0, P5 ;  /* 0x000000014e4e7824 */ /* 0x000fc600028e0600 */
        /* <DEDUP_REMOVED lines=15> */
[----:B------:R-:W-:Y:S02]  /*bd510*/  STL [R1+0x2ee0], R72 ;  /* 0x002ee04801007387 */ /* 0x000fe40000100800 */
[----:B------:R-:W-:-:S02]  /*bd520*/  IMAD.X R79, R79, 0x1, R0, P1 ;  /* 0x000000014f4f7824 */ /* 0x000fc400008e0600 */
[----:B------:R-:W4:Y:S01]  /*bd530*/  LDL.LU R76, [R1+0x2e50] ;  /* 0x002e5000014c7983 */ /* 0x000f220000300800 */
[----:B------:R-:W-:Y:S01]  /*bd540*/  STL [R1+0x2ed8], R77 ;  /* 0x002ed84d01007387 */ /* 0x000fe20000100800 */
[----:B------:R1:W-:Y:S01]  /*bd550*/  STL [R1+0x2ed4], R81 ;  /* 0x002ed45101007387 */ /* 0x0003e20000100800 */
[----:B------:R-:W-:Y:S01]  /*bd560*/  IADD3 R3, P1, R3, R252, RZ ;  /* 0x000000fc03037210 */ /* 0x000fe20007f3e0ff */
[----:B------:R-:W-:Y:S01]  /*bd570*/  STL [R1+0x2ed0], R74 ;  /* 0x002ed04a01007387 */ /* 0x000fe20000100800 */
[----:B------:R-:W-:Y:S01]  /*bd580*/  IADD3.X R75, R75, R0, RZ, P5, !PT ;  /* 0x000000004b4b7210 */ /* 0x000fe20002ffe4ff */
[----:B------:R3:W-:Y:S01]  /*bd590*/  STL [R1+0x2ecc], R79 ;  /* 0x002ecc4f01007387 */ /* 0x0007e20000100800 */
[----:B------:R-:W-:Y:S01]  /*bd5a0*/  IMAD.MOV.U32 R60, RZ, RZ, R72 ;  /* 0x000000ffff3c7224 */ /* 0x000fe200078e0048 */
[----:B------:R-:W-:Y:S02]  /*bd5b0*/  MOV R61, R81 ;  /* 0x00000051003d7202 */ /* 0x000fe40000000f00 */
[----:B-1----:R-:W4:Y:S01]  /*bd5c0*/  LDL.LU R81, [R1+0x2e54] ;  /* 0x002e540001517983 */ /* 0x002f220000300800 */
[----:B------:R-:W-:Y:S02]  /*bd5d0*/  STL [R1+0x2ec8], R3 ;  /* 0x002ec80301007387 */ /* 0x000fe40000100800 */
[----:B------:R1:W-:Y:S01]  /*bd5e0*/  STL [R1+0x2ec4], R75 ;  /* 0x002ec44b01007387 */ /* 0x0003e20000100800 */
[----:B------:R1:W-:Y:S01]  /*bd5f0*/  LDGSTS.E [R68+0x12800], [R60.64], P2 ;  /* 0x128000003c447fae */ /* 0x0003e20009121844 */
[----:B------:R-:W4:Y:S01]  /*bd600*/  LDL.LU R72, [R1+0x2e48] ;  /* 0x002e480001487983 */ /* 0x000f220000300800 */
[----:B-1----:R-:W-:-:S02]  /*bd610*/  MOV R61, R79 ;  /* 0x0000004f003d7202 */ /* 0x002fc40000000f00 */
[----:B---3--:R-:W3:Y:S01]  /*bd620*/  LDL.LU R79, [R1+0x2e4c] ;  /* 0x002e4c00014f7983 */ /* 0x008ee20000300800 */
[----:B------:R-:W-:Y:S02]  /*bd630*/  IMAD.MOV.U32 R60, RZ, RZ, R77 ;  /* 0x000000ffff3c7224 */ /* 0x000fe400078e004d */
[----:B------:R-:W3:Y:S03]  /*bd640*/  LDL.LU R77, [R1+0x2e44] ;  /* 0x002e4400014d7983 */ /* 0x000ee60000300800 */
[----:B------:R1:W-:Y:S01]  /*bd650*/  LDGSTS.E [R68+0x12900], [R60.64], P2 ;  /* 0x129000003c447fae */ /* 0x0003e20009121844 */
[----:B------:R-:W-:Y:S01]  /*bd660*/  IMAD.X R73, R73, 0x1, R0, P1 ;  /* 0x0000000149497824 */ /* 0x000fe200008e0600 */
[----:B-1----:R-:W-:Y:S02]  /*bd670*/  MOV R60, R74 ;  /* 0x0000004a003c7202 */ /* 0x002fe40000000f00 */
[----:B------:R-:W3:Y:S01]  /*bd680*/  LDL.LU R74, [R1+0x2e3c] ;  /* 0x002e3c00014a7983 */ /* 0x000ee20000300800 */
[----:B------:R-:W-:-:S02]  /*bd690*/  IMAD.MOV.U32 R61, RZ, RZ, R75 ;  /* 0x000000ffff3d7224 */ /* 0x000fc400078e004b */
[----:B------:R-:W3:Y:S02]  /*bd6a0*/  LDL.LU R65, [R1+0x2de8] ;  /* 0x002de80001417983 */ /* 0x000ee40000300800 */
[----:B------:R1:W-:Y:S01]  /*bd6b0*/  STL [R1+0x2ebc], R73 ;  /* 0x002ebc4901007387 */ /* 0x0003e20000100800 */
[----:B------:R-:W3:Y:S04]  /*bd6c0*/  LDL.LU R75, [R1+0x2dd4] ;  /* 0x002dd400014b7983 */ /* 0x000ee80000300800 */
[----:B------:R1:W-:Y:S01]  /*bd6d0*/  LDGSTS.E [R68+0x12a00], [R60.64], P2 ;  /* 0x12a000003c447fae */ /* 0x0003e20009121844 */
[----:B------:R-:W-:Y:S02]  /*bd6e0*/  ISETP.NE.U32.AND P4, PT, R70, RZ, PT ;  /* 0x000000ff4600720c */ /* 0x000fe40003f85070 */
[----:B------:R-:W-:Y:S01]  /*bd6f0*/  ISETP.NE.U32.AND P3, PT, R69, RZ, PT ;  /* 0x000000ff4500720c */ /* 0x000fe20003f65070 */
[----:B-1----:R-:W-:-:S02]  /*bd700*/  IMAD.MOV.U32 R61, RZ, RZ, R73 ;  /* 0x000000ffff3d7224 */ /* 0x002fc400078e0049 */
[----:B------:R-:W3:Y:S01]  /*bd710*/  LDL.LU R73, [R1+0x2dcc] ;  /* 0x002dcc0001497983 */ /* 0x000ee20000300800 */
[----:B------:R-:W3:Y:S02]  /*bd720*/  LDL.LU R71, [R1+0x2dd8] ;  /* 0x002dd80001477983 */ /* 0x000ee40000300800 */
[----:B------:R-:W3:Y:S02]  /*bd730*/  LDL.LU R70, [R1+0x2dc4] ;  /* 0x002dc40001467983 */ /* 0x000ee40000300800 */
[----:B------:R-:W3:Y:S01]  /*bd740*/  LDL.LU R69, [R1+0x2dd0] ;  /* 0x002dd00001457983 */ /* 0x000ee20000300800 */
[----:B------:R-:W-:Y:S01]  /*bd750*/  MOV R60, R3 ;  /* 0x00000003003c7202 */ /* 0x000fe20000000f00 */
[----:B------:R-:W3:Y:S01]  /*bd760*/  LDL.LU R64, [R1+0x2dbc] ;  /* 0x002dbc0001407983 */ /* 0x000ee20000300800 */
[----:B------:R-:W3:Y:S01]  /*bd770*/  LDL.LU R3, [R1+0x2dc8] ;  /* 0x002dc80001037983 */ /* 0x000ee20000300800 */
[----:B------:R-:W-:Y:S01]  /*bd780*/  HMMA.1688.F32.TF32 R176, R188, R122, R176 ;  /* 0x0000007abcb0723c */ /* 0x000fe200000810b0 */
[C---:B------:R-:W-:Y:S01]  /*bd790*/  ISETP.GT.AND P1, PT, R132.reuse, 0x56, PT ;  /* 0x000000568400780c */ /* 0x040fe20003f24270 */
[----:B------:R1:W-:Y:S01]  /*bd7a0*/  LDGSTS.E [R68+0x12b00], [R60.64], P2 ;  /* 0x12b000003c447fae */ /* 0x0003e20009121844 */
[----:B------:R-:W-:-:S02]  /*bd7b0*/  ISETP.GT.AND P5, PT, R132, 0x5a, PT ;  /* 0x0000005a8400780c */ /* 0x000fc40003fa4270 */
[----:B-1----:R-:W-:Y:S02]  /*bd7c0*/  SEL R60, RZ, 0x4, !P1 ;  /* 0x00000004ff3c7807 */ /* 0x002fe40004800000 */
[----:B------:R-:W-:Y:S11]  /*bd7d0*/  SEL R61, RZ, 0x4, !P5 ;  /* 0x00000004ff3d7807 */ /* 0x000ff60006800000 */
[----:B------:R-:W-:Y:S06]  /*bd7e0*/  @!UPT UIADD3 URZ, URZ, URZ, URZ ;  /* 0x0000003f3f3ff290 */ /* 0x000fec000fffe03f */
[----:B------:R-:W-:Y:S08]  /*bd7f0*/  HMMA.1688.F32.TF32 R176, R192, R56, R176 ;  /* 0x00000038c0b0723c */ /* 0x000ff000000810b0 */
[----:B------:R-:W-:Y:S01]  /*bd800*/  HMMA.1688.F32.TF32 R200, R188, R118, R200 ;  /* 0x00000076bcc8723c */ /* 0x000fe200000810c8 */
[----:B------:R-:W-:Y:S11]  /*bd810*/  SEL R61, R61, RZ, !P0 ;  /* 0x000000ff3d3d7207 */ /* 0x000ff60004000000 */
[----:B------:R-:W-:Y:S11]  /*bd820*/  @!UPT UIADD3 URZ, URZ, URZ, URZ ;  /* 0x0000003f3f3ff290 */ /* 0x000ff6000fffe03f */
[----:B------:R-:W-:Y:S01]  /*bd830*/  @!UPT UIADD3 URZ, URZ, URZ, URZ ;  /* 0x0000003f3f3ff290 */ /* 0x000fe2000fffe03f */
[----:B------:R-:W-:Y:S01]  /*bd840*/  HMMA.1688.F32.TF32 R200, R192, R52, R200 ;  /* 0x00000034c0c8723c */ /* 0x000fe200000810c8 */
[----:B------:R-:W-:Y:S02]  /*bd850*/  SEL R60, R60, RZ, !P0 ;  /* 0x000000ff3c3c7207 */ /* 0x000fe40004000000 */
[----:B--2---:R-:W-:-:S05]  /*bd860*/  IADD3 R80, P1, R80, R252, RZ ;  /* 0x000000fc50507210 */ /* 0x004fca0007f3e0ff */
[----:B------:R-:W-:Y:S01]  /*bd870*/  IMAD.MOV.U32 R56, RZ, RZ, R80 ;  /* 0x000000ffff387224 */ /* 0x000fe200078e0050 */
[-C--:B----4-:R-:W-:Y:S02]  /*bd880*/  IADD3 R78, P2, R78, R252.reuse, RZ ;  /* 0x000000fc4e4e7210 */ /* 0x090fe40007f5e0ff */
[----:B------:R-:W-:Y:S02]  /*bd890*/  IADD3 R76, P5, R76, R252, RZ ;  /* 0x000000fc4c4c7210 */ /* 0x000fe40007fbe0ff */
[----:B------:R-:W-:-:S04]  /*bd8a0*/  IADD3.X R81, R81, R0, RZ, P1, !PT ;  /* 0x0000000051517210 */ /* 0x000fc80000ffe4ff */
[----:B------:R-:W-:-:S05]  /*bd8b0*/  MOV R57, R81 ;  /* 0x0000005100397202 */ /* 0x000fca0000000f00 */
[----:B------:R1:W-:Y:S01]  /*bd8c0*/  LDGSTS.E [R68+0x13800], [R56.64], P3 ;  /* 0x1380000038447fae */ /* 0x0003e20009921844 */
[----:B---3--:R-:W-:Y:S01]  /*bd8d0*/  IMAD.X R79, R79, 0x1, R0, P2 ;  /* 0x000000014f4f7824 */ /* 0x008fe200010e0600 */
[----:B------:R-:W-:Y:S02]  /*bd8e0*/  IADD3.X R77, R77, R0, RZ, P5, !PT ;  /* 0x000000004d4d7210 */ /* 0x000fe40002ffe4ff */
[----:B-1----:R-:W-:Y:S01]  /*bd8f0*/  MOV R56, R78 ;  /* 0x0000004e00387202 */ /* 0x002fe20000000f00 */
[----:B------:R-:W-:Y:S01]  /*bd900*/  IMAD.MOV.U32 R57, RZ, RZ, R79 ;  /* 0x000000ffff397224 */ /* 0x000fe200078e004f */
[----:B------:R-:W-:-:S04]  /*bd910*/  IADD3 R72, P5, R72, R252, RZ ;  /* 0x000000fc48487210 */ /* 0x000fc80007fbe0ff */
[----:B------:R1:W-:Y:S04]  /*bd920*/  LDGSTS.E [R68+0x13900], [R56.64], P3 ;  /* 0x1390000038447fae */ /* 0x0003e80009921844 */
[----:B------:R-:W-:Y:S01]  /*bd930*/  STL [R1+0x2e60], R80 ;  /* 0x002e605001007387 */ /* 0x000fe20000100800 */
[----:B------:R-:W-:Y:S02]  /*bd940*/  STL [R1+0x2e58], R78 ;  /* 0x002e584e01007387 */ /* 0x000fe40000100800 */
[----:B------:R2:W-:Y:S02]  /*bd950*/  STL [R1+0x2e50], R76 ;  /* 0x002e504c01007387 */ /* 0x0005e40000100800 */
[----:B------:R-:W-:Y:S01]  /*bd960*/  IMAD.X R74, R74, 0x1, R0, P5 ;  /* 0x000000014a4a7824 */ /* 0x000fe200028e0600 */
        /* <DEDUP_REMOVED lines=26> */
[----:B------:R-:W4:Y:S02]  /*bdb10*/  LDL.LU R77, [R1+0x2d54] ;  /* 0x002d5400014d7983 */ /* 0x000f240000300800 */
[----:B------:R-:W-:Y:S02]  /*bdb20*/  STL [R1+0x2dc8], R3 ;  /* 0x002dc80301007387 */ /* 0x000fe40000100800 */
[----:B------:R-:W-:Y:S01]  /*bdb30*/  IMAD.MOV.U32 R52, RZ, RZ, R65 ;  /* 0x000000ffff347224 */ /* 0x000fe200078e0041 */
[----:B------:R-:W-:Y:S01]  /*bdb40*/  MOV R53, R75 ;  /* 0x0000004b00357202 */ /* 0x000fe20000000f00 */
[----:B------:R3:W-:Y:S01]  /*bdb50*/  STL [R1+0x2dc4], R70 ;  /* 0x002dc44601007387 */ /* 0x0007e20000100800 */
[----:B-1----:R-:W4:Y:S02]  /*bdb60*/  LDL.LU R65, [R1+0x2d48] ;  /* 0x002d480001417983 */ /* 0x002f240000300800 */
[----:B------:R-:W4:Y:S01]  /*bdb70*/  LDL.LU R75, [R1+0x2d4c] ;  /* 0x002d4c00014b7983 */ /* 0x000f220000300800 */
[----:B------:R1:W-:Y:S01]  /*bdb80*/  LDGSTS.E [R68+0x14800], [R52.64], P4 ;  /* 0x1480000034447fae */ /* 0x0003e2000a121844 */
[----:B------:R-:W-:Y:S01]  /*bdb90*/  IMAD.X R64, R64, 0x1, R0, P3 ;  /* 0x0000000140407824 */ /* 0x000fe200018e0600 */
[----:B-1----:R-:W-:Y:S01]  /*bdba0*/  MOV R53, R73 ;  /* 0x0000004900357202 */ /* 0x002fe20000000f00 */
[----:B------:R-:W-:Y:S01]  /*bdbb0*/  IMAD.MOV.U32 R52, RZ, RZ, R71 ;  /* 0x000000ffff347224 */ /* 0x000fe200078e0047 */
[----:B---3--:R-:W3:Y:S04]  /*bdbc0*/  LDL.LU R73, [R1+0x2d44] ;  /* 0x002d440001497983 */ /* 0x008ee80000300800 */
[----:B------:R1:W-:Y:S02]  /*bdbd0*/  LDGSTS.E [R68+0x14900], [R52.64], P4 ;  /* 0x1490000034447fae */ /* 0x0003e4000a121844 */
[----:B-1----:R-:W-:-:S02]  /*bdbe0*/  IMAD.MOV.U32 R53, RZ, RZ, R70 ;  /* 0x000000ffff357224 */ /* 0x002fc400078e0046 */
[----:B------:R-:W3:Y:S01]  /*bdbf0*/  LDL.LU R70, [R1+0x2d3c] ;  /* 0x002d3c0001467983 */ /* 0x000ee20000300800 */
[----:B------:R-:W-:Y:S01]  /*bdc00*/  MOV R52, R69 ;  /* 0x0000004500347202 */ /* 0x000fe20000000f00 */
[----:B------:R-:W3:Y:S02]  /*bdc10*/  LDL.LU R57, [R1+0x2d20] ;  /* 0x002d200001397983 */ /* 0x000ee40000300800 */
[----:B------:R1:W-:Y:S01]  /*bdc20*/  STL [R1+0x2dbc], R64 ;  /* 0x002dbc4001007387 */ /* 0x0003e20000100800 */
[----:B------:R-:W3:Y:S04]  /*bdc30*/  LDL.LU R71, [R1+0x2cd4] ;  /* 0x002cd40001477983 */ /* 0x000ee80000300800 */
[----:B------:R1:W-:Y:S01]  /*bdc40*/  LDGSTS.E [R68+0x14a00], [R52.64], P4 ;  /* 0x14a0000034447fae */ /* 0x0003e2000a121844 */
[----:B------:R-:W3:Y:S01]  /*bdc50*/  LDL.LU R69, [R1+0x2ccc] ;  /* 0x002ccc0001457983 */ /* 0x000ee20000300800 */
[----:B------:R-:W-:-:S02]  /*bdc60*/  ISETP.NE.U32.AND P2, PT, R61, RZ, PT ;  /* 0x000000ff3d00720c */ /* 0x000fc40003f45070 */
[----:B------:R-:W-:Y:S01]  /*bdc70*/  ISETP.NE.U32.AND P1, PT, R60, RZ, PT ;  /* 0x000000ff3c00720c */ /* 0x000fe20003f25070 */
[----:B-1----:R-:W-:Y:S02]  /*bdc80*/  IMAD.MOV.U32 R53, RZ, RZ, R64 ;  /* 0x000000ffff357224 */ /* 0x002fe400078e0040 */
[----:B------:R-:W3:Y:S01]  /*bdc90*/  LDL.LU R64, [R1+0x2cd8] ;  /* 0x002cd80001407983 */ /* 0x000ee20000300800 */
        /* <DEDUP_REMOVED lines=24> */
[----:B------:R-:W-:Y:S01]  /*bde20*/  MOV R49, R77 ;  /* 0x0000004d00317202 */ /* 0x000fe20000000f00 */
[----:B------:R-:W-:-:S04]  /*bde30*/  IMAD.X R75, R75, 0x1, R0, P4 ;  /* 0x000000014b4b7824 */ /* 0x000fc800020e0600 */
[----:B------:R1:W-:Y:S02]  /*bde40*/  LDGSTS.E [R68+0x15800], [R48.64], P1 ;  /* 0x1580000030447fae */ /* 0x0003e40008921844 */
[----:B-1----:R-:W-:Y:S01]  /*bde50*/  MOV R48, R74 ;  /* 0x0000004a00307202 */ /* 0x002fe20000000f00 */
[----:B------:R-:W-:Y:S01]  /*bde60*/  IMAD.MOV.U32 R49, RZ, RZ, R75 ;  /* 0x000000ffff317224 */ /* 0x000fe200078e004b */
[----:B---3--:R-:W-:Y:S01]  /*bde70*/  IADD3.X R73, R73, R0, RZ, P5, !PT ;  /* 0x0000000049497210 */ /* 0x008fe20002ffe4ff */
        /* <DEDUP_REMOVED lines=69> */
[C---:B------:R-:W-:Y:S08]  /*be2d0*/  HMMA.1688.F32.TF32 R212, R192.reuse, R40, R212 ;  /* 0x00000028c0d4723c */ /* 0x040ff000000810d4 */
[----:B------:R-:W-:Y:S01]  /*be2e0*/  HMMA.1688.F32.TF32 R164, R192, R36, R164 ;  /* 0x00000024c0a4723c */ /* 0x000fe200000810a4 */
[----:B------:R-:W-:Y:S02]  /*be2f0*/  SEL R45, R45, RZ, !P0 ;  /* 0x000000ff2d2d7207 */ /* 0x000fe40004000000 */
[----:B------:R-:W-:-:S02]  /*be300*/  SEL R44, R44, RZ, !P0 ;  /* 0x000000ff2c2c7207 */ /* 0x000fc40004000000 */
        /* <DEDUP_REMOVED lines=73> */
[----:B------:R-:W-:-:S02]  /*be7a0*/  ISETP.GT.AND P3, PT, R132, 0x6e, PT ;  /* 0x0000006e8400780c */ /* 0x000fc40003f64270 */
[----:B------:R1:W-:Y:S01]  /*be7b0*/  LDGSTS.E [R68+0x18b00], [R36.64], P4 ;  /* 0x18b0000024447fae */ /* 0x0003e2000a121844 */
[----:B------:R-:W-:Y:S01]  /*be7c0*/  ISETP.GT.AND P5, PT, R132, 0x72, PT ;  /* 0x000000728400780c */ /* 0x000fe20003fa4270 */
[----:B------:R-:W-:Y:S01]  /*be7d0*/  HMMA.1688.F32.TF32 R160, R192, R32, R160 ;  /* 0x00000020c0a0723c */ /* 0x000fe200000810a0 */
[----:B-1----:R-:W-:Y:S02]  /*be7e0*/  SEL R36, RZ, 0x4, !P3 ;  /* 0x00000004ff247807 */ /* 0x002fe40005800000 */
[----:B------:R-:W-:-:S05]  /*be7f0*/  SEL R37, RZ, 0x4, !P5 ;  /* 0x00000004ff257807 */ /* 0x000fca0006800000 */
[----:B------:R-:W-:Y:S01]  /*be800*/  HMMA.1688.F32.TF32 R156, R192, R28, R156 ;  /* 0x0000001cc09c723c */ /* 0x000fe2000008109c */
[----:B------:R-:W-:Y:S02]  /*be810*/  SEL R36, R36, RZ, !P0 ;  /* 0x000000ff24247207 */ /* 0x000fe40004000000 */
        /* <DEDUP_REMOVED lines=138> */
[----:B------:R1:W-:Y:S01]  /*bf0c0*/  LDGSTS.E [R68+0x1c900], [R20.64], P4 ;  /* 0x1c90000014447fae */ /* 0x0003e2000a121844 */
[----:B------:R-:W-:Y:S01]  /*bf0d0*/  ISETP.NE.U32.AND P2, PT, R29, RZ, PT ;  /* 0x000000ff1d00720c */ /* 0x000fe20003f45070 */
        /* <DEDUP_REMOVED lines=77> */
[----:B-1----:R-:W-:-:S02]  /*bf5b0*/  MOV R13, R36 ;  /* 0x00000024000d7202 */ /* 0x002fc40000000f00 */
[----:B---3--:R-:W3:Y:S01]  /*bf5c0*/  LDL.LU R36, [R1+0x255c] ;  /* 0x00255c0001247983 */ /* 0x008ee20000300800 */
[----:B------:R-:W-:Y:S02]  /*bf5d0*/  IMAD.MOV.U32 R12, RZ, RZ, R32 ;  /* 0x000000ffff0c7224 */ /* 0x000fe400078e0020 */
[----:B------:R-:W3:Y:S03]  /*bf5e0*/  LDL.LU R32, [R1+0x2564] ;  /* 0x0025640001207983 */ /* 0x000ee60000300800 */
[----:B------:R1:W-:Y:S01]  /*bf5f0*/  LDGSTS.E [R68+0x1e900], [R12.64], P2 ;  /* 0x1e9000000c447fae */ /* 0x0003e20009121844 */
[----:B------:R-:W-:Y:S02]  /*bf600*/  ISETP.NE.U32.AND P4, PT, R21, RZ, PT ;  /* 0x000000ff1500720c */ /* 0x000fe40003f85070 */
[----:B------:R-:W-:Y:S02]  /*bf610*/  ISETP.NE.U32.AND P3, PT, R20, RZ, PT ;  /* 0x000000ff1400720c */ /* 0x000fe40003f65070 */
[----:B-1----:R-:W-:Y:S01]  /*bf620*/  MOV R12, R25 ;  /* 0x00000019000c7202 */ /* 0x002fe20000000f00 */
[----:B------:R-:W-:Y:S01]  /*bf630*/  IMAD.MOV.U32 R13, RZ, RZ, R28 ;  /* 0x000000ffff0d7224 */ /* 0x000fe200078e001c */
[----:B------:R-:W3:Y:S01]  /*bf640*/  LDL.LU R25, [R1+0x37c0] ;  /* 0x0037c00001197983 */ /* 0x000ee20000300800 */
[----:B------:R1:W-:Y:S02]  /*bf650*/  STL [R1+0x24e4], R24 ;  /* 0x0024e41801007387 */ /* 0x0003e40000100800 */
[----:B------:R-:W3:Y:S01]  /*bf660*/  LDL.LU R28, [R1+0x37b4] ;  /* 0x0037b400011c7983 */ /* 0x000ee20000300800 */
[----:B------:R1:W-:Y:S02]  /*bf670*/  LDGSTS.E [R68+0x1ea00], [R12.64], P2 ;  /* 0x1ea000000c447fae */ /* 0x0003e40009121844 */
        /* <DEDUP_REMOVED lines=13> */
[----:B------:R-:W-:Y:S01]  /*bf750*/  SEL R13, RZ, 0x4, !P5 ;  /* 0x00000004ff0d7807 */ /* 0x000fe20006800000 */
[----:B------:R-:W1:Y:S03]  /*bf760*/  S2R R246, SR_TID.X ;  /* 0x0000000000f67919 */ /* 0x000e660000002100 */
[----:B------:R-:W-:Y:S02]  /*bf770*/  SEL R13, R13, RZ, !P0 ;  /* 0x000000ff0d0d7207 */ /* 0x000fe40004000000 */
[----:B------:R-:W-:-:S04]  /*bf780*/  SEL R12, R12, RZ, !P0 ;  /* 0x000000ff0c0c7207 */ /* 0x000fc80004000000 */
[----:B------:R-:W-:Y:S02]  /*bf790*/  ISETP.NE.U32.AND P2, PT, R12, RZ, PT ;  /* 0x000000ff0c00720c */ /* 0x000fe40003f45070 */
[----:B-1----:R-:W-:-:S04]  /*bf7a0*/  LOP3.LUT R246, R246, 0x3f, RZ, 0xc0, !PT ;  /* 0x0000003ff6f67812 */ /* 0x002fc800078ec0ff */
[----:B------:R-:W-:Y:S02]  /*bf7b0*/  SHF.L.U32 R246, R246, 0x2, RZ ;  /* 0x00000002f6f67819 */ /* 0x000fe400000006ff */
        /* <DEDUP_REMOVED lines=12> */
[----:B------:R1:W-:Y:S02]  /*bf880*/  LDGSTS.E [R68+0x1f900], [R8.64], P3 ;  /* 0x1f90000008447fae */ /* 0x0003e40009921844 */
[----:B------:R-:W-:Y:S02]  /*bf890*/  IMAD.X R32, R32, 0x1, R0, P5 ;  /* 0x0000000120207824 */ /* 0x000fe400028e0600 */
[----:B------:R2:W-:Y:S01]  /*bf8a0*/  STL [R1+0x2550], R41 ;  /* 0x0025502901007387 */ /* 0x0005e20000100800 */
[----:B-1----:R-:W-:Y:S01]  /*bf8b0*/  MOV R8, R33 ;  /* 0x0000002100087202 */ /* 0x002fe20000000f00 */
[----:B------:R-:W-:Y:S02]  /*bf8c0*/  IMAD.MOV.U32 R9, RZ, RZ, R36 ;  /* 0x000000ffff097224 */ /* 0x000fe400078e0024 */
[----:B------:R1:W-:Y:S01]  /*bf8d0*/  STL [R1+0x2558], R37 ;  /* 0x0025582501007387 */ /* 0x0003e20000100800 */
[----:B------:R-:W-:-:S03]  /*bf8e0*/  IADD3 R25, P5, R25, R252, RZ ;  /* 0x000000fc19197210 */ /* 0x000fc60007fbe0ff */
[----:B------:R3:W-:Y:S01]  /*bf8f0*/  LDGSTS.E [R68+0x1fa00], [R8.64], P3 ;  /* 0x1fa0000008447fae */ /* 0x0007e20009921844 */
[----:B------:R4:W-:Y:S02]  /*bf900*/  STL [R1+0x2560], R33 ;  /* 0x0025602101007387 */ /* 0x0009e40000100800 */
[----:B------:R1:W-:Y:S02]  /*bf910*/  STL [R1+0x254c], R44 ;  /* 0x00254c2c01007387 */ /* 0x0003e40000100800 */
[----:B------:R-:W-:Y:S01]  /*bf920*/  STL [R1+0x2554], R40 ;  /* 0x0025542801007387 */ /* 0x000fe20000100800 */
[----:B------:R-:W-:Y:S01]  /*bf930*/  STL [R1+0x255c], R36 ;  /* 0x00255c2401007387 */ /* 0x000fe20000100800 */
[--C-:B------:R-:W-:Y:S02]  /*bf940*/  IMAD.X R28, R28, 0x1, R0.reuse, P5 ;  /* 0x000000011c1c7824 */ /* 0x100fe400028e0600 */
[----:B---3--:R-:W-:Y:S01]  /*bf950*/  IMAD.MOV.U32 R8, RZ, RZ, R29 ;  /* 0x000000ffff087224 */ /* 0x008fe200078e001d */
[----:B------:R-:W-:Y:S01]  /*bf960*/  MOV R9, R32 ;  /* 0x0000002000097202 */ /* 0x000fe20000000f00 */
[----:B------:R-:W-:Y:S04]  /*bf970*/  STL [R1+0x2568], R29 ;  /* 0x0025681d01007387 */ /* 0x000fe80000100800 */
[----:B------:R3:W-:Y:S01]  /*bf980*/  LDGSTS.E [R68+0x1fb00], [R8.64], P3 ;  /* 0x1fb0000008447fae */ /* 0x0007e20009921844 */
[-C--:B------:R-:W-:Y:S01]  /*bf990*/  IADD3 R21, P3, R21, R252.reuse, RZ ;  /* 0x000000fc15157210 */ /* 0x080fe20007f7e0ff */
[----:B------:R-:W-:Y:S02]  /*bf9a0*/  STL [R1+0x2564], R32 ;  /* 0x0025642001007387 */ /* 0x000fe40000100800 */
[----:B------:R-:W-:Y:S01]  /*bf9b0*/  STL [R1+0x37c0], R25 ;  /* 0x0037c01901007387 */ /* 0x000fe20000100800 */
[----:B------:R-:W-:Y:S01]  /*bf9c0*/  IADD3 R17, P5, R17, R252, RZ ;  /* 0x000000fc11117210 */ /* 0x000fe20007fbe0ff */
[----:B------:R-:W-:Y:S01]  /*bf9d0*/  STL [R1+0x37b8], R21 ;  /* 0x0037b81501007387 */ /* 0x000fe20000100800 */
[----:B------:R3:W-:Y:S02]  /*bf9e0*/  STL [R1+0x37b4], R28 ;  /* 0x0037b41c01007387 */ /* 0x0007e40000100800 */
[----:B------:R-:W-:-:S02]  /*bf9f0*/  IMAD.X R24, R24, 0x1, R0, P3 ;  /* 0x0000000118187824 */ /* 0x000fc400018e0600 */
[----:B--2---:R-:W2:Y:S01]  /*bfa00*/  LDL.LU R41, [R1+0x3740] ;  /* 0x0037400001297983 */ /* 0x004ea20000300800 */
[----:B-1----:R-:W2:Y:S01]  /*bfa10*/  LDL.LU R37, [R1+0x3738] ;  /* 0x0037380001257983 */ /* 0x002ea20000300800 */
[----:B------:R-:W-:Y:S02]  /*bfa20*/  STL [R1+0x37b0], R17 ;  /* 0x0037b01101007387 */ /* 0x000fe40000100800 */
[----:B----4-:R-:W4:Y:S01]  /*bfa30*/  LDL.LU R33, [R1+0x3730] ;  /* 0x0037300001217983 */ /* 0x010f220000300800 */
[----:B------:R-:W-:Y:S02]  /*bfa40*/  IADD3 R3, P3, R3, R252, RZ ;  /* 0x000000fc03037210 */ /* 0x000fe40007f7e0ff */
[----:B------:R-:W-:Y:S01]  /*bfa50*/  IADD3.X R20, R20, R0, RZ, P5, !PT ;  /* 0x0000000014147210 */ /* 0x000fe20002ffe4ff */
[----:B------:R1:W-:Y:S01]  /*bfa60*/  STL [R1+0x37ac], R24 ;  /* 0x0037ac1801007387 */ /* 0x0003e20000100800 */
[----:B------:R-:W4:Y:S01]  /*bfa70*/  LDL.LU R44, [R1+0x3734] ;  /* 0x00373400012c7983 */ /* 0x000f220000300800 */
[----:B------:R-:W-:Y:S01]  /*bfa80*/  ISETP.NE.U32.AND P1, PT, R13, RZ, PT ;  /* 0x000000ff0d00720c */ /* 0x000fe20003f25070 */
[----:B------:R-:W-:Y:S01]  /*bfa90*/  STL [R1+0x37a8], R3 ;  /* 0x0037a80301007387 */ /* 0x000fe20000100800 */
[----:B------:R-:W-:Y:S01]  /*bfaa0*/  MOV R13, R28 ;  /* 0x0000001c000d7202 */ /* 0x000fe20000000f00 */
[----:B------:R1:W-:Y:S01]  /*bfab0*/  STL [R1+0x37a4], R20 ;  /* 0x0037a41401007387 */ /* 0x0003e20000100800 */
[----:B---3--:R-:W3:Y:S02]  /*bfac0*/  LDL.LU R28, [R1+0x3728] ;  /* 0x00372800011c7983 */ /* 0x008ee40000300800 */
[----:B------:R-:W3:Y:S01]  /*bfad0*/  LDL.LU R40, [R1+0x372c] ;  /* 0x00372c0001287983 */ /* 0x000ee20000300800 */
[----:B------:R-:W-:Y:S01]  /*bfae0*/  LOP3.LUT R29, R246, 0x60, RZ, 0x3c, !PT ;  /* 0x00000060f61d7812 */ /* 0x000fe200078e3cff */
[----:B------:R-:W3:Y:S01]  /*bfaf0*/  LDL.LU R36, [R1+0x3724] ;  /* 0x0037240001247983 */ /* 0x000ee20000300800 */
[----:B------:R-:W-:-:S02]  /*bfb00*/  IMAD.MOV.U32 R12, RZ, RZ, R25 ;  /* 0x000000ffff0c7224 */ /* 0x000fc400078e0019 */
[----:B------:R-:W3:Y:S01]  /*bfb10*/  LDL.LU R32, [R1+0x371c] ;  /* 0x00371c0001207983 */ /* 0x000ee20000300800 */
[----:B------:R-:W-:Y:S01]  /*bfb20*/  LEA R8, R247, R29, 0x11 ;  /* 0x0000001df7087211 */ /* 0x000fe200078e88ff */
[----:B------:R-:W-:-:S04]  /*bfb30*/  IMAD.X R16, R16, 0x1, R0, P3 ;  /* 0x0000000110107824 */ /* 0x000fc800018e0600 */
[----:B------:R1:W-:Y:S02]  /*bfb40*/  LDGSTS.E [R8+0xc00], [R12.64], P4 ;  /* 0x00c000000c087fae */ /* 0x0003e4000a121844 */
[----:B-1----:R-:W-:Y:S01]  /*bfb50*/  IMAD.MOV.U32 R12, RZ, RZ, R21 ;  /* 0x000000ffff0c7224 */ /* 0x002fe200078e0015 */
[----:B------:R-:W-:Y:S02]  /*bfb60*/  MOV R13, R24 ;  /* 0x00000018000d7202 */ /* 0x000fe40000000f00 */
[----:B------:R-:W3:Y:S01]  /*bfb70*/  LDL.LU R24, [R1+0x36c0] ;  /* 0x0036c00001187983 */ /* 0x000ee20000300800 */
[----:B------:R1:W-:Y:S03]  /*bfb80*/  STL [R1+0x379c], R16 ;  /* 0x00379c1001007387 */ /* 0x0003e60000100800 */
[----:B------:R1:W-:Y:S01]  /*bfb90*/  LDGSTS.E [R8+0xd00], [R12.64], P4 ;  /* 0x00d000000c087fae */ /* 0x0003e2000a121844 */
[----:B------:R-:W3:Y:S02]  /*bfba0*/  LDL.LU R29, [R1+0x36b4] ;  /* 0x0036b400011d7983 */ /* 0x000ee40000300800 */
[----:B------:R-:W3:Y:S02]  /*bfbb0*/  LDL.LU R25, [R1+0x36ac] ;  /* 0x0036ac0001197983 */ /* 0x000ee40000300800 */
[----:B------:R-:W3:Y:S01]  /*bfbc0*/  LDL.LU R21, [R1+0x36b8] ;  /* 0x0036b80001157983 */ /* 0x000ee20000300800 */
[----:B-1----:R-:W-:Y:S01]  /*bfbd0*/  MOV R12, R17 ;  /* 0x00000011000c7202 */ /* 0x002fe20000000f00 */
[----:B------:R-:W-:-:S02]  /*bfbe0*/  IMAD.MOV.U32 R13, RZ, RZ, R20 ;  /* 0x000000ffff0d7224 */ /* 0x000fc400078e0014 */
[----:B------:R-:W3:Y:S04]  /*bfbf0*/  LDL.LU R20, [R1+0x36a4] ;  /* 0x0036a40001147983 */ /* 0x000ee80000300800 */
[----:B------:R1:W-:Y:S01]  /*bfc00*/  LDGSTS.E [R8+0xe00], [R12.64], P4 ;  /* 0x00e000000c087fae */ /* 0x0003e2000a121844 */
[----:B------:R-:W3:Y:S02]  /*bfc10*/  LDL.LU R17, [R1+0x36b0] ;  /* 0x0036b00001117983 */ /* 0x000ee40000300800 */
[----:B-1----:R-:W-:Y:S01]  /*bfc20*/  IMAD.MOV.U32 R13, RZ, RZ, R16 ;  /* 0x000000ffff0d7224 */ /* 0x002fe200078e0010 */
[----:B------:R-:W-:Y:S01]  /*bfc30*/  MOV R12, R3 ;  /* 0x00000003000c7202 */ /* 0x000fe20000000f00 */
[----:B------:R-:W3:Y:S01]  /*bfc40*/  LDL.LU R16, [R1+0x369c] ;  /* 0x00369c0001107983 */ /* 0x000ee20000300800 */
[----:B------:R-:W3:Y:S01]  /*bfc50*/  LDL.LU R3, [R1+0x36a8] ;  /* 0x0036a80001037983 */ /* 0x000ee20000300800 */
[----:B------:R-:W-:-:S02]  /*bfc60*/  ISETP.GT.AND P3, PT, R132, 0xf, PT ;  /* 0x0000000f8400780c */ /* 0x000fc40003f64270 */
[----:B------:R1:W-:Y:S02]  /*bfc70*/  LDGSTS.E [R8+0xf00], [R12.64], P4 ;  /* 0x00f000000c087fae */ /* 0x0003e4000a121844 */
[----:B------:R-:W-:Y:S02]  /*bfc80*/  SEL R9, RZ, 0x4, !P3 ;  /* 0x00000004ff097807 */ /* 0x000fe40005800000 */
[----:B------:R-:W-:Y:S01]  /*bfc90*/  ISETP.GT.AND P5, PT, R132, 0x13, PT ;  /* 0x000000138400780c */ /* 0x000fe20003fa4270 */
[----:B------:R-:W-:Y:S08]  /*bfca0*/  HMMA.1688.F32.TF32 R180, R192, R4, R180 ;  /* 0x00000004c0b4723c */ /* 0x000ff000000810b4 */
[----:B------:R-:W-:Y:S01]  /*bfcb0*/  HMMA.1688.F32.TF32 R64, R196, R66, R168 ;  /* 0x00000042c440723c */ /* 0x000fe200000810a8 */
[----:B-1----:R-:W-:-:S04]  /*bfcc0*/  SEL R12, RZ, 0x4, !P5 ;  /* 0x00000004ff0c7807 */ /* 0x002fc80006800000 */
[----:B------:R-:W-:Y:S02]  /*bfcd0*/  SEL R12, R12, RZ, !P0 ;  /* 0x000000ff0c0c7207 */ /* 0x000fe40004000000 */
[-C--:B--2---:R-:W-:Y:S02]  /*bfce0*/  IADD3 R41, P3, R41, R252.reuse, RZ ;  /* 0x000000fc29297210 */ /* 0x084fe40007f7e0ff */
[----:B------:R-:W-:Y:S02]  /*bfcf0*/  IADD3 R37, P4, R37, R252, RZ ;  /* 0x000000fc25257210 */ /* 0x000fe40007f9e0ff */
[----:B----4-:R-:W-:Y:S01]  /*bfd00*/  IADD3.X R44, R44, R0, RZ, P3, !PT ;  /* 0x000000002c2c7210 */ /* 0x010fe20001ffe4ff */
[----:B------:R-:W-:-:S03]  /*bfd10*/  IMAD.MOV.U32 R4, RZ, RZ, R41 ;  /* 0x000000ffff047224 */ /* 0x000fc600078e0029 */
[----:B------:R-:W-:Y:S02]  /*bfd20*/  MOV R5, R44 ;  /* 0x0000002c00057202 */ /* 0x000fe40000000f00 */
[----:B------:R-:W-:Y:S01]  /*bfd30*/  IADD3 R33, P5, R33, R252, RZ ;  /* 0x000000fc21217210 */ /* 0x000fe20007fbe0ff */
[----:B---3--:R-:W-:Y:S02]  /*bfd40*/  IMAD.X R40, R40, 0x1, R0, P4 ;  /* 0x0000000128287824 */ /* 0x008fe400020e0600 */
[----:B------:R1:W-:Y:S01]  /*bfd50*/  LDGSTS.E [R8+0x1c00], [R4.64], P2 ;  /* 0x01c0000004087fae */ /* 0x0003e20009121844 */
[----:B------:R-:W-:Y:S01]  /*bfd60*/  IADD3.X R36, R36, R0, RZ, P5, !PT ;  /* 0x0000000024247210 */ /* 0x000fe20002ffe4ff */
[----:B------:R-:W-:Y:S01]  /*bfd70*/  IADD3 R28, P5, R28, R252, RZ ;  /* 0x000000fc1c1c7210 */ /* 0x000fe20007fbe0ff */
[----:B-1----:R-:W-:Y:S01]  /*bfd80*/  MOV R4, R37 ;  /* 0x0000002500047202 */ /* 0x002fe20000000f00 */
[----:B------:R-:W-:-:S03]  /*bfd90*/  IMAD.MOV.U32 R5, RZ, RZ, R40 ;  /* 0x000000ffff057224 */ /* 0x000fc600078e0028 */
[----:B------:R-:W-:Y:S02]  /*bfda0*/  IMAD.X R32, R32, 0x1, R0, P5 ;  /* 0x0000000120207824 */ /* 0x000fe400028e0600 */
[----:B------:R1:W-:Y:S04]  /*bfdb0*/  LDGSTS.E [R8+0x1d00], [R4.64], P2 ;  /* 0x01d0000004087fae */ /* 0x0003e80009121844 */
[----:B------:R-:W-:Y:S01]  /*bfdc0*/  STL [R1+0x3740], R41 ;  /* 0x0037402901007387 */ /* 0x000fe20000100800 */
[----:B------:R-:W-:Y:S02]  /*bfdd0*/  STL [R1+0x3738], R37 ;  /* 0x0037382501007387 */ /* 0x000fe40000100800 */
[----:B------:R-:W-:Y:S02]  /*bfde0*/  STL [R1+0x3730], R33 ;  /* 0x0037302101007387 */ /* 0x000fe40000100800 */
[----:B------:R-:W-:Y:S01]  /*bfdf0*/  STL [R1+0x3734], R44 ;  /* 0x0037342c01007387 */ /* 0x000fe20000100800 */
[----:B-1----:R-:W-:Y:S01]  /*bfe00*/  MOV R4, R33 ;  /* 0x0000002100047202 */ /* 0x002fe20000000f00 */
[----:B------:R-:W-:Y:S01]  /*bfe10*/  IMAD.MOV.U32 R5, RZ, RZ, R36 ;  /* 0x000000ffff057224 */ /* 0x000fe200078e0024 */
[----:B------:R-:W-:Y:S04]  /*bfe20*/  STL [R1+0x372c], R40 ;  /* 0x00372c2801007387 */ /* 0x000fe80000100800 */
[----:B------:R1:W-:Y:S01]  /*bfe30*/  LDGSTS.E [R8+0x1e00], [R4.64], P2 ;  /* 0x01e0000004087fae */ /* 0x0003e20009121844 */
[----:B------:R-:W-:Y:S01]  /*bfe40*/  IADD3 R24, P5, R24, R252, RZ ;  /* 0x000000fc18187210 */ /* 0x000fe20007fbe0ff */
[----:B------:R2:W-:Y:S02]  /*bfe50*/  STL [R1+0x3724], R36 ;  /* 0x0037242401007387 */ /* 0x0005e40000100800 */
[----:B------:R-:W-:Y:S01]  /*bfe60*/  STL [R1+0x3728], R28 ;  /* 0x0037281c01007387 */ /* 0x000fe20000100800 */
[----:B------:R3:W-:Y:S01]  /*bfe70*/  STL [R1+0x371c], R32 ;  /* 0x00371c2001007387 */ /* 0x0007e20000100800 */
[----:B------:R-:W-:-:S02]  /*bfe80*/  IADD3.X R29, R29, R0, RZ, P5, !PT ;  /* 0x000000001d1d7210 */ /* 0x000fc40002ffe4ff */
[----:B-1----:R-:W-:Y:S01]  /*bfe90*/  MOV R4, R28 ;  /* 0x0000001c00047202 */ /* 0x002fe20000000f00 */
[----:B------:R-:W-:Y:S01]  /*bfea0*/  IMAD.MOV.U32 R5, RZ, RZ, R32 ;  /* 0x000000ffff057224 */ /* 0x000fe200078e0020 */
[----:B--2---:R-:W2:Y:S01]  /*bfeb0*/  LDL.LU R36, [R1+0x3640] ;  /* 0x0036400001247983 */ /* 0x004ea20000300800 */
[----:B---3--:R-:W3:Y:S03]  /*bfec0*/  LDL.LU R32, [R1+0x3638] ;  /* 0x0036380001207983 */ /* 0x008ee60000300800 */
[----:B------:R1:W-:Y:S01]  /*bfed0*/  LDGSTS.E [R8+0x1f00], [R4.64], P2 ;  /* 0x01f0000004087fae */ /* 0x0003e20009121844 */
[-C--:B------:R-:W-:Y:S01]  /*bfee0*/  IADD3 R21, P2, R21, R252.reuse, RZ ;  /* 0x000000fc15157210 */ /* 0x080fe20007f5e0ff */
[----:B------:R-:W-:Y:S02]  /*bfef0*/  STL [R1+0x36c0], R24 ;  /* 0x0036c01801007387 */ /* 0x000fe40000100800 */
[----:B------:R-:W4:Y:S01]  /*bff00*/  LDL.LU R28, [R1+0x3630] ;  /* 0x00363000011c7983 */ /* 0x000f220000300800 */
[----:B------:R-:W-:Y:S01]  /*bff10*/  IADD3 R17, P5, R17, R252, RZ ;  /* 0x000000fc11117210 */ /* 0x000fe20007fbe0ff */
[----:B------:R-:W-:Y:S01]  /*bff20*/  STL [R1+0x36b8], R21 ;  /* 0x0036b81501007387 */ /* 0x000fe20000100800 */
[----:B------:R-:W-:-:S02]  /*bff30*/  IMAD.X R25, R25, 0x1, R0, P2 ;  /* 0x0000000119197824 */ /* 0x000fc400010e0600 */
[----:B------:R1:W-:Y:S02]  /*bff40*/  STL [R1+0x36b4], R29 ;  /* 0x0036b41d01007387 */ /* 0x0003e40000100800 */
[----:B------:R-:W-:Y:S01]  /*bff50*/  STL.64 [R1+0x380], R64 ;  /* 0x0003804001007387 */ /* 0x000fe20000100a00 */
[----:B------:R-:W-:Y:S01]  /*bff60*/  IADD3 R3, P2, R3, R252, RZ ;  /* 0x000000fc03037210 */ /* 0x000fe20007f5e0ff */
[----:B------:R-:W-:Y:S01]  /*bff70*/  STL.64 [R1+0x388], R66 ;  /* 0x0003884201007387 */ /* 0x000fe20000100a00 */
[----:B------:R-:W-:Y:S01]  /*bff80*/  IADD3.X R20, R20, R0, RZ, P5, !PT ;  /* 0x0000000014147210 */ /* 0x000fe20002ffe4ff */
[----:B------:R-:W-:Y:S02]  /*bff90*/  STL [R1+0x36b0], R17 ;  /* 0x0036b01101007387 */ /* 0x000fe40000100800 */
[----:B------:R1:W-:Y:S01]  /*bffa0*/  STL [R1+0x36ac], R25 ;  /* 0x0036ac1901007387 */ /* 0x0003e20000100800 */
[----:B------:R-:W4:Y:S01]  /*bffb0*/  LDL.LU R37, [R1+0x3634] ;  /* 0x0036340001257983 */ /* 0x000f220000300800 */
[----:B------:R-:W-:Y:S02]  /*bffc0*/  STL [R1+0x36a8], R3 ;  /* 0x0036a80301007387 */ /* 0x000fe40000100800 */
[----:B------:R1:W-:Y:S02]  /*bffd0*/  STL [R1+0x36a4], R20 ;  /* 0x0036a41401007387 */ /* 0x0003e40000100800 */
[----:B------:R-:W4:Y:S02]  /*bffe0*/  LDL.LU R33, [R1+0x362c] ;  /* 0x00362c0001217983 */ /* 0x000f240000300800 */
[----:B-1----:R-:W-:Y:S01]  /*bfff0*/  IMAD.MOV.U32 R4, RZ, RZ, R24 ;  /* 0x000000ffff047224 */ /* 0x002fe200078e0018 */
[----:B------:R-:W-:-:S02]  /*c0000*/  MOV R5, R29 ;  /* 0x0000001d00057202 */ /* 0x000fc40000000f00 */
[----:B------:R-:W4:Y:S01]  /*c0010*/  LDL.LU R29, [R1+0x3624] ;  /* 0x00362400011d7983 */ /* 0x000f220000300800 */
[----:B------:R-:W4:Y:S03]  /*c0020*/  LDL.LU R24, [R1+0x3628] ;  /* 0x0036280001187983 */ /* 0x000f260000300800 */
[----:B------:R1:W-:Y:S01]  /*c0030*/  LDGSTS.E [R8+0x2c00], [R4.64], P1 ;  /* 0x02c0000004087fae */ /* 0x0003e20008921844 */
[----:B------:R-:W-:Y:S02]  /*c0040*/  IMAD.X R16, R16, 0x1, R0, P2 ;  /* 0x0000000110107824 */ /* 0x000fe400010e0600 */
[----:B-1----:R-:W-:Y:S01]  /*c0050*/  IMAD.MOV.U32 R4, RZ, RZ, R21 ;  /* 0x000000ffff047224 */ /* 0x002fe200078e0015 */
[----:B------:R-:W-:Y:S02]  /*c0060*/  MOV R5, R25 ;  /* 0x0000001900057202 */ /* 0x000fe40000000f00 */
[----:B------:R-:W4:Y:S04]  /*c0070*/  LDL.LU R25, [R1+0x361c] ;  /* 0x00361c0001197983 */ /* 0x000f280000300800 */
[----:B------:R1:W-:Y:S01]  /*c0080*/  LDGSTS.E [R8+0x2d00], [R4.64], P1 ;  /* 0x02d0000004087fae */ /* 0x0003e20008921844 */
[----:B------:R-:W-:-:S02]  /*c0090*/  ISETP.NE.U32.AND P4, PT, R12, RZ, PT ;  /* 0x000000ff0c00720c */ /* 0x000fc40003f85070 */
[----:B-1----:R-:W-:Y:S01]  /*c00a0*/  MOV R4, R17 ;  /* 0x0000001100047202 */ /* 0x002fe20000000f00 */
[----:B------:R-:W-:Y:S02]  /*c00b0*/  IMAD.MOV.U32 R5, RZ, RZ, R20 ;  /* 0x000000ffff057224 */ /* 0x000fe400078e0014 */
[----:B------:R-:W4:Y:S01]  /*c00c0*/  LDL.LU R20, [R1+0x35c0] ;  /* 0x0035c00001147983 */ /* 0x000f220000300800 */
[----:B------:R1:W-:Y:S03]  /*c00d0*/  STL [R1+0x369c], R16 ;  /* 0x00369c1001007387 */ /* 0x0003e60000100800 */
[----:B------:R1:W-:Y:S01]  /*c00e0*/  LDGSTS.E [R8+0x2e00], [R4.64], P1 ;  /* 0x02e0000004087fae */ /* 0x0003e20008921844 */
[----:B------:R-:W4:Y:S02]  /*c00f0*/  LDL.LU R21, [R1+0x35b4] ;  /* 0x0035b40001157983 */ /* 0x000f240000300800 */
[----:B------:R-:W4:Y:S02]  /*c0100*/  LDL.LU R17, [R1+0x35ac] ;  /* 0x0035ac0001117983 */ /* 0x000f240000300800 */
[----:B-1----:R-:W-:-:S02]  /*c0110*/  IMAD.MOV.U32 R5, RZ, RZ, R16 ;  /* 0x000000ffff057224 */ /* 0x002fc400078e0010 */
[----:B------:R-:W4:Y:S01]  /*c0120*/  LDL.LU R16, [R1+0x35b8] ;  /* 0x0035b80001107983 */ /* 0x000f220000300800 */
[----:B------:R-:W4:Y:S02]  /*c0130*/  LDL.LU R13, [R1+0x35a4] ;  /* 0x0035a400010d7983 */ /* 0x000f240000300800 */
[----:B------:R-:W4:Y:S01]  /*c0140*/  LDL.LU R12, [R1+0x35b0] ;  /* 0x0035b000010c7983 */ /* 0x000f220000300800 */
[----:B------:R-:W-:Y:S02]  /*c0150*/  MOV R4, R3 ;  /* 0x0000000300047202 */ /* 0x000fe40000000f00 */
[----:B------:R-:W4:Y:S01]  /*c0160*/  LDL.LU R3, [R1+0x35a8] ;  /* 0x0035a80001037983 */ /* 0x000f220000300800 */
[C---:B------:R-:W-:Y:S02]  /*c0170*/  ISETP.GT.AND P2, PT, R132.reuse, 0x17, PT ;  /* 0x000000178400780c */ /* 0x040fe40003f44270 */
[----:B------:R-:W-:Y:S01]  /*c0180*/  ISETP.GT.AND P5, PT, R132, 0x1b, PT ;  /* 0x0000001b8400780c */ /* 0x000fe20003fa4270 */
[----:B------:R1:W-:Y:S01]  /*c0190*/  LDGSTS.E [R8+0x2f00], [R4.64], P1 ;  /* 0x02f0000004087fae */ /* 0x0003e20008921844 */
[----:B------:R-:W-:-:S02]  /*c01a0*/  SEL R9, R9, RZ, !P0 ;  /* 0x000000ff09097207 */ /* 0x000fc40004000000 */
[----:B-1----:R-:W-:Y:S02]  /*c01b0*/  SEL R4, RZ, 0x4, !P2 ;  /* 0x00000004ff047807 */ /* 0x002fe40005000000 */
[----:B------:R-:W-:Y:S02]  /*c01c0*/  SEL R5, RZ, 0x4, !P5 ;  /* 0x00000004ff057807 */ /* 0x000fe40006800000 */
[----:B------:R-:W-:Y:S02]  /*c01d0*/  ISETP.NE.U32.AND P3, PT, R9, RZ, PT ;  /* 0x000000ff0900720c */ /* 0x000fe40003f65070 */
[----:B------:R-:W-:Y:S02]  /*c01e0*/  SEL R4, R4, RZ, !P0 ;  /* 0x000000ff04047207 */ /* 0x000fe40004000000 */
[----:B------:R-:W-:Y:S01]  /*c01f0*/  SEL R5, R5, RZ, !P0 ;  /* 0x000000ff05057207 */ /* 0x000fe20004000000 */
[C---:B------:R-:W-:Y:S08]  /*c0200*/  HMMA.1688.F32.TF32 R60, R196.reuse, R62, R172 ;  /* 0x0000003ec43c723c */ /* 0x040ff000000810ac */
[----:B------:R-:W-:Y:S01]  /*c0210*/  HMMA.1688.F32.TF32 R56, R196, R58, R176 ;  /* 0x0000003ac438723c */ /* 0x000fe200000810b0 */
[----:B--2---:R-:W-:-:S02]  /*c0220*/  IADD3 R36, P1, R36, R252, RZ ;  /* 0x000000fc24247210 */ /* 0x004fc40007f3e0ff */
[-C--:B---3--:R-:W-:Y:S02]  /*c0230*/  IADD3 R32, P2, R32, R252.reuse, RZ ;  /* 0x000000fc20207210 */ /* 0x088fe40007f5e0ff */
[----:B----4-:R-:W-:Y:S01]  /*c0240*/  IADD3 R28, P5, R28, R252, RZ ;  /* 0x000000fc1c1c7210 */ /* 0x010fe20007fbe0ff */
[----:B------:R1:W-:Y:S02]  /*c0250*/  STL [R1+0x3640], R36 ;  /* 0x0036402401007387 */ /* 0x0003e40000100800 */
[----:B------:R2:W-:Y:S02]  /*c0260*/  STL [R1+0x3638], R32 ;  /* 0x0036382001007387 */ /* 0x0005e40000100800 */
[----:B------:R3:W-:Y:S01]  /*c0270*/  STL [R1+0x3630], R28 ;  /* 0x0036301c01007387 */ /* 0x0007e20000100800 */
[----:B------:R-:W-:Y:S01]  /*c0280*/  IADD3.X R37, R37, R0, RZ, P1, !PT ;  /* 0x0000000025257210 */ /* 0x000fe20000ffe4ff */
[----:B------:R-:W-:-:S04]  /*c0290*/  IMAD.X R33, R33, 0x1, R0, P2 ;  /* 0x0000000121217824 */ /* 0x000fc800010e0600 */
[----:B------:R2:W-:Y:S01]  /*c02a0*/  STL [R1+0x3634], R37 ;  /* 0x0036342501007387 */ /* 0x0005e20000100800 */
[----:B------:R1:W-:Y:S02]  /*c02b0*/  STL [R1+0x362c], R33 ;  /* 0x00362c2101007387 */ /* 0x0003e40000100800 */
[----:B------:R-:W4:Y:S01]  /*c02c0*/  LDL.LU R9, [R1+0x359c] ;  /* 0x00359c0001097983 */ /* 0x000f220000300800 */
[----:B------:R-:W-:Y:S02]  /*c02d0*/  ISETP.NE.U32.AND P1, PT, R4, RZ, PT ;  /* 0x000000ff0400720c */ /* 0x000fe40003f25070 */
        /* <DEDUP_REMOVED lines=10> */
[----:B------:R1:W-:Y:S01]  /*c0380*/  STL [R1+0x3624], R29 ;  /* 0x0036241d01007387 */ /* 0x0003e20000100800 */
[----:B------:R-:W-:Y:S01]  /*c0390*/  STL.64 [R1+0x350], R60 ;  /* 0x0003503c01007387 */ /* 0x000fe20000100a00 */
[----:B-1----:R-:W-:Y:S01]  /*c03a0*/  MOV R4, R28 ;  /* 0x0000001c00047202 */ /* 0x002fe20000000f00 */
[----:B------:R-:W-:Y:S01]  /*c03b0*/  IMAD.MOV.U32 R5, RZ, RZ, R29 ;  /* 0x000000ffff057224 */ /* 0x000fe200078e001d */
[----:B------:R-:W-:-:S04]  /*c03c0*/  IADD3 R20, P5, R20, R252, RZ ;  /* 0x000000fc14147210 */ /* 0x000fc80007fbe0ff */
[----:B------:R1:W-:Y:S04]  /*c03d0*/  LDGSTS.E [R8+0x3e00], [R4.64], P3 ;  /* 0x03e0000004087fae */ /* 0x0003e80009921844 */
[----:B------:R-:W-:Y:S01]  /*c03e0*/  STL.64 [R1+0x358], R62 ;  /* 0x0003583e01007387 */ /* 0x000fe20000100a00 */
[----:B------:R1:W-:Y:S02]  /*c03f0*/  STL [R1+0x3628], R24 ;  /* 0x0036281801007387 */ /* 0x0003e40000100800 */
[----:B------:R3:W-:Y:S02]  /*c0400*/  STL [R1+0x361c], R25 ;  /* 0x00361c1901007387 */ /* 0x0007e40000100800 */
[----:B------:R-:W4:Y:S01]  /*c0410*/  LDL.LU R36, [R1+0x3540] ;  /* 0x0035400001247983 */ /* 0x000f220000300800 */
[----:B------:R-:W-:Y:S01]  /*c0420*/  IADD3.X R21, R21, R0, RZ, P5, !PT ;  /* 0x0000000015157210 */ /* 0x000fe20002ffe4ff */
[----:B--2---:R-:W2:Y:S01]  /*c0430*/  LDL.LU R32, [R1+0x3538] ;  /* 0x0035380001207983 */ /* 0x004ea20000300800 */
[----:B-1----:R-:W-:Y:S01]  /*c0440*/  MOV R4, R24 ;  /* 0x0000001800047202 */ /* 0x002fe20000000f00 */
[----:B------:R-:W-:-:S02]  /*c0450*/  IMAD.MOV.U32 R5, RZ, RZ, R25 ;  /* 0x000000ffff057224 */ /* 0x000fc400078e0019 */
[----:B------:R1:W-:Y:S01]  /*c0460*/  STL [R1+0x35c0], R20 ;  /* 0x0035c01401007387 */ /* 0x0003e20000100800 */
[----:B---3--:R-:W3:Y:S03]  /*c0470*/  LDL.LU R28, [R1+0x3530] ;  /* 0x00353000011c7983 */ /* 0x008ee60000300800 */
[----:B------:R1:W-:Y:S01]  /*c0480*/  LDGSTS.E [R8+0x3f00], [R4.64], P3 ;  /* 0x03f0000004087fae */ /* 0x0003e20009921844 */
[-C--:B------:R-:W-:Y:S02]  /*c0490*/  IADD3 R16, P3, R16, R252.reuse, RZ ;  /* 0x000000fc10107210 */ /* 0x080fe40007f7e0ff */
[----:B------:R-:W-:-:S03]  /*c04a0*/  IADD3 R12, P5, R12, R252, RZ ;  /* 0x000000fc0c0c7210 */ /* 0x000fc60007fbe0ff */
[----:B------:R-:W-:Y:S01]  /*c04b0*/  STL [R1+0x35b8], R16 ;  /* 0x0035b81001007387 */ /* 0x000fe20000100800 */
[----:B------:R-:W-:Y:S02]  /*c04c0*/  IMAD.X R17, R17, 0x1, R0, P3 ;  /* 0x0000000111117824 */ /* 0x000fe400018e0600 */
[----:B------:R1:W-:Y:S02]  /*c04d0*/  STL [R1+0x35b4], R21 ;  /* 0x0035b41501007387 */ /* 0x0003e40000100800 */
[----:B------:R-:W-:Y:S01]  /*c04e0*/  STL.64 [R1+0x340], R56 ;  /* 0x0003403801007387 */ /* 0x000fe20000100a00 */
[----:B------:R-:W-:Y:S01]  /*c04f0*/  IADD3 R3, P3, R3, R252, RZ ;  /* 0x000000fc03037210 */ /* 0x000fe20007f7e0ff */
[----:B------:R-:W-:Y:S01]  /*c0500*/  STL.64 [R1+0x348], R58 ;  /* 0x0003483a01007387 */ /* 0x000fe20000100a00 */
[----:B------:R-:W-:Y:S01]  /*c0510*/  IADD3.X R13, R13, R0, RZ, P5, !PT ;  /* 0x000000000d0d7210 */ /* 0x000fe20002ffe4ff */
[----:B------:R-:W-:Y:S02]  /*c0520*/  STL [R1+0x35b0], R12 ;  /* 0x0035b00c01007387 */ /* 0x000fe40000100800 */
[----:B------:R4:W-:Y:S01]  /*c0530*/  STL [R1+0x35ac], R17 ;  /* 0x0035ac1101007387 */ /* 0x0009e20000100800 */
[----:B------:R-:W3:Y:S01]  /*c0540*/  LDL.LU R37, [R1+0x3534] ;  /* 0x0035340001257983 */ /* 0x000ee20000300800 */
[----:B------:R-:W-:Y:S02]  /*c0550*/  STL [R1+0x35a8], R3 ;  /* 0x0035a80301007387 */ /* 0x000fe40000100800 */
[----:B------:R4:W-:Y:S02]  /*c0560*/  STL [R1+0x35a4], R13 ;  /* 0x0035a40d01007387 */ /* 0x0009e40000100800 */
[----:B------:R-:W3:Y:S01]  /*c0570*/  LDL.LU R33, [R1+0x352c] ;  /* 0x00352c0001217983 */ /* 0x000ee20000300800 */
[----:B------:R-:W3:Y:S01]  /*c0580*/  LDL.LU R29, [R1+0x3524] ;  /* 0x00352400011d7983 */ /* 0x000ee20000300800 */
[----:B------:R-:W3:Y:S02]  /*c0590*/  LDL.LU R24, [R1+0x3528] ;  /* 0x0035280001187983 */ /* 0x000ee40000300800 */
[----:B-1----:R-:W-:Y:S01]  /*c05a0*/  IMAD.MOV.U32 R4, RZ, RZ, R20 ;  /* 0x000000ffff047224 */ /* 0x002fe200078e0014 */
[----:B------:R-:W-:Y:S01]  /*c05b0*/  MOV R5, R21 ;  /* 0x0000001500057202 */ /* 0x000fe20000000f00 */
[----:B------:R-:W3:Y:S01]  /*c05c0*/  LDL.LU R25, [R1+0x351c] ;  /* 0x00351c0001197983 */ /* 0x000ee20000300800 */
[----:B------:R-:W3:Y:S03]  /*c05d0*/  LDL.LU R20, [R1+0x34c0] ;  /* 0x0034c00001147983 */ /* 0x000ee60000300800 */
[----:B------:R1:W-:Y:S02]  /*c05e0*/  LDGSTS.E [R8+0x4c00], [R4.64], P4 ;  /* 0x04c0000004087fae */ /* 0x0003e4000a121844 */
[----:B-1----:R-:W-:Y:S01]  /*c05f0*/  IMAD.MOV.U32 R4, RZ, RZ, R16 ;  /* 0x000000ffff047224 */ /* 0x002fe200078e0010 */
[----:B------:R-:W-:-:S05]  /*c0600*/  MOV R5, R17 ;  /* 0x0000001100057202 */ /* 0x000fca0000000f00 */
[----:B------:R1:W-:Y:S02]  /*c0610*/  LDGSTS.E [R8+0x4d00], [R4.64], P4 ;  /* 0x04d0000004087fae */ /* 0x0003e4000a121844 */
[----:B-1----:R-:W-:Y:S01]  /*c0620*/  MOV R4, R12 ;  /* 0x0000000c00047202 */ /* 0x002fe20000000f00 */
[----:B------:R-:W-:-:S05]  /*c0630*/  IMAD.MOV.U32 R5, RZ, RZ, R13 ;  /* 0x000000ffff057224 */ /* 0x000fca00078e000d */
[----:B------:R1:W-:Y:S02]  /*c0640*/  LDGSTS.E [R8+0x4e00], [R4.64], P4 ;  /* 0x04e0000004087fae */ /* 0x0003e4000a121844 */
[----:B-1----:R-:W-:Y:S02]  /*c0650*/  MOV R4, R3 ;  /* 0x0000000300047202 */ /* 0x002fe40000000f00 */
[----:B------:R-:W-:Y:S01]  /*c0660*/  ISETP.GT.AND P5, PT, R132, 0x23, PT ;  /* 0x000000238400780c */ /* 0x000fe20003fa4270 */
[----:B----4-:R-:W-:-:S05]  /*c0670*/  IMAD.X R9, R9, 0x1, R0, P3 ;  /* 0x0000000109097824 */ /* 0x010fca00018e0600 */
[----:B------:R1:W-:Y:S01]  /*c0680*/  STL [R1+0x359c], R9 ;  /* 0x00359c0901007387 */ /* 0x0003e20000100800 */
[----:B------:R-:W4:Y:S02]  /*c0690*/  LDL.LU R21, [R1+0x34b4] ;  /* 0x0034b40001157983 */ /* 0x000f240000300800 */
[----:B------:R-:W4:Y:S02]  /*c06a0*/  LDL.LU R17, [R1+0x34ac] ;  /* 0x0034ac0001117983 */ /* 0x000f240000300800 */
[----:B------:R-:W4:Y:S01]  /*c06b0*/  LDL.LU R16, [R1+0x34b8] ;  /* 0x0034b80001107983 */ /* 0x000f220000300800 */
[----:B------:R-:W4:Y:S01]  /*c06c0*/  LDL.LU R13, [R1+0x34a4] ;  /* 0x0034a400010d7983 */ /* 0x000f220000300800 */
[----:B------:R-:W4:Y:S02]  /*c06d0*/  LDL.LU R12, [R1+0x34b0] ;  /* 0x0034b000010c7983 */ /* 0x000f240000300800 */
[----:B------:R-:W4:Y:S02]  /*c06e0*/  LDL.LU R3, [R1+0x34a8] ;  /* 0x0034a80001037983 */ /* 0x000f240000300800 */
[----:B------:R-:W-:Y:S01]  /*c06f0*/  IMAD.MOV.U32 R5, RZ, RZ, R9 ;  /* 0x000000ffff057224 */ /* 0x000fe200078e0009 */
[----:B------:R-:W-:-:S04]  /*c0700*/  ISETP.GT.AND P3, PT, R132, 0x1f, PT ;  /* 0x0000001f8400780c */ /* 0x000fc80003f64270 */
[----:B------:R1:W-:Y:S02]  /*c0710*/  LDGSTS.E [R8+0x4f00], [R4.64], P4 ;  /* 0x04f0000004087fae */ /* 0x0003e4000a121844 */
[----:B-1----:R-:W-:Y:S02]  /*c0720*/  SEL R4, RZ, 0x4, !P3 ;  /* 0x00000004ff047807 */ /* 0x002fe40005800000 */
[----:B------:R-:W-:Y:S02]  /*c0730*/  SEL R5, RZ, 0x4, !P5 ;  /* 0x00000004ff057807 */ /* 0x000fe40006800000 */
[-C--:B------:R-:W-:Y:S02]  /*c0740*/  IADD3 R36, P3, R36, R252.reuse, RZ ;  /* 0x000000fc24247210 */ /* 0x080fe40007f7e0ff */
[----:B--2---:R-:W-:-:S03]  /*c0750*/  IADD3 R32, P4, R32, R252, RZ ;  /* 0x000000fc20207210 */ /* 0x004fc60007f9e0ff */
[----:B------:R1:W-:Y:S02]  /*c0760*/  STL [R1+0x3540], R36 ;  /* 0x0035402401007387 */ /* 0x0003e40000100800 */
[----:B------:R2:W-:Y:S01]  /*c0770*/  STL [R1+0x3538], R32 ;  /* 0x0035382001007387 */ /* 0x0005e20000100800 */
[----:B---3--:R-:W-:-:S05]  /*c0780*/  IADD3 R28, P5, R28, R252, RZ ;  /* 0x000000fc1c1c7210 */ /* 0x008fca0007fbe0ff */
[----:B------:R3:W-:Y:S01]  /*c0790*/  STL [R1+0x3530], R28 ;  /* 0x0035301c01007387 */ /* 0x0007e20000100800 */
[----:B------:R-:W-:Y:S01]  /*c07a0*/  IADD3.X R37, R37, R0, RZ, P3, !PT ;  /* 0x0000000025257210 */ /* 0x000fe20001ffe4ff */
[----:B------:R-:W-:-:S04]  /*c07b0*/  IMAD.X R33, R33, 0x1, R0, P4 ;  /* 0x0000000121217824 */ /* 0x000fc800020e0600 */
[----:B------:R1:W-:Y:S01]  /*c07c0*/  STL [R1+0x3534], R37 ;  /* 0x0035342501007387 */ /* 0x0003e20000100800 */
[----:B------:R1:W-:Y:S02]  /*c07d0*/  STL [R1+0x352c], R33 ;  /* 0x00352c2101007387 */ /* 0x0003e40000100800 */
[----:B------:R-:W4:Y:S01]  /*c07e0*/  LDL.LU R9, [R1+0x349c] ;  /* 0x00349c0001097983 */ /* 0x000f220000300800 */
[----:B------:R-:W-:Y:S02]  /*c07f0*/  SEL R4, R4, RZ, !P0 ;  /* 0x000000ff04047207 */ /* 0x000fe40004000000 */
[----:B------:R-:W-:Y:S01]  /*c0800*/  SEL R5, R5, RZ, !P0 ;  /* 0x000000ff05057207 */ /* 0x000fe20004000000 */
[----:B------:R-:W-:Y:S01]  /*c0810*/  HMMA.1688.F32.TF32 R52, R196, R54, R200 ;  /* 0x00000036c434723c */ /* 0x000fe200000810c8 */
[----:B------:R-:W-:Y:S02]  /*c0820*/  ISETP.NE.U32.AND P3, PT, R4, RZ, PT ;  /* 0x000000ff0400720c */ /* 0x000fe40003f65070 */
[----:B------:R-:W-:Y:S01]  /*c0830*/  ISETP.NE.U32.AND P4, PT, R5, RZ, PT ;  /* 0x000000ff0500720c */ /* 0x000fe20003f85070 */
[----:B------:R-:W-:Y:S01]  /*c0840*/  IMAD.MOV.U32 R4, RZ, RZ, R36 ;  /* 0x000000ffff047224 */ /* 0x000fe200078e0024 */
[----:B------:R-:W-:-:S02]  /*c0850*/  MOV R5, R37 ;  /* 0x0000002500057202 */ /* 0x000fc40000000f00 */
[----:B------:R-:W-:Y:S01]  /*c0860*/  IADD3.X R29, R29, R0, RZ, P5, !PT ;  /* 0x000000001d1d7210 */ /* 0x000fe20002ffe4ff */
[----:B------:R-:W-:Y:S02]  /*c0870*/  HMMA.1688.F32.TF32 R48, R196, R50, R204 ;  /* 0x00000032c430723c */ /* 0x000fe400000810cc */
        /* <DEDUP_REMOVED lines=8> */
[----:B------:R-:W-:Y:S02]  /*c0900*/  IADD3 R20, P5, R20, R252, RZ ;  /* 0x000000fc14147210 */ /* 0x000fe40007fbe0ff */
[----:B-1----:R-:W-:Y:S01]  /*c0910*/  MOV R4, R28 ;  /* 0x0000001c00047202 */ /* 0x002fe20000000f00 */
[----:B------:R-:W-:-:S05]  /*c0920*/  IMAD.MOV.U32 R5, RZ, RZ, R29 ;  /* 0x000000ffff057224 */ /* 0x000fca00078e001d */
[----:B------:R1:W-:Y:S04]  /*c0930*/  LDGSTS.E [R8+0x5e00], [R4.64], P1 ;  /* 0x05e0000004087fae */ /* 0x0003e80008921844 */
[----:B------:R-:W-:Y:S01]  /*c0940*/  STL.64 [R1+0x308], R54 ;  /* 0x0003083601007387 */ /* 0x000fe20000100a00 */
[----:B------:R1:W-:Y:S02]  /*c0950*/  STL [R1+0x3528], R24 ;  /* 0x0035281801007387 */ /* 0x0003e40000100800 */
[----:B------:R3:W-:Y:S02]  /*c0960*/  STL [R1+0x351c], R25 ;  /* 0x00351c1901007387 */ /* 0x0007e40000100800 */
[----:B------:R-:W4:Y:S01]  /*c0970*/  LDL.LU R36, [R1+0x3440] ;  /* 0x0034400001247983 */ /* 0x000f220000300800 */
[----:B--2---:R-:W2:Y:S01]  /*c0980*/  LDL.LU R32, [R1+0x3438] ;  /* 0x0034380001207983 */ /* 0x004ea20000300800 */
[----:B-1----:R-:W-:Y:S01]  /*c0990*/  MOV R4, R24 ;  /* 0x0000001800047202 */ /* 0x002fe20000000f00 */
[----:B------:R-:W-:-:S02]  /*c09a0*/  IMAD.MOV.U32 R5, RZ, RZ, R25 ;  /* 0x000000ffff057224 */ /* 0x000fc400078e0019 */
[----:B------:R1:W-:Y:S01]  /*c09b0*/  STL [R1+0x34c0], R20 ;  /* 0x0034c01401007387 */ /* 0x0003e20000100800 */
[----:B---3--:R-:W2:Y:S03]  /*c09c0*/  LDL.LU R28, [R1+0x3430] ;  /* 0x00343000011c7983 */ /* 0x008ea60000300800 */
[----:B------:R1:W-:Y:S02]  /*c09d0*/  LDGSTS.E [R8+0x5f00], [R4.64], P1 ;  /* 0x05f0000004087fae */ /* 0x0003e40008921844 */
[----:B-1----:R-:W-:Y:S01]  /*c09e0*/  IMAD.MOV.U32 R4, RZ, RZ, R20 ;  /* 0x000000ffff047224 */ /* 0x002fe200078e0014 */
[----:B----4-:R-:W-:Y:S02]  /*c09f0*/  IADD3.X R21, R21, R0, RZ, P5, !PT ;  /* 0x0000000015157210 */ /* 0x010fe40002ffe4ff */
        /* <DEDUP_REMOVED lines=16> */
[----:B------:R-:W3:Y:S01]  /*c0b00*/  LDL.LU R24, [R1+0x3428] ;  /* 0x0034280001187983 */ /* 0x000ee20000300800 */
[----:B------:R-:W-:Y:S01]  /*c0b10*/  MOV R5, R21 ;  /* 0x0000001500057202 */ /* 0x000fe20000000f00 */
[----:B------:R-:W3:Y:S01]  /*c0b20*/  LDL.LU R25, [R1+0x341c] ;  /* 0x00341c0001197983 */ /* 0x000ee20000300800 */
[----:B------:R-:W3:Y:S04]  /*c0b30*/  LDL.LU R20, [R1+0x33c0] ;  /* 0x0033c00001147983 */ /* 0x000ee80000300800 */
[----:B------:R1:W-:Y:S02]  /*c0b40*/  LDGSTS.E [R8+0x6c00], [R4.64], P2 ;  /* 0x06c0000004087fae */ /* 0x0003e40009121844 */
[----:B-1----:R-:W-:Y:S01]  /*c0b50*/  IMAD.MOV.U32 R4, RZ, RZ, R16 ;  /* 0x000000ffff047224 */ /* 0x002fe200078e0010 */
[----:B------:R-:W-:-:S05]  /*c0b60*/  MOV R5, R17 ;  /* 0x0000001100057202 */ /* 0x000fca0000000f00 */
[----:B------:R1:W-:Y:S02]  /*c0b70*/  LDGSTS.E [R8+0x6d00], [R4.64], P2 ;  /* 0x06d0000004087fae */ /* 0x0003e40009121844 */
[----:B-1----:R-:W-:Y:S01]  /*c0b80*/  MOV R4, R12 ;  /* 0x0000000c00047202 */ /* 0x002fe20000000f00 */
[----:B------:R-:W-:-:S05]  /*c0b90*/  IMAD.MOV.U32 R5, RZ, RZ, R13 ;  /* 0x000000ffff057224 */ /* 0x000fca00078e000d */
[----:B------:R1:W-:Y:S01]  /*c0ba0*/  LDGSTS.E [R8+0x6e00], [R4.64], P2 ;  /* 0x06e0000004087fae */ /* 0x0003e20009121844 */
[----:B------:R-:W-:-:S05]  /*c0bb0*/  IMAD.X R9, R9, 0x1, R0, P1 ;  /* 0x0000000109097824 */ /* 0x000fca00008e0600 */
[----:B------:R2:W-:Y:S01]  /*c0bc0*/  STL [R1+0x349c], R9 ;  /* 0x00349c0901007387 */ /* 0x0005e20000100800 */
[----:B------:R-:W3:Y:S02]  /*c0bd0*/  LDL.LU R21, [R1+0x33b4] ;  /* 0x0033b40001157983 */ /* 0x000ee40000300800 */
[----:B----4-:R-:W4:Y:S02]  /*c0be0*/  LDL.LU R17, [R1+0x33ac] ;  /* 0x0033ac0001117983 */ /* 0x010f240000300800 */
[----:B------:R-:W4:Y:S01]  /*c0bf0*/  LDL.LU R16, [R1+0x33b8] ;  /* 0x0033b80001107983 */ /* 0x000f220000300800 */
[----:B------:R-:W4:Y:S01]  /*c0c00*/  LDL.LU R13, [R1+0x33a4] ;  /* 0x0033a400010d7983 */ /* 0x000f220000300800 */
[----:B------:R-:W4:Y:S01]  /*c0c10*/  LDL.LU R12, [R1+0x33b0] ;  /* 0x0033b000010c7983 */ /* 0x000f220000300800 */
[----:B-1----:R-:W-:Y:S02]  /*c0c20*/  MOV R4, R3 ;  /* 0x0000000300047202 */ /* 0x002fe40000000f00 */
[----:B------:R-:W4:Y:S01]  /*c0c30*/  LDL.LU R3, [R1+0x33a8] ;  /* 0x0033a80001037983 */ /* 0x000f220000300800 */
[----:B------:R-:W-:Y:S01]  /*c0c40*/  IMAD.MOV.U32 R5, RZ, RZ, R9 ;  /* 0x000000ffff057224 */ /* 0x000fe200078e0009 */
[----:B------:R-:W-:-:S02]  /*c0c50*/  ISETP.GT.AND P1, PT, R132, 0x27, PT ;  /* 0x000000278400780c */ /* 0x000fc40003f24270 */
[----:B------:R-:W-:Y:S02]  /*c0c60*/  ISETP.GT.AND P5, PT, R132, 0x2b, PT ;  /* 0x0000002b8400780c */ /* 0x000fe40003fa4270 */
[----:B------:R1:W-:Y:S02]  /*c0c70*/  LDGSTS.E [R8+0x6f00], [R4.64], P2 ;  /* 0x06f0000004087fae */ /* 0x0003e40009121844 */
[----:B-1----:R-:W-:Y:S02]  /*c0c80*/  SEL R4, RZ, 0x4, !P1 ;  /* 0x00000004ff047807 */ /* 0x002fe40004800000 */
[----:B------:R-:W-:Y:S02]  /*c0c90*/  SEL R5, RZ, 0x4, !P5 ;  /* 0x00000004ff057807 */ /* 0x000fe40006800000 */
[----:B------:R-:W-:Y:S02]  /*c0ca0*/  SEL R4, R4, RZ, !P0 ;  /* 0x000000ff04047207 */ /* 0x000fe40004000000 */
[----:B------:R-:W-:Y:S01]  /*c0cb0*/  SEL R5, R5, RZ, !P0 ;  /* 0x000000ff05057207 */ /* 0x000fe20004000000 */
[----:B------:R-:W-:Y:S01]  /*c0cc0*/  HMMA.1688.F32.TF32 R44, R196, R46, R208 ;  /* 0x0000002ec42c723c */ /* 0x000fe200000810d0 */
[----:B------:R-:W-:-:S02]  /*c0cd0*/  IADD3 R36, P1, R36, R252, RZ ;  /* 0x000000fc24247210 */ /* 0x000fc40007f3e0ff */
[----:B--2---:R-:W-:-:S03]  /*c0ce0*/  IADD3 R32, P2, R32, R252, RZ ;  /* 0x000000fc20207210 */ /* 0x004fc60007f5e0ff */
[----:B------:R1:W-:Y:S02]  /*c0cf0*/  STL [R1+0x3440], R36 ;  /* 0x0034402401007387 */ /* 0x0003e40000100800 */
[----:B------:R2:W-:Y:S01]  /*c0d00*/  STL [R1+0x3438], R32 ;  /* 0x0034382001007387 */ /* 0x0005e20000100800 */
[----:B------:R-:W-:-:S05]  /*c0d10*/  IADD3 R28, P5, R28, R252, RZ ;  /* 0x000000fc1c1c7210 */ /* 0x000fca0007fbe0ff */
[----:B------:R1:W-:Y:S01]  /*c0d20*/  STL [R1+0x3430], R28 ;  /* 0x0034301c01007387 */ /* 0x0003e20000100800 */
[----:B------:R-:W-:Y:S01]  /*c0d30*/  HMMA.1688.F32.TF32 R40, R196, R42, R212 ;  /* 0x0000002ac428723c */ /* 0x000fe200000810d4 */
[----:B---3--:R-:W-:Y:S01]  /*c0d40*/  IADD3.X R37, R37, R0, RZ, P1, !PT ;  /* 0x0000000025257210 */ /* 0x008fe20000ffe4ff */
[----:B------:R-:W-:-:S04]  /*c0d50*/  IMAD.X R33, R33, 0x1, R0, P2 ;  /* 0x0000000121217824 */ /* 0x000fc800010e0600 */
[----:B------:R2:W-:Y:S01]  /*c0d60*/  STL [R1+0x3434], R37 ;  /* 0x0034342501007387 */ /* 0x0005e20000100800 */
[----:B------:R1:W-:Y:S02]  /*c0d70*/  STL [R1+0x342c], R33 ;  /* 0x00342c2101007387 */ /* 0x0003e40000100800 */
[----:B------:R-:W3:Y:S01]  /*c0d80*/  LDL.LU R9, [R1+0x339c] ;  /* 0x00339c0001097983 */ /* 0x000ee20000300800 */
        /* <DEDUP_REMOVED lines=20> */
[----:B------:R-:W3:Y:S01]  /*c0ed0*/  LDL.LU R36, [R1+0x3340] ;  /* 0x0033400001247983 */ /* 0x000ee20000300800 */
[----:B--2---:R-:W2:Y:S01]  /*c0ee0*/  LDL.LU R32, [R1+0x3338] ;  /* 0x0033380001207983 */ /* 0x004ea20000300800 */
[----:B-1----:R-:W-:Y:S01]  /*c0ef0*/  MOV R4, R24 ;  /* 0x0000001800047202 */ /* 0x002fe20000000f00 */
[----:B------:R-:W-:-:S02]  /*c0f00*/  IMAD.MOV.U32 R5, RZ, RZ, R25 ;  /* 0x000000ffff057224 */ /* 0x000fc400078e0019 */
[----:B------:R1:W-:Y:S01]  /*c0f10*/  STL [R1+0x33c0], R20 ;  /* 0x0033c01401007387 */ /* 0x0003e20000100800 */
[----:B------:R-:W2:Y:S03]  /*c0f20*/  LDL.LU R28, [R1+0x3330] ;  /* 0x00333000011c7983 */ /* 0x000ea60000300800 */
[----:B------:R1:W-:Y:S01]  /*c0f30*/  LDGSTS.E [R8+0x7f00], [R4.64], P3 ;  /* 0x07f0000004087fae */ /* 0x0003e20009921844 */
[----:B----4-:R-:W-:Y:S02]  /*c0f40*/  IADD3 R16, P3, R16, R252, RZ ;  /* 0x000000fc10107210 */ /* 0x010fe40007f7e0ff */
[----:B------:R-:W-:Y:S01]  /*c0f50*/  IADD3.X R21, R21, R0, RZ, P5, !PT ;  /* 0x0000000015157210 */ /* 0x000fe20002ffe4ff */
[----:B------:R-:W-:Y:S02]  /*c0f60*/  IADD3 R12, P5, R12, R252, RZ ;  /* 0x000000fc0c0c7210 */ /* 0x000fe40007fbe0ff */
        /* <DEDUP_REMOVED lines=9> */
[----:B------:R-:W2:Y:S01]  /*c1000*/  LDL.LU R37, [R1+0x3334] ;  /* 0x0033340001257983 */ /* 0x000ea20000300800 */
[----:B------:R-:W-:Y:S02]  /*c1010*/  STL [R1+0x33a8], R3 ;  /* 0x0033a80301007387 */ /* 0x000fe40000100800 */
[----:B------:R3:W-:Y:S02]  /*c1020*/  STL [R1+0x33a4], R13 ;  /* 0x0033a40d01007387 */ /* 0x0007e40000100800 */
[----:B------:R-:W2:Y:S01]  /*c1030*/  LDL.LU R33, [R1+0x332c] ;  /* 0x00332c0001217983 */ /* 0x000ea20000300800 */
[----:B------:R-:W2:Y:S01]  /*c1040*/  LDL.LU R29, [R1+0x3324] ;  /* 0x00332400011d7983 */ /* 0x000ea20000300800 */
[----:B------:R-:W2:Y:S02]  /*c1050*/  LDL.LU R24, [R1+0x3328] ;  /* 0x0033280001187983 */ /* 0x000ea40000300800 */
[----:B-1----:R-:W-:Y:S01]  /*c1060*/  IMAD.MOV.U32 R4, RZ, RZ, R20 ;  /* 0x000000ffff047224 */ /* 0x002fe200078e0014 */
[----:B------:R-:W-:Y:S01]  /*c1070*/  MOV R5, R21 ;  /* 0x0000001500057202 */ /* 0x000fe20000000f00 */
[----:B------:R-:W2:Y:S01]  /*c1080*/  LDL.LU R25, [R1+0x331c] ;  /* 0x00331c0001197983 */ /* 0x000ea20000300800 */
[----:B------:R-:W2:Y:S03]  /*c1090*/  LDL.LU R20, [R1+0x32c0] ;  /* 0x0032c00001147983 */ /* 0x000ea60000300800 */
        /* <DEDUP_REMOVED lines=9> */
[----:B---3--:R-:W-:-:S05]  /*c1130*/  IMAD.X R9, R9, 0x1, R0, P3 ;  /* 0x0000000109097824 */ /* 0x008fca00018e0600 */
[----:B------:R1:W-:Y:S01]  /*c1140*/  STL [R1+0x339c], R9 ;  /* 0x00339c0901007387 */ /* 0x0003e20000100800 */
[----:B----4-:R-:W3:Y:S02]  /*c1150*/  LDL.LU R21, [R1+0x32b4] ;  /* 0x0032b40001157983 */ /* 0x010ee40000300800 */
        /* <DEDUP_REMOVED lines=12> */
[----:B------:R-:W-:Y:S04]  /*c1220*/  STL [R1+0x3340], R36 ;  /* 0x0033402401007387 */ /* 0x000fe80000100800 */
[----:B------:R-:W-:Y:S01]  /*c1230*/  STL [R1+0x3338], R32 ;  /* 0x0033382001007387 */ /* 0x000fe20000100800 */
[----:B------:R-:W-:-:S05]  /*c1240*/  IADD3 R28, P5, R28, R252, RZ ;  /* 0x000000fc1c1c7210 */ /* 0x000fca0007fbe0ff */
[----:B------:R-:W-:Y:S01]  /*c1250*/  STL [R1+0x3330], R28 ;  /* 0x0033301c01007387 */ /* 0x000fe20000100800 */
[----:B------:R-:W-:Y:S01]  /*c1260*/  IADD3.X R37, R37, R0, RZ, P3, !PT ;  /* 0x0000000025257210 */ /* 0x000fe20001ffe4ff */
[----:B------:R-:W-:-:S04]  /*c1270*/  IMAD.X R33, R33, 0x1, R0, P4 ;  /* 0x0000000121217824 */ /* 0x000fc800020e0600 */
[----:B------:R-:W-:Y:S01]  /*c1280*/  STL [R1+0x3334], R37 ;  /* 0x0033342501007387 */ /* 0x000fe20000100800 */
[----:B------:R-:W-:Y:S02]  /*c1290*/  STL [R1+0x332c], R33 ;  /* 0x00332c2101007387 */ /* 0x000fe40000100800 */
[----:B------:R-:W2:Y:S01]  /*c12a0*/  LDL.LU R9, [R1+0x329c] ;  /* 0x00329c0001097983 */ /* 0x000ea20000300800 */
[----:B------:R-:W-:Y:S01]  /*c12b0*/  HMMA.1688.F32.TF32 R40, R196, R38, R164 ;  /* 0x00000026c428723c */ /* 0x000fe200000810a4 */
[----:B------:R-:W-:Y:S02]  /*c12c0*/  SEL R4, R4, RZ, !P0 ;  /* 0x000000ff04047207 */ /* 0x000fe40004000000 */
[----:B------:R-:W-:Y:S02]  /*c12d0*/  SEL R5, R5, RZ, !P0 ;  /* 0x000000ff05057207 */ /* 0x000fe40004000000 */
[----:B------:R-:W-:Y:S02]  /*c12e0*/  IADD3.X R29, R29, R0, RZ, P5, !PT ;  /* 0x000000001d1d7210 */ /* 0x000fe40002ffe4ff */
[----:B------:R-:W-:-:S02]  /*c12f0*/  ISETP.NE.U32.AND P3, PT, R4, RZ, PT ;  /* 0x000000ff0400720c */ /* 0x000fc40003f65070 */
[----:B------:R-:W-:Y:S01]  /*c1300*/  ISETP.NE.U32.AND P4, PT, R5, RZ, PT ;  /* 0x000000ff0500720c */ /* 0x000fe20003f85070 */
[----:B------:R-:W-:Y:S01]  /*c1310*/  IMAD.MOV.U32 R4, RZ, RZ, R36 ;  /* 0x000000ffff047224 */ /* 0x000fe200078e0024 */
[----:B------:R-:W-:Y:S01]  /*c1320*/  MOV R5, R37 ;  /* 0x0000002500057202 */ /* 0x000fe20000000f00 */
[----:B------:R-:W-:Y:S04]  /*c1330*/  STL [R1+0x3324], R29 ;  /* 0x0033241d01007387 */ /* 0x000fe80000100800 */
[----:B------:R1:W-:Y:S01]  /*c1340*/  LDGSTS.E [R8+0x9c00], [R4.64], P1 ;  /* 0x09c0000004087fae */ /* 0x0003e20008921844 */
[----:B------:R-:W-:-:S06]  /*c1350*/  IADD3 R24, P5, R24, R252, RZ ;  /* 0x000000fc18187210 */ /* 0x000fcc0007fbe0ff */
[----:B------:R-:W-:Y:S01]  /*c1360*/  STL.64 [R1+0x150], R40 ;  /* 0x0001502801007387 */ /* 0x000fe20000100a00 */
[----:B------:R1:W-:Y:S02]  /*c1370*/  STL.64 [R1+0x158], R42 ;  /* 0x0001582a01007387 */ /* 0x0003e40000100a00 */
[----:B-1----:R-:W-:Y:S01]  /*c1380*/  MOV R4, R32 ;  /* 0x0000002000047202 */ /* 0x002fe20000000f00 */
[----:B------:R-:W-:Y:S02]  /*c1390*/  IMAD.MOV.U32 R5, RZ, RZ, R33 ;  /* 0x000000ffff057224 */ /* 0x000fe400078e0021 */
[----:B------:R-:W-:-:S03]  /*c13a0*/  IMAD.X R25, R25, 0x1, R0, P5 ;  /* 0x0000000119197824 */ /* 0x000fc600028e0600 */
[----:B------:R1:W-:Y:S01]  /*c13b0*/  LDGSTS.E [R8+0x9d00], [R4.64], P1 ;  /* 0x09d0000004087fae */ /* 0x0003e20008921844 */
[----:B------:R-:W-:Y:S01]  /*c13c0*/  HMMA.1688.F32.TF32 R40, R196, R34, R160 ;  /* 0x00000022c428723c */ /* 0x000fe200000810a0 */
[----:B-1----:R-:W-:Y:S01]  /*c13d0*/  MOV R4, R28 ;  /* 0x0000001c00047202 */ /* 0x002fe20000000f00 */
[----:B------:R-:W-:Y:S01]  /*c13e0*/  IMAD.MOV.U32 R5, RZ, RZ, R29 ;  /* 0x000000ffff057224 */ /* 0x000fe200078e001d */
[----:B------:R-:W-:-:S04]  /*c13f0*/  IADD3 R20, P5, R20, R252, RZ ;  /* 0x000000fc14147210 */ /* 0x000fc80007fbe0ff */
[----:B------:R1:W-:Y:S04]  /*c1400*/  LDGSTS.E [R8+0x9e00], [R4.64], P1 ;  /* 0x09e0000004087fae */ /* 0x0003e80008921844 */
[----:B------:R1:W-:Y:S01]  /*c1410*/  STL [R1+0x3328], R24 ;  /* 0x0033281801007387 */ /* 0x0003e20000100800 */
[----:B------:R1:W-:Y:S02]  /*c1420*/  STL [R1+0x331c], R25 ;  /* 0x00331c1901007387 */ /* 0x0003e40000100800 */
[----:B------:R-:W2:Y:S02]  /*c1430*/  LDL.LU R36, [R1+0x3240] ;  /* 0x0032400001247983 */ /* 0x000ea40000300800 */
[----:B------:R-:W2:Y:S01]  /*c1440*/  LDL.LU R32, [R1+0x3238] ;  /* 0x0032380001207983 */ /* 0x000ea20000300800 */
[----:B-1----:R-:W-:Y:S01]  /*c1450*/  MOV R4, R24 ;  /* 0x0000001800047202 */ /* 0x002fe20000000f00 */
[----:B------:R-:W-:Y:S01]  /*c1460*/  IMAD.MOV.U32 R5, RZ, RZ, R25 ;  /* 0x000000ffff057224 */ /* 0x000fe200078e0019 */
[----:B------:R-:W-:Y:S01]  /*c1470*/  STL [R1+0x32c0], R20 ;  /* 0x0032c01401007387 */ /* 0x000fe20000100800 */
[----:B------:R-:W2:Y:S03]  /*c1480*/  LDL.LU R28, [R1+0x3230] ;  /* 0x00323000011c7983 */ /* 0x000ea60000300800 */
[----:B------:R1:W-:Y:S02]  /*c1490*/  LDGSTS.E [R8+0x9f00], [R4.64], P1 ;  /* 0x09f0000004087fae */ /* 0x0003e40008921844 */
[----:B-1----:R-:W-:Y:S01]  /*c14a0*/  IMAD.MOV.U32 R4, RZ, RZ, R20 ;  /* 0x000000ffff047224 */ /* 0x002fe200078e0014 */
[----:B---3--:R-:W-:-:S02]  /*c14b0*/  IADD3.X R21, R21, R0, RZ, P5, !PT ;  /* 0x0000000015157210 */ /* 0x008fc40002ffe4ff */
[-C--:B----4-:R-:W-:Y:S02]  /*c14c0*/  IADD3 R16, P1, R16, R252.reuse, RZ ;  /* 0x000000fc10107210 */ /* 0x090fe40007f3e0ff */
[----:B------:R-:W-:-:S03]  /*c14d0*/  IADD3 R12, P5, R12, R252, RZ ;  /* 0x000000fc0c0c7210 */ /* 0x000fc60007fbe0ff */
[----:B------:R-:W-:Y:S01]  /*c14e0*/  STL [R1+0x32b8], R16 ;  /* 0x0032b81001007387 */ /* 0x000fe20000100800 */
[----:B------:R-:W-:Y:S02]  /*c14f0*/  IMAD.X R17, R17, 0x1, R0, P1 ;  /* 0x0000000111117824 */ /* 0x000fe400008e0600 */
[----:B------:R-:W-:Y:S02]  /*c1500*/  STL [R1+0x32b4], R21 ;  /* 0x0032b41501007387 */ /* 0x000fe40000100800 */
[----:B------:R-:W-:Y:S01]  /*c1510*/  STL.64 [R1+0xd0], R40 ;  /* 0x0000d02801007387 */ /* 0x000fe20000100a00 */
[----:B------:R-:W-:Y:S01]  /*c1520*/  IADD3 R3, P1, R3, R252, RZ ;  /* 0x000000fc03037210 */ /* 0x000fe20007f3e0ff */
[----:B------:R-:W-:Y:S01]  /*c1530*/  STL.64 [R1+0xd8], R42 ;  /* 0x0000d82a01007387 */ /* 0x000fe20000100a00 */
[----:B------:R-:W-:Y:S01]  /*c1540*/  IADD3.X R13, R13, R0, RZ, P5, !PT ;  /* 0x000000000d0d7210 */ /* 0x000fe20002ffe4ff */
[----:B------:R1:W-:Y:S02]  /*c1550*/  STL [R1+0x32b0], R12 ;  /* 0x0032b00c01007387 */ /* 0x0003e40000100800 */
[----:B------:R3:W-:Y:S01]  /*c1560*/  STL [R1+0x32ac], R17 ;  /* 0x0032ac1101007387 */ /* 0x0007e20000100800 */
[----:B------:R-:W4:Y:S01]  /*c1570*/  LDL.LU R34, [R1+0x3234] ;  /* 0x0032340001227983 */ /* 0x000f220000300800 */
[----:B------:R1:W-:Y:S02]  /*c1580*/  STL [R1+0x32a8], R3 ;  /* 0x0032a80301007387 */ /* 0x0003e40000100800 */
[----:B------:R-:W-:Y:S02]  /*c1590*/  STL [R1+0x32a4], R13 ;  /* 0x0032a40d01007387 */ /* 0x000fe40000100800 */
[----:B------:R-:W4:Y:S01]  /*c15a0*/  LDL.LU R33, [R1+0x322c] ;  /* 0x00322c0001217983 */ /* 0x000f220000300800 */
[----:B------:R-:W4:Y:S01]  /*c15b0*/  LDL.LU R29, [R1+0x3224] ;  /* 0x00322400011d7983 */ /* 0x000f220000300800 */
[----:B------:R-:W4:Y:S02]  /*c15c0*/  LDL.LU R24, [R1+0x3228] ;  /* 0x0032280001187983 */ /* 0x000f240000300800 */
[----:B------:R-:W4:Y:S01]  /*c15d0*/  LDL.LU R25, [R1+0x321c] ;  /* 0x00321c0001197983 */ /* 0x000f220000300800 */
[----:B------:R-:W-:-:S05]  /*c15e0*/  MOV R5, R21 ;  /* 0x0000001500057202 */ /* 0x000fca0000000f00 */
[----:B------:R1:W-:Y:S02]  /*c15f0*/  LDGSTS.E [R8+0xac00], [R4.64], P2 ;  /* 0x0ac0000004087fae */ /* 0x0003e40009121844 */
[----:B-1----:R-:W-:Y:S01]  /*c1600*/  IMAD.MOV.U32 R4, RZ, RZ, R16 ;  /* 0x000000ffff047224 */ /* 0x002fe200078e0010 */
[----:B------:R-:W-:-:S05]  /*c1610*/  MOV R5, R17 ;  /* 0x0000001100057202 */ /* 0x000fca0000000f00 */
[----:B------:R1:W-:Y:S02]  /*c1620*/  LDGSTS.E [R8+0xad00], [R4.64], P2 ;  /* 0x0ad0000004087fae */ /* 0x0003e40009121844 */
[----:B-1----:R-:W-:Y:S01]  /*c1630*/  MOV R4, R12 ;  /* 0x0000000c00047202 */ /* 0x002fe20000000f00 */
[----:B------:R-:W-:Y:S01]  /*c1640*/  IMAD.MOV.U32 R5, RZ, RZ, R13 ;  /* 0x000000ffff057224 */ /* 0x000fe200078e000d */
[----:B------:R-:W4:Y:S04]  /*c1650*/  LDL.LU R12, [R1+0x31c0] ;  /* 0x0031c000010c7983 */ /* 0x000f280000300800 */
[----:B------:R1:W-:Y:S01]  /*c1660*/  LDGSTS.E [R8+0xae00], [R4.64], P2 ;  /* 0x0ae0000004087fae */ /* 0x0003e20009121844 */
[----:B--2---:R-:W-:-:S05]  /*c1670*/  IMAD.X R9, R9, 0x1, R0, P1 ;  /* 0x0000000109097824 */ /* 0x004fca00008e0600 */
[----:B------:R2:W-:Y:S01]  /*c1680*/  STL [R1+0x329c], R9 ;  /* 0x00329c0901007387 */ /* 0x0005e20000100800 */
[----:B------:R-:W4:Y:S02]  /*c1690*/  LDL.LU R21, [R1+0x31b4] ;  /* 0x0031b40001157983 */ /* 0x000f240000300800 */
[----:B------:R-:W4:Y:S02]  /*c16a0*/  LDL.LU R20, [R1+0x31ac] ;  /* 0x0031ac0001147983 */ /* 0x000f240000300800 */
[----:B---3--:R-:W3:Y:S01]  /*c16b0*/  LDL.LU R17, [R1+0x31b8] ;  /* 0x0031b80001117983 */ /* 0x008ee20000300800 */
[----:B-1----:R-:W-:Y:S01]  /*c16c0*/  MOV R4, R3 ;  /* 0x0000000300047202 */ /* 0x002fe20000000f00 */
[----:B------:R-:W3:Y:S01]  /*c16d0*/  LDL.LU R16, [R1+0x31a4] ;  /* 0x0031a40001107983 */ /* 0x000ee20000300800 */
[----:B------:R-:W3:Y:S02]  /*c16e0*/  LDL.LU R3, [R1+0x31b0] ;  /* 0x0031b00001037983 */ /* 0x000ee40000300800 */
[----:B------:R-:W-:-:S02]  /*c16f0*/  IMAD.MOV.U32 R5, RZ, RZ, R9 ;  /* 0x000000ffff057224 */ /* 0x000fc400078e0009 */
[----:B--2---:R-:W2:Y:S01]  /*c1700*/  LDL.LU R9, [R1+0x31a8] ;  /* 0x0031a80001097983 */ /* 0x004ea20000300800 */
[C---:B------:R-:W-:Y:S02]  /*c1710*/  ISETP.GT.AND P1, PT, R132.reuse, 0x37, PT ;  /* 0x000000378400780c */ /* 0x040fe40003f24270 */
[----:B------:R-:W-:Y:S01]  /*c1720*/  ISETP.GT.AND P5, PT, R132, 0x3b, PT ;  /* 0x0000003b8400780c */ /* 0x000fe20003fa4270 */
[----:B------:R1:W-:Y:S01]  /*c1730*/  LDGSTS.E [R8+0xaf00], [R4.64], P2 ;  /* 0x0af0000004087fae */ /* 0x0003e20009121844 */
[----:B------:R-:W-:Y:S01]  /*c1740*/  HMMA.1688.F32.TF32 R40, R196, R30, R156 ;  /* 0x0000001ec428723c */ /* 0x000fe2000008109c */
[----:B-1----:R-:W-:Y:S02]  /*c1750*/  SEL R4, RZ, 0x4, !P1 ;  /* 0x00000004ff047807 */ /* 0x002fe40004800000 */
[----:B------:R-:W-:Y:S02]  /*c1760*/  SEL R5, RZ, 0x4, !P5 ;  /* 0x00000004ff057807 */ /* 0x000fe40006800000 */
[----:B------:R-:W-:-:S02]  /*c1770*/  SEL R4, R4, RZ, !P0 ;  /* 0x000000ff04047207 */ /* 0x000fc40004000000 */
[----:B------:R-:W-:Y:S02]  /*c1780*/  SEL R5, R5, RZ, !P0 ;  /* 0x000000ff05057207 */ /* 0x000fe40004000000 */
[-C--:B------:R-:W-:Y:S02]  /*c1790*/  IADD3 R36, P1, R36, R252.reuse, RZ ;  /* 0x000000fc24247210 */ /* 0x080fe40007f3e0ff */
[----:B------:R-:W-:-:S03]  /*c17a0*/  IADD3 R32, P2, R32, R252, RZ ;  /* 0x000000fc20207210 */ /* 0x000fc60007f5e0ff */
[----:B------:R-:W-:Y:S02]  /*c17b0*/  STL [R1+0x3240], R36 ;  /* 0x0032402401007387 */ /* 0x000fe40000100800 */
[----:B------:R-:W-:Y:S01]  /*c17c0*/  STL [R1+0x3238], R32 ;  /* 0x0032382001007387 */ /* 0x000fe20000100800 */
[----:B------:R-:W-:-:S05]  /*c17d0*/  IADD3 R28, P5, R28, R252, RZ ;  /* 0x000000fc1c1c7210 */ /* 0x000fca0007fbe0ff */
[----:B------:R-:W-:Y:S01]  /*c17e0*/  STL [R1+0x3230], R28 ;  /* 0x0032301c01007387 */ /* 0x000fe20000100800 */
[----:B----4-:R-:W-:Y:S01]  /*c17f0*/  IADD3.X R34, R34, R0, RZ, P1, !PT ;  /* 0x0000000022227210 */ /* 0x010fe20000ffe4ff */
[----:B------:R-:W-:Y:S02]  /*c1800*/  ISETP.NE.U32.AND P1, PT, R4, RZ, PT ;  /* 0x000000ff0400720c */ /* 0x000fe40003f25070 */
[----:B------:R-:W-:Y:S01]  /*c1810*/  IMAD.X R33, R33, 0x1, R0, P2 ;  /* 0x0000000121217824 */ /* 0x000fe200010e0600 */
[----:B------:R-:W-:Y:S01]  /*c1820*/  ISETP.NE.U32.AND P2, PT, R5, RZ, PT ;  /* 0x000000ff0500720c */ /* 0x000fe20003f45070 */
[----:B------:R-:W-:Y:S01]  /*c1830*/  IMAD.MOV.U32 R4, RZ, RZ, R36 ;  /* 0x000000ffff047224 */ /* 0x000fe200078e0024 */
[----:B------:R-:W-:Y:S02]  /*c1840*/  MOV R5, R34 ;  /* 0x0000002200057202 */ /* 0x000fe40000000f00 */
[----:B------:R-:W-:Y:S01]  /*c1850*/  IADD3.X R29, R29, R0, RZ, P5, !PT ;  /* 0x000000001d1d7210 */ /* 0x000fe20002ffe4ff */
[----:B------:R-:W-:-:S02]  /*c1860*/  IADD3 R24, P5, R24, R252, RZ ;  /* 0x000000fc18187210 */ /* 0x000fc40007fbe0ff */
[----:B------:R1:W-:Y:S04]  /*c1870*/  LDGSTS.E [R8+0xbc00], [R4.64], P3 ;  /* 0x0bc0000004087fae */ /* 0x0003e80009921844 */
[----:B------:R-:W-:Y:S01]  /*c1880*/  STL [R1+0x3234], R34 ;  /* 0x0032342201007387 */ /* 0x000fe20000100800 */
[----:B------:R-:W-:Y:S02]  /*c1890*/  STL [R1+0x322c], R33 ;  /* 0x00322c2101007387 */ /* 0x000fe40000100800 */
[----:B------:R-:W4:Y:S02]  /*c18a0*/  LDL.LU R13, [R1+0x319c] ;  /* 0x00319c00010d7983 */ /* 0x000f240000300800 */
[----:B------:R-:W-:Y:S01]  /*c18b0*/  IMAD.X R25, R25, 0x1, R0, P5 ;  /* 0x0000000119197824 */ /* 0x000fe200028e0600 */
[----:B-1----:R-:W-:Y:S01]  /*c18c0*/  MOV R4, R32 ;  /* 0x0000002000047202 */ /* 0x002fe20000000f00 */
[----:B------:R-:W-:Y:S01]  /*c18d0*/  IMAD.MOV.U32 R5, RZ, RZ, R33 ;  /* 0x000000ffff057224 */ /* 0x000fe200078e0021 */
[----:B------:R1:W-:Y:S04]  /*c18e0*/  STL [R1+0x3224], R29 ;  /* 0x0032241d01007387 */ /* 0x0003e80000100800 */
[----:B------:R1:W-:Y:S01]  /*c18f0*/  LDGSTS.E [R8+0xbd00], [R4.64], P3 ;  /* 0x0bd0000004087fae */ /* 0x0003e20009921844 */
[----:B------:R-:W-:Y:S02]  /*c1900*/  STL.64 [R1+0x90], R40 ;  /* 0x0000902801007387 */ /* 0x000fe40000100a00 */
[----:B------:R-:W-:Y:S02]  /*c1910*/  STL.64 [R1+0x98], R42 ;  /* 0x0000982a01007387 */ /* 0x000fe40000100a00 */
[----:B------:R-:W-:Y:S01]  /*c1920*/  STL [R1+0x3228], R24 ;  /* 0x0032281801007387 */ /* 0x000fe20000100800 */
[----:B------:R1:W-:Y:S01]  /*c1930*/  STL [R1+0x321c], R25 ;  /* 0x00321c1901007387 */ /* 0x0003e20000100800 */
[----:B------:R-:W4:Y:S01]  /*c1940*/  LDL.LU R30, [R1+0x3140] ;  /* 0x00314000011e7983 */ /* 0x000f220000300800 */
[----:B-1----:R-:W-:Y:S01]  /*c1950*/  MOV R4, R28 ;  /* 0x0000001c00047202 */ /* 0x002fe20000000f00 */
[----:B------:R-:W-:Y:S01]  /*c1960*/  IMAD.MOV.U32 R5, RZ, RZ, R29 ;  /* 0x000000ffff057224 */ /* 0x000fe200078e001d */
[----:B------:R-:W-:Y:S01]  /*c1970*/  IADD3 R12, P5, R12, R252, RZ ;  /* 0x000000fc0c0c7210 */ /* 0x000fe20007fbe0ff */
[----:B------:R-:W4:Y:S04]  /*c1980*/  LDL.LU R29, [R1+0x3138] ;  /* 0x00313800011d7983 */ /* 0x000f280000300800 */
[----:B------:R1:W-:Y:S02]  /*c1990*/  LDGSTS.E [R8+0xbe00], [R4.64], P3 ;  /* 0x0be0000004087fae */ /* 0x0003e40009921844 */
[----:B-1----:R-:W-:Y:S01]  /*c19a0*/  MOV R4, R24 ;  /* 0x0000001800047202 */ /* 0x002fe20000000f00 */
[----:B------:R-:W-:-:S02]  /*c19b0*/  IMAD.MOV.U32 R5, RZ, RZ, R25 ;  /* 0x000000ffff057224 */ /* 0x000fc400078e0019 */
[----:B------:R-:W-:Y:S03]  /*c19c0*/  HMMA.1688.F32.TF32 R24, R196, R26, R152 ;  /* 0x0000001ac418723c */ /* 0x000fe60000081098 */
[----:B------:R1:W-:Y:S04]  /*c19d0*/  LDGSTS.E [R8+0xbf00], [R4.64], P3 ;  /* 0x0bf0000004087fae */ /* 0x0003e80009921844 */
[----:B------:R-:W-:Y:S01]  /*c19e0*/  STL [R1+0x31c0], R12 ;  /* 0x0031c00c01007387 */ /* 0x000fe20000100800 */
[----:B------:R-:W4:Y:S01]  /*c19f0*/  LDL.LU R28, [R1+0x3130] ;  /* 0x00313000011c7983 */ /* 0x000f220000300800 */
[----:B------:R-:W-:Y:S02]  /*c1a00*/  IADD3.X R21, R21, R0, RZ, P5, !PT ;  /* 0x0000000015157210 */ /* 0x000fe40002ffe4ff */
[----:B---3--:R-:W-:-:S02]  /*c1a10*/  IADD3 R17, P3, R17, R252, RZ ;  /* 0x000000fc11117210 */ /* 0x008fc40007f7e0ff */
[----:B------:R-:W-:-:S03]  /*c1a20*/  IADD3 R3, P5, R3, R252, RZ ;  /* 0x000000fc03037210 */ /* 0x000fc60007fbe0ff */
[----:B------:R-:W-:Y:S01]  /*c1a30*/  STL [R1+0x31b8], R17 ;  /* 0x0031b81101007387 */ /* 0x000fe20000100800 */
[----:B------:R-:W-:Y:S02]  /*c1a40*/  IMAD.X R20, R20, 0x1, R0, P3 ;  /* 0x0000000114147824 */ /* 0x000fe400018e0600 */
[----:B------:R-:W-:Y:S01]  /*c1a50*/  STL [R1+0x31b4], R21 ;  /* 0x0031b41501007387 */ /* 0x000fe20000100800 */
[----:B--2---:R-:W-:Y:S02]  /*c1a60*/  IADD3 R9, P3, R9, R252, RZ ;  /* 0x000000fc09097210 */ /* 0x004fe40007f7e0ff */
[----:B------:R-:W-:Y:S01]  /*c1a70*/  IADD3.X R16, R16, R0, RZ, P5, !PT ;  /* 0x0000000010107210 */ /* 0x000fe20002ffe4ff */
[----:B------:R-:W-:Y:S01]  /*c1a80*/  STL.64 [R1+0x70], R24 ;  /* 0x0000701801007387 */ /* 0x000fe20000100a00 */
[----:B------:R2:W-:Y:S02]  /*c1a90*/  STL.64 [R1+0x78], R26 ;  /* 0x0000781a01007387 */ /* 0x0005e40000100a00 */
[----:B------:R3:W-:Y:S02]  /*c1aa0*/  STL [R1+0x31b0], R3 ;  /* 0x0031b00301007387 */ /* 0x0007e40000100800 */
[----:B------:R1:W-:Y:S01]  /*c1ab0*/  STL [R1+0x31ac], R20 ;  /* 0x0031ac1401007387 */ /* 0x0003e20000100800 */
[----:B------:R-:W4:Y:S01]  /*c1ac0*/  LDL.LU R31, [R1+0x3134] ;  /* 0x00313400011f7983 */ /* 0x000f220000300800 */
[----:B------:R-:W-:Y:S02]  /*c1ad0*/  STL [R1+0x31a8], R9 ;  /* 0x0031a80901007387 */ /* 0x000fe40000100800 */
[----:B------:R-:W-:Y:S01]  /*c1ae0*/  STL [R1+0x31a4], R16 ;  /* 0x0031a41001007387 */ /* 0x000fe20000100800 */
[----:B--2---:R-:W2:Y:S01]  /*c1af0*/  LDL.LU R27, [R1+0x312c] ;  /* 0x00312c00011b7983 */ /* 0x004ea20000300800 */
[----:B-1----:R-:W-:Y:S01]  /*c1b00*/  IMAD.MOV.U32 R4, RZ, RZ, R12 ;  /* 0x000000ffff047224 */ /* 0x002fe200078e000c */
[----:B------:R-:W-:Y:S01]  /*c1b10*/  MOV R5, R21 ;  /* 0x0000001500057202 */ /* 0x000fe20000000f00 */
[----:B------:R-:W2:Y:S01]  /*c1b20*/  LDL.LU R26, [R1+0x3124] ;  /* 0x00312400011a7983 */ /* 0x000ea20000300800 */
[----:B------:R-:W2:Y:S04]  /*c1b30*/  LDL.LU R12, [R1+0x3128] ;  /* 0x00312800010c7983 */ /* 0x000ea80000300800 */
[----:B------:R1:W-:Y:S01]  /*c1b40*/  LDGSTS.E [R8+0xcc00], [R4.64], P4 ;  /* 0x0cc0000004087fae */ /* 0x0003e2000a121844 */
[----:B------:R-:W2:Y:S02]  /*c1b50*/  LDL.LU R24, [R1+0x311c] ;  /* 0x00311c0001187983 */ /* 0x000ea40000300800 */
[----:B-1----:R-:W-:Y:S01]  /*c1b60*/  IMAD.MOV.U32 R4, RZ, RZ, R17 ;  /* 0x000000ffff047224 */ /* 0x002fe200078e0011 */
[----:B------:R-:W-:-:S05]  /*c1b70*/  MOV R5, R20 ;  /* 0x0000001400057202 */ /* 0x000fca0000000f00 */
[----:B------:R1:W-:Y:S02]  /*c1b80*/  LDGSTS.E [R8+0xcd00], [R4.64], P4 ;  /* 0x0cd0000004087fae */ /* 0x0003e4000a121844 */
[----:B-1----:R-:W-:Y:S01]  /*c1b90*/  MOV R4, R3 ;  /* 0x0000000300047202 */ /* 0x002fe20000000f00 */
[----:B------:R-:W-:Y:S01]  /*c1ba0*/  IMAD.MOV.U32 R5, RZ, RZ, R16 ;  /* 0x000000ffff057224 */ /* 0x000fe200078e0010 */
[----:B---3--:R-:W3:Y:S04]  /*c1bb0*/  LDL.LU R3, [R1+0x30c0] ;  /* 0x0030c00001037983 */ /* 0x008ee80000300800 */
[----:B------:R1:W-:Y:S02]  /*c1bc0*/  LDGSTS.E [R8+0xce00], [R4.64], P4 ;  /* 0x0ce0000004087fae */ /* 0x0003e4000a121844 */
[----:B-1----:R-:W-:-:S02]  /*c1bd0*/  MOV R4, R9 ;  /* 0x0000000900047202 */ /* 0x002fc40000000f00 */
[----:B------:R-:W-:Y:S01]  /*c1be0*/  ISETP.GT.AND P5, PT, R132, 0x43, PT ;  /* 0x000000438400780c */ /* 0x000fe20003fa4270 */
[----:B----4-:R-:W-:-:S05]  /*c1bf0*/  IMAD.X R13, R13, 0x1, R0, P3 ;  /* 0x000000010d0d7824 */ /* 0x010fca00018e0600 */
[----:B------:R1:W-:Y:S01]  /*c1c00*/  STL [R1+0x319c], R13 ;  /* 0x00319c0d01007387 */ /* 0x0003e20000100800 */
[----:B------:R-:W4:Y:S02]  /*c1c10*/  LDL.LU R25, [R1+0x30b4] ;  /* 0x0030b40001197983 */ /* 0x000f240000300800 */
[----:B------:R-:W4:Y:S02]  /*c1c20*/  LDL.LU R21, [R1+0x30ac] ;  /* 0x0030ac0001157983 */ /* 0x000f240000300800 */
[----:B------:R-:W4:Y:S02]  /*c1c30*/  LDL.LU R20, [R1+0x30b8] ;  /* 0x0030b80001147983 */ /* 0x000f240000300800 */
[----:B------:R-:W-:Y:S01]  /*c1c40*/  IMAD.MOV.U32 R5, RZ, RZ, R13 ;  /* 0x000000ffff057224 */ /* 0x000fe200078e000d */
[----:B------:R-:W-:-:S04]  /*c1c50*/  ISETP.GT.AND P3, PT, R132, 0x3f, PT ;  /* 0x0000003f8400780c */ /* 0x000fc80003f64270 */
[----:B------:R1:W-:Y:S04]  /*c1c60*/  LDGSTS.E [R8+0xcf00], [R4.64], P4 ;  /* 0x0cf0000004087fae */ /* 0x0003e8000a121844 */
[----:B-1----:R-:W4:Y:S01]  /*c1c70*/  LDL.LU R13, [R1+0x30a4] ;  /* 0x0030a400010d7983 */ /* 0x002f220000300800 */
[----:B------:R-:W4:Y:S02]  /*c1c80*/  LDL.LU R9, [R1+0x30b0] ;  /* 0x0030b00001097983 */ /* 0x000f240000300800 */
[----:B------:R-:W4:Y:S01]  /*c1c90*/  LDL.LU R16, [R1+0x30a8] ;  /* 0x0030a80001107983 */ /* 0x000f220000300800 */
[----:B------:R-:W-:Y:S01]  /*c1ca0*/  SEL R4, RZ, 0x4, !P3 ;  /* 0x00000004ff047807 */ /* 0x000fe20005800000 */
[----:B------:R-:W-:Y:S01]  /*c1cb0*/  IADD3 R30, P3, R30, R252, RZ ;  /* 0x000000fc1e1e7210 */ /* 0x000fe20007f7e0ff */
[----:B------:R-:W-:-:S02]  /*c1cc0*/  SEL R5, RZ, 0x4, !P5 ;  /* 0x00000004ff057807 */ /* 0x000fc40006800000 */
[-C--:B------:R-:W-:Y:S02]  /*c1cd0*/  IADD3 R29, P4, R29, R252.reuse, RZ ;  /* 0x000000fc1d1d7210 */ /* 0x080fe40007f9e0ff */
[----:B------:R-:W-:Y:S04]  /*c1ce0*/  STL [R1+0x3140], R30 ;  /* 0x0031401e01007387 */ /* 0x000fe80000100800 */
[----:B------:R-:W-:Y:S01]  /*c1cf0*/  STL [R1+0x3138], R29 ;  /* 0x0031381d01007387 */ /* 0x000fe20000100800 */
[----:B------:R-:W-:-:S05]  /*c1d00*/  IADD3 R28, P5, R28, R252, RZ ;  /* 0x000000fc1c1c7210 */ /* 0x000fca0007fbe0ff */
[----:B------:R-:W-:Y:S01]  /*c1d10*/  STL [R1+0x3130], R28 ;  /* 0x0031301c01007387 */ /* 0x000fe20000100800 */
[----:B------:R-:W-:-:S05]  /*c1d20*/  IADD3.X R31, R31, R0, RZ, P3, !PT ;  /* 0x000000001f1f7210 */ /* 0x000fca0001ffe4ff */
[----:B------:R-:W-:Y:S01]  /*c1d30*/  STL [R1+0x3134], R31 ;  /* 0x0031341f01007387 */ /* 0x000fe20000100800 */
[----:B--2---:R-:W-:-:S05]  /*c1d40*/  IMAD.X R27, R27, 0x1, R0, P4 ;  /* 0x000000011b1b7824 */ /* 0x004fca00020e0600 */
[----:B------:R-:W-:Y:S01]  /*c1d50*/  STL [R1+0x312c], R27 ;  /* 0x00312c1b01007387 */ /* 0x000fe20000100800 */
[----:B------:R-:W2:Y:S01]  /*c1d60*/  LDL.LU R17, [R1+0x309c] ;  /* 0x00309c0001117983 */ /* 0x000ea20000300800 */
[----:B------:R-:W-:Y:S02]  /*c1d70*/  SEL R4, R4, RZ, !P0 ;  /* 0x000000ff04047207 */ /* 0x000fe40004000000 */
[----:B------:R-:W-:Y:S01]  /*c1d80*/  SEL R5, R5, RZ, !P0 ;  /* 0x000000ff05057207 */ /* 0x000fe20004000000 */
[----:B------:R-:W-:Y:S01]  /*c1d90*/  HMMA.1688.F32.TF32 R32, R196, R22, R148 ;  /* 0x00000016c420723c */ /* 0x000fe20000081094 */
[----:B------:R-:W-:Y:S02]  /*c1da0*/  ISETP.NE.U32.AND P3, PT, R4, RZ, PT ;  /* 0x000000ff0400720c */ /* 0x000fe40003f65070 */
[----:B------:R-:W-:Y:S01]  /*c1db0*/  ISETP.NE.U32.AND P4, PT, R5, RZ, PT ;  /* 0x000000ff0500720c */ /* 0x000fe20003f85070 */
[----:B------:R-:W-:Y:S01]  /*c1dc0*/  IMAD.MOV.U32 R4, RZ, RZ, R30 ;  /* 0x000000ffff047224 */ /* 0x000fe200078e001e */
[----:B------:R-:W-:-:S02]  /*c1dd0*/  MOV R5, R31 ;  /* 0x0000001f00057202 */ /* 0x000fc40000000f00 */
[----:B------:R-:W-:-:S03]  /*c1de0*/  IADD3.X R26, R26, R0, RZ, P5, !PT ;  /* 0x000000001a1a7210 */ /* 0x000fc60002ffe4ff */
[----:B------:R1:W-:Y:S01]  /*c1df0*/  LDGSTS.E [R8+0xdc00], [R4.64], P1 ;  /* 0x0dc0000004087fae */ /* 0x0003e20008921844 */
[----:B------:R-:W-:Y:S02]  /*c1e00*/  IADD3 R12, P5, R12, R252, RZ ;  /* 0x000000fc0c0c7210 */ /* 0x000fe40007fbe0ff */
[----:B-1----:R-:W-:Y:S01]  /*c1e10*/  MOV R4, R29 ;  /* 0x0000001d00047202 */ /* 0x002fe20000000f00 */
[----:B------:R-:W-:Y:S02]  /*c1e20*/  IMAD.MOV.U32 R5, RZ, RZ, R27 ;  /* 0x000000ffff057224 */ /* 0x000fe400078e001b */
[----:B------:R-:W-:-:S03]  /*c1e30*/  IMAD.X R24, R24, 0x1, R0, P5 ;  /* 0x0000000118187824 */ /* 0x000fc600028e0600 */
[----:B------:R1:W-:Y:S04]  /*c1e40*/  LDGSTS.E [R8+0xdd00], [R4.64], P1 ;  /* 0x0dd0000004087fae */ /* 0x0003e80008921844 */
[----:B------:R1:W-:Y:S02]  /*c1e50*/  STL [R1+0x3124], R26 ;  /* 0x0031241a01007387 */ /* 0x0003e40000100800 */
[----:B-1----:R-:W-:Y:S01]  /*c1e60*/  MOV R4, R28 ;  /* 0x0000001c00047202 */ /* 0x002fe20000000f00 */
[----:B------:R-:W-:-:S05]  /*c1e70*/  IMAD.MOV.U32 R5, RZ, RZ, R26 ;  /* 0x000000ffff057224 */ /* 0x000fca00078e001a */
[----:B------:R1:W-:Y:S04]  /*c1e80*/  LDGSTS.E [R8+0xde00], [R4.64], P1 ;  /* 0x0de0000004087fae */ /* 0x0003e80008921844 */
[----:B------:R-:W-:Y:S01]  /*c1e90*/  STL.64 [R1+0x60], R32 ;  /* 0x0000602001007387 */ /* 0x000fe20000100a00 */
[----:B---3--:R-:W-:Y:S01]  /*c1ea0*/  IADD3 R3, P5, R3, R252, RZ ;  /* 0x000000fc03037210 */ /* 0x008fe20007fbe0ff */
[----:B------:R-:W-:Y:S02]  /*c1eb0*/  STL.64 [R1+0x68], R34 ;  /* 0x0000682201007387 */ /* 0x000fe40000100a00 */
[----:B------:R-:W-:Y:S01]  /*c1ec0*/  STL [R1+0x3128], R12 ;  /* 0x0031280c01007387 */ /* 0x000fe20000100800 */
[----:B-1----:R-:W-:Y:S01]  /*c1ed0*/  MOV R4, R12 ;  /* 0x0000000c00047202 */ /* 0x002fe20000000f00 */
[----:B------:R-:W-:Y:S01]  /*c1ee0*/  IMAD.MOV.U32 R5, RZ, RZ, R24 ;  /* 0x000000ffff057224 */ /* 0x000fe200078e0018 */
[----:B------:R1:W-:Y:S01]  /*c1ef0*/  STL [R1+0x311c], R24 ;  /* 0x00311c1801007387 */ /* 0x0003e20000100800 */
[----:B------:R-:W2:Y:S03]  /*c1f00*/  LDL.LU R26, [R1+0x3040] ;  /* 0x00304000011a7983 */ /* 0x000ea60000300800 */
[----:B------:R1:W-:Y:S04]  /*c1f10*/  LDGSTS.E [R8+0xdf00], [R4.64], P1 ;  /* 0x0df0000004087fae */ /* 0x0003e80008921844 */
[----:B-1----:R-:W2:Y:S01]  /*c1f20*/  LDL.LU R24, [R1+0x3038] ;  /* 0x0030380001187983 */ /* 0x002ea20000300800 */
[----:B------:R1:W-:Y:S02]  /*c1f30*/  STL [R1+0x30c0], R3 ;  /* 0x0030c00301007387 */ /* 0x0003e40000100800 */
[----:B------:R-:W2:Y:S02]  /*c1f40*/  LDL.LU R12, [R1+0x3030] ;  /* 0x00303000010c7983 */ /* 0x000ea40000300800 */
[----:B------:R-:W-:Y:S01]  /*c1f50*/  IMAD.MOV.U32 R4, RZ, RZ, R3 ;  /* 0x000000ffff047224 */ /* 0x000fe200078e0003 */
[----:B------:R-:W-:Y:S01]  /*c1f60*/  HMMA.1688.F32.TF32 R32, R196, R18, R144 ;  /* 0x00000012c420723c */ /* 0x000fe20000081090 */
[----:B----4-:R-:W-:-:S02]  /*c1f70*/  IADD3 R20, P1, R20, R252, RZ ;  /* 0x000000fc14147210 */ /* 0x010fc40007f3e0ff */
[----:B------:R-:W-:-:S03]  /*c1f80*/  IADD3.X R25, R25, R0, RZ, P5, !PT ;  /* 0x0000000019197210 */ /* 0x000fc60002ffe4ff */
[----:B------:R-:W-:Y:S01]  /*c1f90*/  IMAD.X R21, R21, 0x1, R0, P1 ;  /* 0x0000000115157824 */ /* 0x000fe200008e0600 */
[-C--:B------:R-:W-:Y:S01]  /*c1fa0*/  IADD3 R9, P5, R9, R252.reuse, RZ ;  /* 0x000000fc09097210 */ /* 0x080fe20007fbe0ff */
[----:B------:R-:W-:Y:S01]  /*c1fb0*/  STL [R1+0x30b8], R20 ;  /* 0x0030b81401007387 */ /* 0x000fe20000100800 */
[----:B------:R-:W-:Y:S01]  /*c1fc0*/  IADD3 R16, P1, R16, R252, RZ ;  /* 0x000000fc10107210 */ /* 0x000fe20007f3e0ff */
[----:B------:R4:W-:Y:S01]  /*c1fd0*/  STL [R1+0x30b4], R25 ;  /* 0x0030b41901007387 */ /* 0x0009e20000100800 */
[----:B------:R-:W-:Y:S01]  /*c1fe0*/  IADD3.X R13, R13, R0, RZ, P5, !PT ;  /* 0x000000000d0d7210 */ /* 0x000fe20002ffe4ff */
[----:B------:R4:W-:Y:S01]  /*c1ff0*/  STL [R1+0x30b0], R9 ;  /* 0x0030b00901007387 */ /* 0x0009e20000100800 */
[----:B------:R-:W-:Y:S02]  /*c2000*/  STL [R1+0x30ac], R21 ;  /* 0x0030ac1501007387 */ /* 0x000fe40000100800 */
[----:B------:R-:W3:Y:S02]  /*c2010*/  LDL.LU R27, [R1+0x3034] ;  /* 0x00303400011b7983 */ /* 0x000ee40000300800 */
[----:B------:R-:W-:Y:S01]  /*c2020*/  STL [R1+0x30a8], R16 ;  /* 0x0030a81001007387 */ /* 0x000fe20000100800 */
[----:B------:R4:W-:Y:S01]  /*c2030*/  STL [R1+0x30a4], R13 ;  /* 0x0030a40d01007387 */ /* 0x0009e20000100800 */
[----:B------:R-:W-:Y:S01]  /*c2040*/  MOV R5, R25 ;  /* 0x0000001900057202 */ /* 0x000fe20000000f00 */
[----:B-1----:R-:W3:Y:S02]  /*c2050*/  LDL.LU R3, [R1+0x3028] ;  /* 0x0030280001037983 */ /* 0x002ee40000300800 */
[----:B----4-:R-:W4:Y:S04]  /*c2060*/  LDL.LU R25, [R1+0x302c] ;  /* 0x00302c0001197983 */ /* 0x010f280000300800 */
[----:B------:R1:W-:Y:S01]  /*c2070*/  LDGSTS.E [R8+0xec00], [R4.64], P2 ;  /* 0x0ec0000004087fae */ /* 0x0003e20009121844 */
[----:B------:R-:W4:Y:S02]  /*c2080*/  LDL.LU R23, [R1+0x3024] ;  /* 0x0030240001177983 */ /* 0x000f240000300800 */
[----:B-1----:R-:W-:Y:S01]  /*c2090*/  IMAD.MOV.U32 R4, RZ, RZ, R20 ;  /* 0x000000ffff047224 */ /* 0x002fe200078e0014 */
[----:B------:R-:W-:-:S05]  /*c20a0*/  MOV R5, R21 ;  /* 0x0000001500057202 */ /* 0x000fca0000000f00 */
[----:B------:R1:W-:Y:S02]  /*c20b0*/  LDGSTS.E [R8+0xed00], [R4.64], P2 ;  /* 0x0ed0000004087fae */ /* 0x0003e40009121844 */
[----:B-1----:R-:W-:Y:S02]  /*c20c0*/  MOV R4, R9 ;  /* 0x0000000900047202 */ /* 0x002fe40000000f00 */
[----:B------:R-:W4:Y:S01]  /*c20d0*/  LDL.LU R9, [R1+0x2ffc] ;  /* 0x002ffc0001097983 */ /* 0x000f220000300800 */
[----:B------:R-:W-:Y:S02]  /*c20e0*/  IMAD.MOV.U32 R5, RZ, RZ, R13 ;  /* 0x000000ffff057224 */ /* 0x000fe400078e000d */
[----:B------:R-:W4:Y:S03]  /*c20f0*/  LDL.LU R13, [R1+0x2fc0] ;  /* 0x002fc000010d7983 */ /* 0x000f260000300800 */
[----:B------:R1:W-:Y:S01]  /*c2100*/  LDGSTS.E [R8+0xee00], [R4.64], P2 ;  /* 0x0ee0000004087fae */ /* 0x0003e20009121844 */
[----:B--2---:R-:W-:-:S05]  /*c2110*/  IMAD.X R17, R17, 0x1, R0, P1 ;  /* 0x0000000111117824 */ /* 0x004fca00008e0600 */
[----:B------:R2:W-:Y:S01]  /*c2120*/  STL [R1+0x309c], R17 ;  /* 0x00309c1101007387 */ /* 0x0005e20000100800 */
[----:B------:R-:W4:Y:S02]  /*c2130*/  LDL.LU R22, [R1+0x2fb4] ;  /* 0x002fb40001167983 */ /* 0x000f240000300800 */
[----:B------:R-:W4:Y:S02]  /*c2140*/  LDL.LU R21, [R1+0x2fac] ;  /* 0x002fac0001157983 */ /* 0x000f240000300800 */
[----:B------:R-:W4:Y:S01]  /*c2150*/  LDL.LU R20, [R1+0x2fb8] ;  /* 0x002fb80001147983 */ /* 0x000f220000300800 */
[----:B------:R-:W4:Y:S01]  /*c2160*/  LDL.LU R19, [R1+0x2fa4] ;  /* 0x002fa40001137983 */ /* 0x000f220000300800 */
[----:B------:R-:W4:Y:S02]  /*c2170*/  LDL.LU R18, [R1+0x2fb0] ;  /* 0x002fb00001127983 */ /* 0x000f240000300800 */
[----:B-1----:R-:W-:Y:S01]  /*c2180*/  IMAD.MOV.U32 R5, RZ, RZ, R17 ;  /* 0x000000ffff057224 */ /* 0x002fe200078e0011 */
[----:B------:R-:W-:Y:S01]  /*c2190*/  MOV R4, R16 ;  /* 0x0000001000047202 */ /* 0x000fe20000000f00 */
[----:B--2---:R-:W4:Y:S01]  /*c21a0*/  LDL.LU R17, [R1+0x2f7c] ;  /* 0x002f7c0001117983 */ /* 0x004f220000300800 */
[----:B------:R-:W4:Y:S01]  /*c21b0*/  LDL.LU R16, [R1+0x2fa8] ;  /* 0x002fa80001107983 */ /* 0x000f220000300800 */
[----:B------:R-:W-:-:S02]  /*c21c0*/  ISETP.GT.AND P1, PT, R132, 0x47, PT ;  /* 0x000000478400780c */ /* 0x000fc40003f24270 */
[----:B------:R-:W-:Y:S01]  /*c21d0*/  ISETP.GT.AND P5, PT, R132, 0x4b, PT ;  /* 0x0000004b8400780c */ /* 0x000fe20003fa4270 */
[----:B------:R1:W-:Y:S02]  /*c21e0*/  LDGSTS.E [R8+0xef00], [R4.64], P2 ;  /* 0x0ef0000004087fae */ /* 0x0003e40009121844 */
[----:B-1----:R-:W-:Y:S02]  /*c21f0*/  SEL R4, RZ, 0x4, !P1 ;  /* 0x00000004ff047807 */ /* 0x002fe40004800000 */
[----:B------:R-:W-:Y:S02]  /*c2200*/  SEL R5, RZ, 0x4, !P5 ;  /* 0x00000004ff057807 */ /* 0x000fe40006800000 */
[----:B------:R-:W-:Y:S02]  /*c2210*/  SEL R4, R4, RZ, !P0 ;  /* 0x000000ff04047207 */ /* 0x000fe40004000000 */
[----:B------:R-:W-:Y:S02]  /*c2220*/  SEL R5, R5, RZ, !P0 ;  /* 0x000000ff05057207 */ /* 0x000fe40004000000 */
[----:B------:R-:W-:-:S02]  /*c2230*/  IADD3 R26, P2, R26, R252, RZ ;  /* 0x000000fc1a1a7210 */ /* 0x000fc40007f5e0ff */
[-C--:B------:R-:W-:Y:S02]  /*c2240*/  IADD3 R24, P5, R24, R252.reuse, RZ ;  /* 0x000000fc18187210 */ /* 0x080fe40007fbe0ff */
[----:B------:R-:W-:Y:S01]  /*c2250*/  IADD3 R12, P1, R12, R252, RZ ;  /* 0x000000fc0c0c7210 */ /* 0x000fe20007f3e0ff */
[----:B------:R-:W-:Y:S02]  /*c2260*/  STL [R1+0x3040], R26 ;  /* 0x0030401a01007387 */ /* 0x000fe40000100800 */
[----:B------:R-:W-:Y:S02]  /*c2270*/  STL [R1+0x3038], R24 ;  /* 0x0030381801007387 */ /* 0x000fe40000100800 */
[----:B------:R1:W-:Y:S01]  /*c2280*/  STL [R1+0x3030], R12 ;  /* 0x0030300c01007387 */ /* 0x0003e20000100800 */
[C---:B------:R-:W-:Y:S08]  /*c2290*/  HMMA.1688.F32.TF32 R36, R196.reuse, R14, R140 ;  /* 0x0000000ec424723c */ /* 0x040ff0000008108c */
[----:B------:R-:W-:Y:S01]  /*c22a0*/  HMMA.1688.F32.TF32 R40, R196, R10, R136 ;  /* 0x0000000ac428723c */ /* 0x000fe20000081088 */
[----:B---3--:R-:W-:Y:S01]  /*c22b0*/  IADD3.X R27, R27, R0, RZ, P2, !PT ;  /* 0x000000001b1b7210 */ /* 0x008fe200017fe4ff */
[----:B------:R-:W-:-:S02]  /*c22c0*/  ISETP.NE.U32.AND P2, PT, R4, RZ, PT ;  /* 0x000000ff0400720c */ /* 0x000fc40003f45070 */
[----:B------:R-:W-:Y:S02]  /*c22d0*/  IMAD.MOV.U32 R4, RZ, RZ, R26 ;  /* 0x000000ffff047224 */ /* 0x000fe400078e001a */
[----:B----4-:R-:W-:Y:S01]  /*c22e0*/  IMAD.X R25, R25, 0x1, R0, P5 ;  /* 0x0000000119197824 */ /* 0x010fe200028e0600 */
[----:B------:R-:W-:Y:S01]  /*c22f0*/  ISETP.NE.U32.AND P5, PT, R5, RZ, PT ;  /* 0x000000ff0500720c */ /* 0x000fe20003fa5070 */
[----:B------:R-:W-:Y:S01]  /*c2300*/  MOV R5, R27 ;  /* 0x0000001b00057202 */ /* 0x000fe20000000f00 */
[----:B------:R-:W-:-:S04]  /*c2310*/  IADD3.X R23, R23, R0, RZ, P1, !PT ;  /* 0x0000000017177210 */ /* 0x000fc80000ffe4ff */
[----:B------:R3:W-:Y:S01]  /*c2320*/  LDGSTS.E [R8+0xfc00], [R4.64], P3 ;  /* 0x0fc0000004087fae */ /* 0x0007e20009921844 */
[----:B------:R-:W-:Y:S02]  /*c2330*/  IADD3 R3, P1, R3, R252, RZ ;  /* 0x000000fc03037210 */ /* 0x000fe40007f3e0ff */
[----:B---3--:R-:W-:Y:S01]  /*c2340*/  MOV R4, R24 ;  /* 0x0000001800047202 */ /* 0x008fe20000000f00 */
[----:B------:R-:W-:-:S05]  /*c2350*/  IMAD.MOV.U32 R5, RZ, RZ, R25 ;  /* 0x000000ffff057224 */ /* 0x000fca00078e0019 */
[----:B------:R3:W-:Y:S04]  /*c2360*/  LDGSTS.E [R8+0xfd00], [R4.64], P3 ;  /* 0x0fd0000004087fae */ /* 0x0007e80009921844 */
[----:B------:R-:W-:Y:S01]  /*c2370*/  STL [R1+0x3034], R27 ;  /* 0x0030341b01007387 */ /* 0x000fe20000100800 */
[----:B------:R-:W-:Y:S01]  /*c2380*/  IMAD.X R9, R9, 0x1, R0, P1 ;  /* 0x0000000109097824 */ /* 0x000fe200008e0600 */
[----:B---3--:R-:W-:Y:S01]  /*c2390*/  MOV R4, R12 ;  /* 0x0000000c00047202 */ /* 0x008fe20000000f00 */
[----:B------:R-:W-:Y:S01]  /*c23a0*/  IMAD.MOV.U32 R5, RZ, RZ, R23 ;  /* 0x000000ffff057224 */ /* 0x000fe200078e0017 */
[----:B------:R-:W-:Y:S04]  /*c23b0*/  STL [R1+0x302c], R25 ;  /* 0x00302c1901007387 */ /* 0x000fe80000100800 */
[----:B------:R3:W-:Y:S01]  /*c23c0*/  LDGSTS.E [R8+0xfe00], [R4.64], P3 ;  /* 0x0fe0000004087fae */ /* 0x0007e20009921844 */
[----:B------:R-:W-:Y:S01]  /*c23d0*/  STL [R1+0x3024], R23 ;  /* 0x0030241701007387 */ /* 0x000fe20000100800 */
[-C--:B------:R-:W-:Y:S01]  /*c23e0*/  IADD3 R13, P1, R13, R252.reuse, RZ ;  /* 0x000000fc0d0d7210 */ /* 0x080fe20007f3e0ff */
[----:B------:R4:W-:Y:S01]  /*c23f0*/  STL [R1+0x3028], R3 ;  /* 0x0030280301007387 */ /* 0x0009e20000100800 */
[----:B------:R1:W-:Y:S01]  /*c2400*/  STL [R1+0x2ffc], R9 ;  /* 0x002ffc0901007387 */ /* 0x0003e20000100800 */
[----:B------:R-:W2:Y:S02]  /*c2410*/  LDL.LU R15, [R1+0x2f34] ;  /* 0x002f3400010f7983 */ /* 0x000ea40000300800 */
[----:B------:R-:W2:Y:S01]  /*c2420*/  LDL.LU R14, [R1+0x2f40] ;  /* 0x002f4000010e7983 */ /* 0x000ea20000300800 */
[----:B---3--:R-:W-:Y:S01]  /*c2430*/  MOV R4, R3 ;  /* 0x0000000300047202 */ /* 0x008fe20000000f00 */
[----:B------:R-:W-:Y:S01]  /*c2440*/  IMAD.MOV.U32 R5, RZ, RZ, R9 ;  /* 0x000000ffff057224 */ /* 0x000fe200078e0009 */
[----:B------:R3:W-:Y:S01]  /*c2450*/  STL [R1+0x2fc0], R13 ;  /* 0x002fc00d01007387 */ /* 0x0007e20000100800 */
[----:B-1----:R-:W2:Y:S02]  /*c2460*/  LDL.LU R12, [R1+0x2f38] ;  /* 0x002f3800010c7983 */ /* 0x002ea40000300800 */
[----:B----4-:R-:W4:Y:S02]  /*c2470*/  LDL.LU R3, [R1+0x2f30] ;  /* 0x002f300001037983 */ /* 0x010f240000300800 */
[----:B------:R-:W4:Y:S01]  /*c2480*/  LDL.LU R9, [R1+0x2f28] ;  /* 0x002f280001097983 */ /* 0x000f220000300800 */
[----:B------:R1:W-:Y:S01]  /*c2490*/  LDGSTS.E [R8+0xff00], [R4.64], P3 ;  /* 0x0ff0000004087fae */ /* 0x0003e20009921844 */
[----:B------:R-:W-:-:S02]  /*c24a0*/  IADD3 R20, P3, R20, R252, RZ ;  /* 0x000000fc14147210 */ /* 0x000fc40007f7e0ff */
[----:B------:R-:W-:Y:S01]  /*c24b0*/  IADD3.X R22, R22, R0, RZ, P1, !PT ;  /* 0x0000000016167210 */ /* 0x000fe20000ffe4ff */
[-C--:B------:R-:W-:Y:S02]  /*c24c0*/  IADD3 R18, P1, R18, R252.reuse, RZ ;  /* 0x000000fc12127210 */ /* 0x080fe40007f3e0ff */
[--C-:B------:R-:W-:Y:S01]  /*c24d0*/  IMAD.X R21, R21, 0x1, R0.reuse, P3 ;  /* 0x0000000115157824 */ /* 0x100fe200018e0600 */
[----:B------:R-:W-:Y:S01]  /*c24e0*/  STL [R1+0x2fb8], R20 ;  /* 0x002fb81401007387 */ /* 0x000fe20000100800 */
[----:B------:R3:W-:Y:S01]  /*c24f0*/  STL [R1+0x2fb4], R22 ;  /* 0x002fb41601007387 */ /* 0x0007e20000100800 */
[----:B------:R-:W-:Y:S02]  /*c2500*/  IADD3 R16, P3, R16, R252, RZ ;  /* 0x000000fc10107210 */ /* 0x000fe40007f7e0ff */
[----:B------:R-:W-:Y:S01]  /*c2510*/  IADD3.X R19, R19, R0, RZ, P1, !PT ;  /* 0x0000000013137210 */ /* 0x000fe20000ffe4ff */
[----:B------:R3:W-:Y:S01]  /*c2520*/  STL [R1+0x2fb0], R18 ;  /* 0x002fb01201007387 */ /* 0x0007e20000100800 */
[----:B------:R2:W-:Y:S02]  /*c2530*/  STL [R1+0x2fac], R21 ;  /* 0x002fac1501007387 */ /* 0x0005e40000100800 */
[----:B------:R-:W4:Y:S02]  /*c2540*/  LDL.LU R10, [R1+0x2f2c] ;  /* 0x002f2c00010a7983 */ /* 0x000f240000300800 */
[----:B------:R-:W-:Y:S02]  /*c2550*/  STL [R1+0x2fa8], R16 ;  /* 0x002fa81001007387 */ /* 0x000fe40000100800 */
[----:B-1----:R-:W-:Y:S01]  /*c2560*/  IMAD.MOV.U32 R4, RZ, RZ, R13 ;  /* 0x000000ffff047224 */ /* 0x002fe200078e000d */
[----:B------:R1:W-:Y:S01]  /*c2570*/  STL [R1+0x2fa4], R19 ;  /* 0x002fa41301007387 */ /* 0x0003e20000100800 */
[----:B---3--:R-:W3:Y:S03]  /*c2580*/  LDL.LU R13, [R1+0x2f24] ;  /* 0x002f2400010d7983 */ /* 0x008ee60000300800 */
[----:B------:R-:W3:Y:S01]  /*c2590*/  LDL.LU R11, [R1+0x2efc] ;  /* 0x002efc00010b7983 */ /* 0x000ee20000300800 */
[----:B------:R-:W3:Y:S02]  /*c25a0*/  LDL.LU R24, [R1+0x2ec0] ;  /* 0x002ec00001187983 */ /* 0x000ee40000300800 */
[----:B------:R-:W-:Y:S01]  /*c25b0*/  IMAD.X R17, R17, 0x1, R0, P3 ;  /* 0x0000000111117824 */ /* 0x000fe200018e0600 */
[----:B------:R-:W-:-:S04]  /*c25c0*/  MOV R5, R22 ;  /* 0x0000001600057202 */ /* 0x000fc80000000f00 */
[----:B------:R-:W-:Y:S01]  /*c25d0*/  STL [R1+0x2f7c], R17 ;  /* 0x002f7c1101007387 */ /* 0x000fe20000100800 */
[----:B------:R-:W3:Y:S02]  /*c25e0*/  LDL.LU R25, [R1+0x2eb4] ;  /* 0x002eb40001197983 */ /* 0x000ee40000300800 */
[----:B------:R-:W3:Y:S02]  /*c25f0*/  LDL.LU R23, [R1+0x2eac] ;  /* 0x002eac0001177983 */ /* 0x000ee40000300800 */
[----:B------:R-:W3:Y:S01]  /*c2600*/  LDL.LU R22, [R1+0x2eb8] ;  /* 0x002eb80001167983 */ /* 0x000ee20000300800 */
[----:B------:R1:W-:Y:S02]  /*c2610*/  LDGSTS.E [R8+0x10c00], [R4.64], P4 ;  /* 0x10c0000004087fae */ /* 0x0003e4000a121844 */
[----:B-1----:R-:W-:Y:S01]  /*c2620*/  IMAD.MOV.U32 R4, RZ, RZ, R20 ;  /* 0x000000ffff047224 */ /* 0x002fe200078e0014 */
[----:B------:R-:W-:Y:S02]  /*c2630*/  MOV R5, R21 ;  /* 0x0000001500057202 */ /* 0x000fe40000000f00 */
[----:B------:R-:W-:-:S02]  /*c2640*/  ISETP.GT.AND P1, PT, R132, 0x4f, PT ;  /* 0x0000004f8400780c */ /* 0x000fc40003f24270 */
[----:B------:R-:W-:Y:S01]  /*c2650*/  ISETP.GT.AND P3, PT, R132, 0x53, PT ;  /* 0x000000538400780c */ /* 0x000fe20003f64270 */
[----:B------:R-:W3:Y:S04]  /*c2660*/  LDL.LU R20, [R1+0x2eb0] ;  /* 0x002eb00001147983 */ /* 0x000ee80000300800 */
[----:B------:R1:W-:Y:S02]  /*c2670*/  LDGSTS.E [R8+0x10d00], [R4.64], P4 ;  /* 0x10d0000004087fae */ /* 0x0003e4000a121844 */
[----:B-1----:R-:W-:Y:S01]  /*c2680*/  MOV R4, R18 ;  /* 0x0000001200047202 */ /* 0x002fe20000000f00 */
[----:B------:R-:W-:Y:S01]  /*c2690*/  IMAD.MOV.U32 R5, RZ, RZ, R19 ;  /* 0x000000ffff057224 */ /* 0x000fe200078e0013 */
[----:B------:R-:W3:Y:S04]  /*c26a0*/  LDL.LU R18, [R1+0x2ea8] ;  /* 0x002ea80001127983 */ /* 0x000ee80000300800 */
[----:B------:R1:W-:Y:S02]  /*c26b0*/  LDGSTS.E [R8+0x10e00], [R4.64], P4 ;  /* 0x10e0000004087fae */ /* 0x0003e4000a121844 */
[----:B-1----:R-:W-:Y:S01]  /*c26c0*/  MOV R4, R16 ;  /* 0x0000001000047202 */ /* 0x002fe20000000f00 */
[----:B------:R-:W-:-:S05]  /*c26d0*/  IMAD.MOV.U32 R5, RZ, RZ, R17 ;  /* 0x000000ffff057224 */ /* 0x000fca00078e0011 */
[----:B------:R1:W-:Y:S02]  /*c26e0*/  LDGSTS.E [R8+0x10f00], [R4.64], P4 ;  /* 0x10f0000004087fae */ /* 0x0003e4000a121844 */
[----:B-1----:R-:W-:Y:S02]  /*c26f0*/  SEL R4, RZ, 0x4, !P1 ;  /* 0x00000004ff047807 */ /* 0x002fe40004800000 */
[----:B------:R-:W-:Y:S02]  /*c2700*/  SEL R5, RZ, 0x4, !P3 ;  /* 0x00000004ff057807 */ /* 0x000fe40005800000 */
[----:B------:R-:W-:Y:S02]  /*c2710*/  SEL R4, R4, RZ, !P0 ;  /* 0x000000ff04047207 */ /* 0x000fe40004000000 */
[----:B------:R-:W-:Y:S02]  /*c2720*/  SEL R5, R5, RZ, !P0 ;  /* 0x000000ff05057207 */ /* 0x000fe40004000000 */
[----:B------:R-:W-:Y:S01]  /*c2730*/  ISETP.NE.U32.AND P4, PT, R4, RZ, PT ;  /* 0x000000ff0400720c */ /* 0x000fe20003f85070 */
[----:B------:R-:W-:Y:S01]  /*c2740*/  HMMA.1688.F32.TF32 R196, R196, R6, R180 ;  /* 0x00000006c4c4723c */ /* 0x000fe200000810b4 */
[----:B--2---:R-:W-:-:S04]  /*c2750*/  IADD3 R14, P1, R14, R252, RZ ;  /* 0x000000fc0e0e7210 */ /* 0x004fc80007f3e0ff */
[----:B------:R-:W-:Y:S02]  /*c2760*/  IADD3.X R15, R15, R0, RZ, P1, !PT ;  /* 0x000000000f0f7210 */ /* 0x000fe40000ffe4ff */
[-C--:B------:R-:W-:Y:S02]  /*c2770*/  IADD3 R12, P6, R12, R252.reuse, RZ ;  /* 0x000000fc0c0c7210 */ /* 0x080fe40007fde0ff */
[----:B----4-:R-:W-:Y:S01]  /*c2780*/  IADD3 R3, P3, R3, R252, RZ ;  /* 0x000000fc03037210 */ /* 0x010fe20007f7e0ff */
[----:B------:R1:W-:Y:S02]  /*c2790*/  STL [R1+0x2f40], R14 ;  /* 0x002f400e01007387 */ /* 0x0003e40000100800 */
[----:B------:R-:W-:Y:S02]  /*c27a0*/  STL [R1+0x2f38], R12 ;  /* 0x002f380c01007387 */ /* 0x000fe40000100800 */
[----:B------:R-:W-:Y:S01]  /*c27b0*/  STL [R1+0x2f30], R3 ;  /* 0x002f300301007387 */ /* 0x000fe20000100800 */
[----:B------:R2:W-:Y:S02]  /*c27c0*/  STL [R1+0x2f34], R15 ;  /* 0x002f340f01007387 */ /* 0x0005e40000100800 */
[----:B------:R-:W-:Y:S01]  /*c27d0*/  IMAD.X R10, R10, 0x1, R0, P6 ;  /* 0x000000010a0a7824 */ /* 0x000fe200030e0600 */
[----:B---3--:R-:W-:-:S04]  /*c27e0*/  IADD3.X R13, R13, R0, RZ, P3, !PT ;  /* 0x000000000d0d7210 */ /* 0x008fc80001ffe4ff */
[----:B------:R3:W-:Y:S01]  /*c27f0*/  STL [R1+0x2f2c], R10 ;  /* 0x002f2c0a01007387 */ /* 0x0007e20000100800 */
[----:B------:R-:W-:-:S03]  /*c2800*/  IADD3 R9, P3, R9, R252, RZ ;  /* 0x000000fc09097210 */ /* 0x000fc60007f7e0ff */
[----:B------:R2:W-:Y:S01]  /*c2810*/  STL [R1+0x2f24], R13 ;  /* 0x002f240d01007387 */ /* 0x0005e20000100800 */
[----:B------:R-:W4:Y:S02]  /*c2820*/  LDL.LU R21, [R1+0x2ea4] ;  /* 0x002ea40001157983 */ /* 0x000f240000300800 */
[----:B------:R-:W-:Y:S02]  /*c2830*/  STL [R1+0x2f28], R9 ;  /* 0x002f280901007387 */ /* 0x000fe40000100800 */
[----:B------:R-:W4:Y:S01]  /*c2840*/  LDL.LU R19, [R1+0x2e7c] ;  /* 0x002e7c0001137983 */ /* 0x000f220000300800 */
[----:B------:R-:W4:Y:S01]  /*c2850*/  LDL.LU R16, [R1+0x2e40] ;  /* 0x002e400001107983 */ /* 0x000f220000300800 */
[----:B------:R-:W-:Y:S01]  /*c2860*/  IMAD.MOV.U32 R4, RZ, RZ, R14 ;  /* 0x000000ffff047224 */ /* 0x000fe200078e000e */
[----:B------:R-:W-:Y:S01]  /*c2870*/  ISETP.NE.U32.AND P1, PT, R5, RZ, PT ;  /* 0x000000ff0500720c */ /* 0x000fe20003f25070 */
[----:B-1----:R-:W4:Y:S01]  /*c2880*/  LDL.LU R14, [R1+0x2e38] ;  /* 0x002e3800010e7983 */ /* 0x002f220000300800 */
[----:B------:R-:W-:Y:S01]  /*c2890*/  MOV R5, R15 ;  /* 0x0000000f00057202 */ /* 0x000fe20000000f00 */
[----:B------:R-:W-:Y:S01]  /*c28a0*/  IMAD.X R11, R11, 0x1, R0, P3 ;  /* 0x000000010b0b7824 */ /* 0x000fe200018e0600 */
[----:B------:R-:W4:Y:S01]  /*c28b0*/  LDL.LU R17, [R1+0x2e34] ;  /* 0x002e340001117983 */ /* 0x000f220000300800 */
[----:B------:R-:W-:-:S03]  /*c28c0*/  IADD3 R24, P3, R24, R252, RZ ;  /* 0x000000fc18187210 */ /* 0x000fc60007f7e0ff */
[----:B------:R1:W-:Y:S04]  /*c28d0*/  LDGSTS.E [R8+0x11c00], [R4.64], P2 ;  /* 0x11c0000004087fae */ /* 0x0003e80009121844 */
[----:B------:R1:W-:Y:S01]  /*c28e0*/  STL [R1+0x2efc], R11 ;  /* 0x002efc0b01007387 */ /* 0x0003e20000100800 */
[----:B--2---:R-:W2:Y:S02]  /*c28f0*/  LDL.LU R15, [R1+0x2e2c] ;  /* 0x002e2c00010f7983 */ /* 0x004ea40000300800 */
[----:B------:R-:W-:Y:S01]  /*c2900*/  STL [R1+0x2ec0], R24 ;  /* 0x002ec01801007387 */ /* 0x000fe20000100800 */
[----:B-1----:R-:W-:Y:S01]  /*c2910*/  MOV R4, R12 ;  /* 0x0000000c00047202 */ /* 0x002fe20000000f00 */
[----:B------:R-:W-:Y:S01]  /*c2920*/  IMAD.MOV.U32 R5, RZ, RZ, R10 ;  /* 0x000000ffff057224 */ /* 0x000fe200078e000a */
[----:B------:R-:W2:Y:S01]  /*c2930*/  LDL.LU R12, [R1+0x2e30] ;  /* 0x002e3000010c7983 */ /* 0x000ea20000300800 */
[----:B---3--:R-:W3:Y:S02]  /*c2940*/  LDL.LU R10, [R1+0x2e28] ;  /* 0x002e2800010a7983 */ /* 0x008ee40000300800 */
[----:B------:R-:W3:Y:S01]  /*c2950*/  LDL.LU R7, [R1+0x2dc0] ;  /* 0x002dc00001077983 */ /* 0x000ee20000300800 */
[----:B------:R1:W-:Y:S01]  /*c2960*/  LDGSTS.E [R8+0x11d00], [R4.64], P2 ;  /* 0x11d0000004087fae */ /* 0x0003e20009121844 */
[----:B------:R-:W-:Y:S01]  /*c2970*/  IADD3.X R25, R25, R0, RZ, P3, !PT ;  /* 0x0000000019197210 */ /* 0x000fe20001ffe4ff */
[----:B------:R-:W-:Y:S01]  /*c2980*/  IADD3 R22, P3, R22, R252, RZ ;  /* 0x000000fc16167210 */ /* 0x000fe20007f7e0ff */
[----:B-1----:R-:W-:Y:S01]  /*c2990*/  MOV R4, R3 ;  /* 0x0000000300047202 */ /* 0x002fe20000000f00 */
[----:B------:R-:W-:-:S02]  /*c29a0*/  IMAD.MOV.U32 R5, RZ, RZ, R13 ;  /* 0x000000ffff057224 */ /* 0x000fc400078e000d */
[----:B------:R-:W3:Y:S04]  /*c29b0*/  LDL.LU R13, [R1+0x2e24] ;  /* 0x002e2400010d7983 */ /* 0x000ee80000300800 */
[----:B------:R1:W-:Y:S01]  /*c29c0*/  LDGSTS.E [R8+0x11e00], [R4.64], P2 ;  /* 0x11e0000004087fae */ /* 0x0003e20009121844 */
[----:B------:R-:W3:Y:S01]  /*c29d0*/  LDL.LU R3, [R1+0x2db8] ;  /* 0x002db80001037983 */ /* 0x000ee20000300800 */
[----:B-1----:R-:W-:Y:S02]  /*c29e0*/  MOV R5, R11 ;  /* 0x0000000b00057202 */ /* 0x002fe40000000f00 */
[----:B------:R-:W3:Y:S01]  /*c29f0*/  LDL.LU R11, [R1+0x2dfc] ;  /* 0x002dfc00010b7983 */ /* 0x000ee20000300800 */
[----:B------:R-:W-:Y:S02]  /*c2a00*/  IMAD.MOV.U32 R4, RZ, RZ, R9 ;  /* 0x000000ffff047224 */ /* 0x000fe400078e0009 */
[----:B------:R-:W-:Y:S02]  /*c2a10*/  STL [R1+0x2eb4], R25 ;  /* 0x002eb41901007387 */ /* 0x000fe40000100800 */
[----:B------:R-:W3:Y:S01]  /*c2a20*/  LDL.LU R9, [R1+0x2db4] ;  /* 0x002db40001097983 */ /* 0x000ee20000300800 */
[----:B------:R-:W-:Y:S01]  /*c2a30*/  STL [R1+0x2eb8], R22 ;  /* 0x002eb81601007387 */ /* 0x000fe20000100800 */
[----:B------:R-:W3:Y:S03]  /*c2a40*/  LDL.LU R6, [R1+0x2dac] ;  /* 0x002dac0001067983 */ /* 0x000ee60000300800 */
[----:B------:R1:W-:Y:S01]  /*c2a50*/  LDGSTS.E [R8+0x11f00], [R4.64], P2 ;  /* 0x11f0000004087fae */ /* 0x0003e20009121844 */
[----:B------:R-:W-:Y:S01]  /*c2a60*/  IMAD.X R23, R23, 0x1, R0, P3 ;  /* 0x0000000117177824 */ /* 0x000fe200018e0600 */
[----:B------:R-:W-:-:S02]  /*c2a70*/  IADD3 R20, P2, R20, R252, RZ ;  /* 0x000000fc14147210 */ /* 0x000fc40007f5e0ff */
[----:B------:R-:W-:Y:S02]  /*c2a80*/  IADD3 R18, P3, R18, R252, RZ ;  /* 0x000000fc12127210 */ /* 0x000fe40007f7e0ff */
[----:B-1----:R-:W-:Y:S01]  /*c2a90*/  MOV R4, R24 ;  /* 0x0000001800047202 */ /* 0x002fe20000000f00 */
[----:B------:R-:W-:-:S05]  /*c2aa0*/  IMAD.MOV.U32 R5, RZ, RZ, R25 ;  /* 0x000000ffff057224 */ /* 0x000fca00078e0019 */
[----:B------:R1:W-:Y:S02]  /*c2ab0*/  LDGSTS.E [R8+0x12c00], [R4.64], P5 ;  /* 0x12c0000004087fae */ /* 0x0003e4000a921844 */
[----:B-1----:R-:W-:Y:S01]  /*c2ac0*/  IMAD.MOV.U32 R4, RZ, RZ, R22 ;  /* 0x000000ffff047224 */ /* 0x002fe200078e0016 */
[----:B------:R-:W-:-:S05]  /*c2ad0*/  MOV R5, R23 ;  /* 0x0000001700057202 */ /* 0x000fca0000000f00 */
[----:B------:R1:W-:Y:S02]  /*c2ae0*/  LDGSTS.E [R8+0x12d00], [R4.64], P5 ;  /* 0x12d0000004087fae */ /* 0x0003e4000a921844 */
[----:B-1----:R-:W-:Y:S02]  /*c2af0*/  MOV R4, R20 ;  /* 0x0000001400047202 */ /* 0x002fe40000000f00 */
[----:B------:R-:W-:Y:S01]  /*c2b00*/  STL [R1+0x2eb0], R20 ;  /* 0x002eb01401007387 */ /* 0x000fe20000100800 */
[----:B------:R-:W-:Y:S02]  /*c2b10*/  STL [R1+0x2eac], R23 ;  /* 0x002eac1701007387 */ /* 0x000fe40000100800 */
[----:B------:R-:W-:Y:S01]  /*c2b20*/  STL [R1+0x2ea8], R18 ;  /* 0x002ea81201007387 */ /* 0x000fe20000100800 */
[----:B----4-:R-:W-:Y:S01]  /*c2b30*/  IADD3.X R21, R21, R0, RZ, P2, !PT ;  /* 0x0000000015157210 */ /* 0x010fe200017fe4ff */
[----:B------:R-:W-:-:S04]  /*c2b40*/  IMAD.X R19, R19, 0x1, R0, P3 ;  /* 0x0000000113137824 */ /* 0x000fc800018e0600 */
[----:B------:R-:W-:Y:S01]  /*c2b50*/  IMAD.MOV.U32 R5, RZ, RZ, R21 ;  /* 0x000000ffff057224 */ /* 0x000fe200078e0015 */
[-C--:B------:R-:W-:Y:S02]  /*c2b60*/  IADD3 R16, P2, R16, R252.reuse, RZ ;  /* 0x000000fc10107210 */ /* 0x080fe40007f5e0ff */
[----:B------:R-:W-:Y:S02]  /*c2b70*/  IADD3 R14, P3, R14, R252, RZ ;  /* 0x000000fc0e0e7210 */ /* 0x000fe40007f7e0ff */
[----:B------:R1:W-:Y:S01]  /*c2b80*/  LDGSTS.E [R8+0x12e00], [R4.64], P5 ;  /* 0x12e0000004087fae */ /* 0x0003e2000a921844 */
[----:B------:R-:W-:Y:S02]  /*c2b90*/  IADD3.X R17, R17, R0, RZ, P2, !PT ;  /* 0x0000000011117210 */ /* 0x000fe400017fe4ff */
[----:B--2---:R-:W-:Y:S02]  /*c2ba0*/  IMAD.X R15, R15, 0x1, R0, P3 ;  /* 0x000000010f0f7824 */ /* 0x004fe400018e0600 */
[----:B-1----:R-:W-:Y:S01]  /*c2bb0*/  IMAD.MOV.U32 R4, RZ, RZ, R18 ;  /* 0x000000ffff047224 */ /* 0x002fe200078e0012 */
[----:B------:R-:W-:-:S05]  /*c2bc0*/  MOV R5, R19 ;  /* 0x0000001300057202 */ /* 0x000fca0000000f00 */
[----:B------:R1:W-:Y:S01]  /*c2bd0*/  LDGSTS.E [R8+0x12f00], [R4.64], P5 ;  /* 0x12f0000004087fae */ /* 0x0003e2000a921844 */
[-C--:B------:R-:W-:Y:S02]  /*c2be0*/  IADD3 R12, P2, R12, R252.reuse, RZ ;  /* 0x000000fc0c0c7210 */ /* 0x080fe40007f5e0ff */
[----:B---3--:R-:W-:Y:S02]  /*c2bf0*/  IADD3 R10, P3, R10, R252, RZ ;  /* 0x000000fc0a0a7210 */ /* 0x008fe40007f7e0ff */
[----:B-1----:R-:W-:Y:S01]  /*c2c00*/  MOV R4, R16 ;  /* 0x0000001000047202 */ /* 0x002fe20000000f00 */
[----:B------:R-:W-:-:S05]  /*c2c10*/  IMAD.MOV.U32 R5, RZ, RZ, R17 ;  /* 0x000000ffff057224 */ /* 0x000fca00078e0011 */
[----:B------:R1:W-:Y:S01]  /*c2c20*/  LDGSTS.E [R8+0x13c00], [R4.64], P4 ;  /* 0x13c0000004087fae */ /* 0x0003e2000a121844 */
[----:B------:R-:W-:-:S03]  /*c2c30*/  IADD3.X R13, R13, R0, RZ, P2, !PT ;  /* 0x000000000d0d7210 */ /* 0x000fc600017fe4ff */
[----:B------:R-:W-:Y:S01]  /*c2c40*/  STL [R1+0x2ea4], R21 ;  /* 0x002ea41501007387 */ /* 0x000fe20000100800 */
[----:B------:R-:W-:Y:S02]  /*c2c50*/  STL [R1+0x2e40], R16 ;  /* 0x002e401001007387 */ /* 0x000fe40000100800 */
[----:B-1----:R-:W-:Y:S01]  /*c2c60*/  IMAD.MOV.U32 R4, RZ, RZ, R14 ;  /* 0x000000ffff047224 */ /* 0x002fe200078e000e */
[----:B------:R-:W-:Y:S01]  /*c2c70*/  MOV R5, R15 ;  /* 0x0000000f00057202 */ /* 0x000fe20000000f00 */
[----:B------:R-:W-:-:S04]  /*c2c80*/  IMAD.X R11, R11, 0x1, R0, P3 ;  /* 0x000000010b0b7824 */ /* 0x000fc800018e0600 */
[----:B------:R1:W-:Y:S01]  /*c2c90*/  LDGSTS.E [R8+0x13d00], [R4.64], P4 ;  /* 0x13d0000004087fae */ /* 0x0003e2000a121844 */
[----:B------:R-:W-:-:S03]  /*c2ca0*/  IADD3 R7, P5, R7, R252, RZ ;  /* 0x000000fc07077210 */ /* 0x000fc60007fbe0ff */
[----:B------:R-:W-:Y:S01]  /*c2cb0*/  STL [R1+0x2e7c], R19 ;  /* 0x002e7c1301007387 */ /* 0x000fe20000100800 */
[----:B------:R-:W-:Y:S01]  /*c2cc0*/  STL [R1+0x2e38], R14 ;  /* 0x002e380e01007387 */ /* 0x000fe20000100800 */
[----:B------:R-:W-:Y:S01]  /*c2cd0*/  IADD3 R3, P2, R3, R252, RZ ;  /* 0x000000fc03037210 */ /* 0x000fe20007f5e0ff */
[----:B------:R-:W-:Y:S02]  /*c2ce0*/  STL [R1+0x2e34], R17 ;  /* 0x002e341101007387 */ /* 0x000fe40000100800 */
[----:B-1----:R-:W-:Y:S01]  /*c2cf0*/  IMAD.MOV.U32 R4, RZ, RZ, R12 ;  /* 0x000000ffff047224 */ /* 0x002fe200078e000c */
[----:B------:R-:W-:Y:S01]  /*c2d00*/  MOV R5, R13 ;  /* 0x0000000d00057202 */ /* 0x000fe20000000f00 */
[----:B------:R-:W-:Y:S01]  /*c2d10*/  STL [R1+0x2e30], R12 ;  /* 0x002e300c01007387 */ /* 0x000fe20000100800 */
[----:B------:R-:W-:-:S03]  /*c2d20*/  IADD3.X R9, R9, R0, RZ, P5, !PT ;  /* 0x0000000009097210 */ /* 0x000fc60002ffe4ff */
[----:B------:R1:W-:Y:S01]  /*c2d30*/  LDGSTS.E [R8+0x13e00], [R4.64], P4 ;  /* 0x13e0000004087fae */ /* 0x0003e2000a121844 */
[----:B------:R-:W-:Y:S02]  /*c2d40*/  STL [R1+0x2e2c], R15 ;  /* 0x002e2c0f01007387 */ /* 0x000fe40000100800 */
[----:B------:R2:W-:Y:S02]  /*c2d50*/  STL [R1+0x2e28], R10 ;  /* 0x002e280a01007387 */ /* 0x0005e40000100800 */
[----:B------:R-:W-:Y:S02]  /*c2d60*/  STL [R1+0x2e24], R13 ;  /* 0x002e240d01007387 */ /* 0x000fe40000100800 */
[----:B------:R-:W-:Y:S01]  /*c2d70*/  IMAD.X R6, R6, 0x1, R0, P2 ;  /* 0x0000000106067824 */ /* 0x000fe200010e0600 */
[----:B------:R-:W-:Y:S01]  /*c2d80*/  STL [R1+0x2dc0], R7 ;  /* 0x002dc00701007387 */ /* 0x000fe20000100800 */
[----:B------:R-:W-:Y:S01]  /*c2d90*/  STL [R1+0x2db8], R3 ;  /* 0x002db80301007387 */ /* 0x000fe20000100800 */
[----:B-1----:R-:W-:Y:S01]  /*c2da0*/  MOV R4, R10 ;  /* 0x0000000a00047202 */ /* 0x002fe20000000f00 */
[----:B------:R-:W-:Y:S01]  /*c2db0*/  IMAD.MOV.U32 R5, RZ, RZ, R11 ;  /* 0x000000ffff057224 */ /* 0x000fe200078e000b */
[----:B------:R-:W-:Y:S01]  /*c2dc0*/  STL [R1+0x2dfc], R11 ;  /* 0x002dfc0b01007387 */ /* 0x000fe20000100800 */
[----:B------:R1:W-:Y:S03]  /*c2dd0*/  STL [R1+0x2db4], R9 ;  /* 0x002db40901007387 */ /* 0x0003e60000100800 */
[----:B------:R3:W-:Y:S01]  /*c2de0*/  LDGSTS.E [R8+0x13f00], [R4.64], P4 ;  /* 0x13f0000004087fae */ /* 0x0007e2000a121844 */
[----:B------:R4:W-:Y:S02]  /*c2df0*/  STL [R1+0x2dac], R6 ;  /* 0x002dac0601007387 */ /* 0x0009e40000100800 */
[----:B--2---:R-:W2:Y:S01]  /*c2e00*/  LDL.LU R10, [R1+0x2da8] ;  /* 0x002da800010a7983 */ /* 0x004ea20000300800 */
[----:B---3--:R-:W-:Y:S01]  /*c2e10*/  MOV R4, R7 ;  /* 0x0000000700047202 */ /* 0x008fe20000000f00 */
[----:B------:R-:W-:-:S02]  /*c2e20*/  IMAD.MOV.U32 R5, RZ, RZ, R9 ;  /* 0x000000ffff057224 */ /* 0x000fc400078e0009 */
[----:B-1----:R-:W3:Y:S04]  /*c2e30*/  LDL.LU R9, [R1+0x2d40] ;  /* 0x002d400001097983 */ /* 0x002ee80000300800 */
[----:B------:R1:W-:Y:S01]  /*c2e40*/  LDGSTS.E [R8+0x14c00], [R4.64], P1 ;  /* 0x14c0000004087fae */ /* 0x0003e20008921844 */
[----:B------:R-:W3:Y:S02]  /*c2e50*/  LDL.LU R7, [R1+0x2d38] ;  /* 0x002d380001077983 */ /* 0x000ee40000300800 */
[----:B-1----:R-:W-:Y:S01]  /*c2e60*/  IMAD.MOV.U32 R5, RZ, RZ, R6 ;  /* 0x000000ffff057224 */ /* 0x002fe200078e0006 */
[----:B------:R-:W-:Y:S01]  /*c2e70*/  MOV R4, R3 ;  /* 0x0000000300047202 */ /* 0x000fe20000000f00 */
[----:B----4-:R-:W4:Y:S01]  /*c2e80*/  LDL.LU R6, [R1+0x2d30] ;  /* 0x002d300001067983 */ /* 0x010f220000300800 */
        /* <DEDUP_REMOVED lines=23> */
[----:B------:R-:W4:Y:S04]  /*c3000*/  LDL.LU R55, [R1+0x2588] ;  /* 0x0025880001377983 */ /* 0x000f280000300800 */
[----:B------:R1:W-:Y:S04]  /*c3010*/  LDGSTS.E [R8+0x14d00], [R4.64], P1 ;  /* 0x14d0000004087fae */ /* 0x0003e80008921844 */
[----:B-1----:R-:W4:Y:S01]  /*c3020*/  LDL.LU R4, [R1+0x2da4] ;  /* 0x002da40001047983 */ /* 0x002f220000300800 */
[----:B------:R-:W4:Y:S02]  /*c3030*/  LDL.LU R5, [R1+0x2db0] ;  /* 0x002db00001057983 */ /* 0x000f240000300800 */
[----:B------:R-:W4:Y:S01]  /*c3040*/  LDL.LU R30, [R1+0x2d5c] ;  /* 0x002d5c00011e7983 */ /* 0x000f220000300800 */
[----:B--2---:R-:W-:-:S05]  /*c3050*/  IADD3 R10, P6, R10, R252, RZ ;  /* 0x000000fc0a0a7210 */ /* 0x004fca0007fde0ff */
[----:B------:R1:W-:Y:S01]  /*c3060*/  STL [R1+0x2da8], R10 ;  /* 0x002da80a01007387 */ /* 0x0003e20000100800 */
[----:B---3--:R-:W-:-:S03]  /*c3070*/  IADD3 R9, P2, R9, R252, RZ ;  /* 0x000000fc09097210 */ /* 0x008fc60007f5e0ff */
[----:B-1----:R-:W2:Y:S01]  /*c3080*/  LDL.LU R10, [R1+0x2cc0] ;  /* 0x002cc000010a7983 */ /* 0x002ea20000300800 */
[-C--:B------:R-:W-:Y:S01]  /*c3090*/  IADD3 R7, P3, R7, R252.reuse, RZ ;  /* 0x000000fc07077210 */ /* 0x080fe20007f7e0ff */
[----:B------:R-:W3:Y:S02]  /*c30a0*/  LDL.LU R29, [R1+0x2d34] ;  /* 0x002d3400011d7983 */ /* 0x000ee40000300800 */
[----:B------:R-:W3:Y:S01]  /*c30b0*/  LDL.LU R28, [R1+0x2cb8] ;  /* 0x002cb800011c7983 */ /* 0x000ee20000300800 */
[----:B------:R1:W-:Y:S01]  /*c30c0*/  STL [R1+0x2d40], R9 ;  /* 0x002d400901007387 */ /* 0x0003e20000100800 */
[----:B------:R-:W3:Y:S02]  /*c30d0*/  LDL.LU R27, [R1+0x2d2c] ;  /* 0x002d2c00011b7983 */ /* 0x000ee40000300800 */
[----:B------:R1:W-:Y:S02]  /*c30e0*/  STL [R1+0x2d38], R7 ;  /* 0x002d380701007387 */ /* 0x0003e40000100800 */
        /* <DEDUP_REMOVED lines=16> */
[----:B-1----:R-:W3:Y:S01]  /*c31f0*/  LDL.LU R9, [R1+0x2bb0] ;  /* 0x002bb00001097983 */ /* 0x002ee20000300800 */
[-C--:B----4-:R-:W-:Y:S01]  /*c3200*/  IADD3 R6, P4, R6, R252.reuse, RZ ;  /* 0x000000fc06067210 */ /* 0x090fe20007f9e0ff */
[----:B------:R-:W4:Y:S01]  /*c3210*/  LDL.LU R7, [R1+0x2c24] ;  /* 0x002c240001077983 */ /* 0x000f220000300800 */
[----:B------:R-:W-:-:S04]  /*c3220*/  IADD3 R5, P5, R5, R252, RZ ;  /* 0x000000fc05057210 */ /* 0x000fc80007fbe0ff */
[----:B------:R-:W-:Y:S01]  /*c3230*/  IADD3.X R4, R4, R0, RZ, P5, !PT ;  /* 0x0000000004047210 */ /* 0x000fe20002ffe4ff */
[-C--:B------:R-:W-:Y:S01]  /*c3240*/  IADD3 R3, P5, R3, R252.reuse, RZ ;  /* 0x000000fc03037210 */ /* 0x080fe20007fbe0ff */
[----:B------:R-:W-:Y:S01]  /*c3250*/  STL [R1+0x2db0], R5 ;  /* 0x002db00501007387 */ /* 0x000fe20000100800 */
[----:B------:R1:W-:Y:S03]  /*c3260*/  STL [R1+0x2d30], R6 ;  /* 0x002d300601007387 */ /* 0x0003e60000100800 */
[----:B-1----:R-:W4:Y:S01]  /*c3270*/  LDL.LU R6, [R1+0x2ba8] ;  /* 0x002ba80001067983 */ /* 0x002f220000300800 */
[----:B------:R1:W-:Y:S03]  /*c3280*/  STL [R1+0x2d28], R3 ;  /* 0x002d280301007387 */ /* 0x0003e60000100800 */
[----:B-1----:R-:W4:Y:S01]  /*c3290*/  LDL.LU R3, [R1+0x2bdc] ;  /* 0x002bdc0001037983 */ /* 0x002f220000300800 */
[----:B------:R-:W-:Y:S01]  /*c32a0*/  IMAD.X R30, R30, 0x1, R0, P6 ;  /* 0x000000011e1e7824 */ /* 0x000fe200030e0600 */
[----:B--2---:R-:W-:-:S02]  /*c32b0*/  IADD3 R10, P6, R10, R252, RZ ;  /* 0x000000fc0a0a7210 */ /* 0x004fc40007fde0ff */
[----:B---3--:R-:W-:Y:S01]  /*c32c0*/  IADD3.X R29, R29, R0, RZ, P2, !PT ;  /* 0x000000001d1d7210 */ /* 0x008fe200017fe4ff */
[-C--:B------:R-:W-:Y:S02]  /*c32d0*/  IADD3 R28, P2, R28, R252.reuse, RZ ;  /* 0x000000fc1c1c7210 */ /* 0x080fe40007f5e0ff */
[----:B------:R1:W-:Y:S01]  /*c32e0*/  STL [R1+0x2cc0], R10 ;  /* 0x002cc00a01007387 */ /* 0x0003e20000100800 */
[--C-:B------:R-:W-:Y:S01]  /*c32f0*/  IMAD.X R27, R27, 0x1, R0.reuse, P3 ;  /* 0x000000011b1b7824 */ /* 0x100fe200018e0600 */
[----:B------:R-:W-:Y:S02]  /*c3300*/  IADD3 R26, P3, R26, R252, RZ ;  /* 0x000000fc1a1a7210 */ /* 0x000fe40007f7e0ff */
[----:B------:R-:W-:Y:S01]  /*c3310*/  IADD3.X R25, R25, R0, RZ, P4, !PT ;  /* 0x0000000019197210 */ /* 0x000fe200027fe4ff */
[-C--:B------:R-:W-:Y:S02]  /*c3320*/  IADD3 R24, P4, R24, R252.reuse, RZ ;  /* 0x000000fc18187210 */ /* 0x080fe40007f9e0ff */
[--C-:B------:R-:W-:Y:S01]  /*c3330*/  IMAD.X R23, R23, 0x1, R0.reuse, P5 ;  /* 0x0000000117177824 */ /* 0x100fe200028e0600 */
[----:B-1----:R-:W2:Y:S01]  /*c3340*/  LDL.LU R10, [R1+0x2ba0] ;  /* 0x002ba000010a7983 */ /* 0x002ea20000300800 */
[----:B------:R-:W-:Y:S02]  /*c3350*/  STL [R1+0x2d5c], R30 ;  /* 0x002d5c1e01007387 */ /* 0x000fe40000100800 */
[----:B------:R-:W-:Y:S02]  /*c3360*/  STL [R1+0x2da4], R4 ;  /* 0x002da40401007387 */ /* 0x000fe40000100800 */
[----:B------:R-:W-:Y:S01]  /*c3370*/  STL [R1+0x2d34], R29 ;  /* 0x002d341d01007387 */ /* 0x000fe20000100800 */
[----:B------:R-:W-:Y:S01]  /*c3380*/  STL [R1+0x2cb8], R28 ;  /* 0x002cb81c01007387 */ /* 0x000fe20000100800 */
[----:B------:R-:W-:Y:S01]  /*c3390*/  STL [R1+0x2d2c], R27 ;  /* 0x002d2c1b01007387 */ /* 0x000fe20000100800 */
[----:B------:R-:W-:Y:S01]  /*c33a0*/  IADD3 R22, P5, R22, R252, RZ ;  /* 0x000000fc16167210 */ /* 0x000fe20007fbe0ff */
[----:B------:R-:W-:Y:S01]  /*c33b0*/  STL [R1+0x2cb0], R26 ;  /* 0x002cb01a01007387 */ /* 0x000fe20000100800 */
[----:B------:R-:W-:Y:S01]  /*c33c0*/  IADD3.X R21, R21, R0, RZ, P6, !PT ;  /* 0x0000000015157210 */ /* 0x000fe200037fe4ff */
[----:B------:R-:W-:Y:S01]  /*c33d0*/  STL [R1+0x2d24], R25 ;  /* 0x002d241901007387 */ /* 0x000fe20000100800 */
[-C--:B------:R-:W-:Y:S01]  /*c33e0*/  IADD3 R20, P6, R20, R252.reuse, RZ ;  /* 0x000000fc14147210 */ /* 0x080fe20007fde0ff */
[----:B------:R-:W-:Y:S02]  /*c33f0*/  STL [R1+0x2ca8], R24 ;  /* 0x002ca81801007387 */ /* 0x000fe40000100800 */
[--C-:B------:R-:W-:Y:S01]  /*c3400*/  IMAD.X R19, R19, 0x1, R0.reuse, P2 ;  /* 0x0000000113137824 */ /* 0x100fe200010e0600 */
        /* <DEDUP_REMOVED lines=12> */
[--C-:B------:R-:W-:Y:S01]  /*c34d0*/  IMAD.X R11, R11, 0x1, R0.reuse, P6 ;  /* 0x000000010b0b7824 */ /* 0x100fe200030e0600 */
[----:B------:R-:W-:Y:S01]  /*c34e0*/  STL [R1+0x2ca4], R17 ;  /* 0x002ca41101007387 */ /* 0x000fe20000100800 */
[-C--:B------:R-:W-:Y:S01]  /*c34f0*/  IADD3 R9, P6, R9, R252.reuse, RZ ;  /* 0x000000fc09097210 */ /* 0x080fe20007fde0ff */
[----:B------:R-:W-:Y:S01]  /*c3500*/  STL [R1+0x2c28], R16 ;  /* 0x002c281001007387 */ /* 0x000fe20000100800 */
[----:B------:R-:W-:Y:S01]  /*c3510*/  IADD3 R12, P5, R12, R252, RZ ;  /* 0x000000fc0c0c7210 */ /* 0x000fe20007fbe0ff */
[----:B------:R-:W-:Y:S01]  /*c3520*/  STL [R1+0x2c5c], R15 ;  /* 0x002c5c0f01007387 */ /* 0x000fe20000100800 */
[----:B------:R-:W-:Y:S02]  /*c3530*/  STL [R1+0x2bc0], R14 ;  /* 0x002bc00e01007387 */ /* 0x000fe40000100800 */
[----:B------:R-:W-:Y:S01]  /*c3540*/  STL [R1+0x2c34], R13 ;  /* 0x002c340d01007387 */ /* 0x000fe20000100800 */
[----:B----4-:R-:W-:Y:S01]  /*c3550*/  IADD3.X R7, R7, R0, RZ, P2, !PT ;  /* 0x0000000007077210 */ /* 0x010fe200017fe4ff */
[----:B------:R1:W-:Y:S01]  /*c3560*/  STL [R1+0x2bb0], R9 ;  /* 0x002bb00901007387 */ /* 0x0003e20000100800 */
[----:B------:R-:W-:Y:S03]  /*c3570*/  STL [R1+0x2bb8], R12 ;  /* 0x002bb80c01007387 */ /* 0x000fe60000100800 */
[----:B-1----:R-:W3:Y:S01]  /*c3580*/  LDL.LU R9, [R1+0x2bb4] ;  /* 0x002bb40001097983 */ /* 0x002ee20000300800 */
[----:B------:R-:W-:Y:S02]  /*c3590*/  STL [R1+0x2c2c], R11 ;  /* 0x002c2c0b01007387 */ /* 0x000fe40000100800 */
[----:B------:R1:W-:Y:S01]  /*c35a0*/  STL [R1+0x2c24], R7 ;  /* 0x002c240701007387 */ /* 0x0003e20000100800 */
[-C--:B------:R-:W-:Y:S01]  /*c35b0*/  IADD3 R6, P2, R6, R252.reuse, RZ ;  /* 0x000000fc06067210 */ /* 0x080fe20007f5e0ff */
[----:B-1----:R-:W4:Y:S01]  /*c35c0*/  LDL.LU R7, [R1+0x2b38] ;  /* 0x002b380001077983 */ /* 0x002f220000300800 */
[----:B------:R-:W4:Y:S03]  /*c35d0*/  LDL.LU R44, [R1+0x2bac] ;  /* 0x002bac00012c7983 */ /* 0x000f260000300800 */
[----:B------:R1:W-:Y:S02]  /*c35e0*/  STL [R1+0x2ba8], R6 ;  /* 0x002ba80601007387 */ /* 0x0003e40000100800 */
[----:B------:R-:W-:Y:S01]  /*c35f0*/  IMAD.X R3, R3, 0x1, R0, P3 ;  /* 0x0000000103037824 */ /* 0x000fe200018e0600 */
[----:B-1----:R-:W4:Y:S01]  /*c3600*/  LDL.LU R6, [R1+0x2b30] ;  /* 0x002b300001067983 */ /* 0x002f220000300800 */
[----:B------:R-:W4:Y:S03]  /*c3610*/  LDL.LU R31, [R1+0x2ba4] ;  /* 0x002ba400011f7983 */ /* 0x000f260000300800 */
[----:B------:R1:W-:Y:S02]  /*c3620*/  STL [R1+0x2bdc], R3 ;  /* 0x002bdc0301007387 */ /* 0x0003e40000100800 */
[----:B-1----:R-:W4:Y:S01]  /*c3630*/  LDL.LU R3, [R1+0x2b28] ;  /* 0x002b280001037983 */ /* 0x002f220000300800 */
[----:B------:R-:W4:Y:S02]  /*c3640*/  LDL.LU R30, [R1+0x2b3c] ;  /* 0x002b3c00011e7983 */ /* 0x000f240000300800 */
[----:B------:R-:W4:Y:S02]  /*c3650*/  LDL.LU R29, [R1+0x2b20] ;  /* 0x002b2000011d7983 */ /* 0x000f240000300800 */
[----:B------:R-:W4:Y:S01]  /*c3660*/  LDL.LU R28, [R1+0x2b34] ;  /* 0x002b3400011c7983 */ /* 0x000f220000300800 */
[----:B--2---:R-:W-:-:S05]  /*c3670*/  IADD3 R10, P3, R10, R252, RZ ;  /* 0x000000fc0a0a7210 */ /* 0x004fca0007f7e0ff */
        /* <DEDUP_REMOVED lines=18> */
[----:B-1----:R-:W2:Y:S01]  /*c37a0*/  LDL.LU R10, [R1+0x2a2c] ;  /* 0x002a2c00010a7983 */ /* 0x002ea20000300800 */
[----:B---3--:R-:W-:-:S05]  /*c37b0*/  IADD3.X R9, R9, R0, RZ, P4, !PT ;  /* 0x0000000009097210 */ /* 0x008fca00027fe4ff */
[----:B------:R1:W-:Y:S01]  /*c37c0*/  STL [R1+0x2bb4], R9 ;  /* 0x002bb40901007387 */ /* 0x0003e20000100800 */
[-C--:B----4-:R-:W-:Y:S01]  /*c37d0*/  IADD3 R7, P4, R7, R252.reuse, RZ ;  /* 0x000000fc07077210 */ /* 0x090fe20007f9e0ff */
[--C-:B------:R-:W-:Y:S02]  /*c37e0*/  IMAD.X R44, R44, 0x1, R0.reuse, P5 ;  /* 0x000000012c2c7824 */ /* 0x100fe400028e0600 */
[----:B-1----:R-:W3:Y:S02]  /*c37f0*/  LDL.LU R9, [R1+0x2a24] ;  /* 0x002a240001097983 */ /* 0x002ee40000300800 */
[----:B------:R1:W-:Y:S01]  /*c3800*/  STL [R1+0x2b38], R7 ;  /* 0x002b380701007387 */ /* 0x0003e20000100800 */
[----:B------:R-:W-:Y:S02]  /*c3810*/  IADD3 R6, P5, R6, R252, RZ ;  /* 0x000000fc06067210 */ /* 0x000fe40007fbe0ff */
[----:B------:R-:W-:Y:S01]  /*c3820*/  IADD3.X R31, R31, R0, RZ, P6, !PT ;  /* 0x000000001f1f7210 */ /* 0x000fe200037fe4ff */
[----:B-1----:R-:W4:Y:S02]  /*c3830*/  LDL.LU R7, [R1+0x29bc] ;  /* 0x0029bc0001077983 */ /* 0x002f240000300800 */
[----:B------:R1:W-:Y:S01]  /*c3840*/  STL [R1+0x2b30], R6 ;  /* 0x002b300601007387 */ /* 0x0003e20000100800 */
[-C--:B------:R-:W-:Y:S01]  /*c3850*/  IADD3 R3, P6, R3, R252.reuse, RZ ;  /* 0x000000fc03037210 */ /* 0x080fe20007fde0ff */
[----:B-1----:R-:W4:Y:S01]  /*c3860*/  LDL.LU R6, [R1+0x29b4] ;  /* 0x0029b40001067983 */ /* 0x002f220000300800 */
[----:B------:R-:W-:Y:S03]  /*c3870*/  STL [R1+0x2bac], R44 ;  /* 0x002bac2c01007387 */ /* 0x000fe60000100800 */
[----:B------:R1:W-:Y:S04]  /*c3880*/  STL [R1+0x2b28], R3 ;  /* 0x002b280301007387 */ /* 0x0003e80000100800 */
[----:B-1----:R-:W4:Y:S01]  /*c3890*/  LDL.LU R3, [R1+0x29ac] ;  /* 0x0029ac0001037983 */ /* 0x002f220000300800 */
[----:B------:R-:W-:Y:S01]  /*c38a0*/  IMAD.X R30, R30, 0x1, R0, P2 ;  /* 0x000000011e1e7824 */ /* 0x000fe200010e0600 */
[----:B------:R-:W-:-:S02]  /*c38b0*/  IADD3 R29, P2, R29, R252, RZ ;  /* 0x000000fc1d1d7210 */ /* 0x000fc40007f5e0ff */
[----:B------:R-:W-:Y:S01]  /*c38c0*/  IADD3.X R28, R28, R0, RZ, P3, !PT ;  /* 0x000000001c1c7210 */ /* 0x000fe20001ffe4ff */
[----:B------:R-:W-:Y:S01]  /*c38d0*/  STL [R1+0x2ba4], R31 ;  /* 0x002ba41f01007387 */ /* 0x000fe20000100800 */
[----:B------:R-:W-:Y:S02]  /*c38e0*/  STL [R1+0x2b3c], R30 ;  /* 0x002b3c1e01007387 */ /* 0x000fe40000100800 */
[----:B------:R-:W-:Y:S01]  /*c38f0*/  STL [R1+0x2b20], R29 ;  /* 0x002b201d01007387 */ /* 0x000fe20000100800 */
[----:B------:R-:W-:Y:S01]  /*c3900*/  STL [R1+0x2b34], R28 ;  /* 0x002b341c01007387 */ /* 0x000fe20000100800 */
[-C--:B--2---:R-:W-:Y:S01]  /*c3910*/  IADD3 R27, P3, R27, R252.reuse, RZ ;  /* 0x000000fc1b1b7210 */ /* 0x084fe20007f7e0ff */
[--C-:B------:R-:W-:Y:S01]  /*c3920*/  IMAD.X R26, R26, 0x1, R0.reuse, P4 ;  /* 0x000000011a1a7824 */ /* 0x100fe200020e0600 */
[----:B------:R-:W-:Y:S02]  /*c3930*/  IADD3 R25, P4, R25, R252, RZ ;  /* 0x000000fc19197210 */ /* 0x000fe40007f9e0ff */
[----:B------:R-:W-:Y:S01]  /*c3940*/  IADD3.X R24, R24, R0, RZ, P5, !PT ;  /* 0x0000000018187210 */ /* 0x000fe20002ffe4ff */
[----:B------:R-:W-:Y:S01]  /*c3950*/  IADD3 R23, P5, R23, R252, RZ ;  /* 0x000000fc17177210 */ /* 0x000fe20007fbe0ff */
[----:B------:R-:W-:Y:S01]  /*c3960*/  STL [R1+0x2ab8], R27 ;  /* 0x002ab81b01007387 */ /* 0x000fe20000100800 */
[----:B------:R-:W-:-:S02]  /*c3970*/  IMAD.X R22, R22, 0x1, R0, P6 ;  /* 0x0000000116167824 */ /* 0x000fc400030e0600 */
[----:B------:R-:W-:Y:S01]  /*c3980*/  STL [R1+0x2b2c], R26 ;  /* 0x002b2c1a01007387 */ /* 0x000fe20000100800 */
[----:B------:R-:W-:Y:S01]  /*c3990*/  IADD3 R21, P6, R21, R252, RZ ;  /* 0x000000fc15157210 */ /* 0x000fe20007fde0ff */
[----:B------:R-:W-:Y:S01]  /*c39a0*/  STL [R1+0x2ab0], R25 ;  /* 0x002ab01901007387 */ /* 0x000fe20000100800 */
[----:B------:R-:W-:Y:S01]  /*c39b0*/  IADD3.X R20, R20, R0, RZ, P2, !PT ;  /* 0x0000000014147210 */ /* 0x000fe200017fe4ff */
[----:B------:R-:W-:Y:S01]  /*c39c0*/  STL [R1+0x2b24], R24 ;  /* 0x002b241801007387 */ /* 0x000fe20000100800 */
[-C--:B------:R-:W-:Y:S01]  /*c39d0*/  IADD3 R19, P2, R19, R252.reuse, RZ ;  /* 0x000000fc13137210 */ /* 0x080fe20007f5e0ff */
[----:B------:R-:W-:Y:S01]  /*c39e0*/  STL [R1+0x2aa8], R23 ;  /* 0x002aa81701007387 */ /* 0x000fe20000100800 */
[--C-:B------:R-:W-:Y:S02]  /*c39f0*/  IMAD.X R18, R18, 0x1, R0.reuse, P3 ;  /* 0x0000000112127824 */ /* 0x100fe400018e0600 */
[----:B------:R-:W-:Y:S01]  /*c3a00*/  STL [R1+0x2abc], R22 ;  /* 0x002abc1601007387 */ /* 0x000fe20000100800 */
[----:B------:R-:W-:Y:S01]  /*c3a10*/  IADD3 R17, P3, R17, R252, RZ ;  /* 0x000000fc11117210 */ /* 0x000fe20007f7e0ff */
[----:B------:R-:W-:Y:S01]  /*c3a20*/  STL [R1+0x2aa0], R21 ;  /* 0x002aa01501007387 */ /* 0x000fe20000100800 */
[----:B------:R-:W-:Y:S01]  /*c3a30*/  IADD3.X R16, R16, R0, RZ, P4, !PT ;  /* 0x0000000010107210 */ /* 0x000fe200027fe4ff */
[----:B------:R-:W-:Y:S01]  /*c3a40*/  STL [R1+0x2ab4], R20 ;  /* 0x002ab41401007387 */ /* 0x000fe20000100800 */
        /* <DEDUP_REMOVED lines=10> */
[----:B------:R-:W-:Y:S02]  /*c3af0*/  IMAD.X R10, R10, 0x1, R0, P2 ;  /* 0x000000010a0a7824 */ /* 0x000fe400010e0600 */
[----:B------:R-:W-:Y:S01]  /*c3b00*/  STL [R1+0x2a3c], R14 ;  /* 0x002a3c0e01007387 */ /* 0x000fe20000100800 */
[----:B------:R-:W-:Y:S01]  /*c3b10*/  IADD3 R117, P2, R117, R252, RZ ;  /* 0x000000fc75757210 */ /* 0x000fe20007f5e0ff */
[----:B------:R1:W-:Y:S01]  /*c3b20*/  STL [R1+0x2a20], R13 ;  /* 0x002a200d01007387 */ /* 0x0003e20000100800 */
[----:B------:R2:W-:Y:S02]  /*c3b30*/  STL [R1+0x2a34], R12 ;  /* 0x002a340c01007387 */ /* 0x0005e40000100800 */
[----:B------:R1:W-:Y:S02]  /*c3b40*/  STL [R1+0x29b8], R11 ;  /* 0x0029b80b01007387 */ /* 0x0003e40000100800 */
[----:B------:R1:W-:Y:S01]  /*c3b50*/  STL [R1+0x2a2c], R10 ;  /* 0x002a2c0a01007387 */ /* 0x0003e20000100800 */
[----:B------:R-:W-:Y:S01]  /*c3b60*/  STL [R1+0x29b0], R117 ;  /* 0x0029b07501007387 */ /* 0x000fe20000100800 */
[----:B------:R-:W-:Y:S01]  /*c3b70*/  IADD3.X R246, R246, R0, RZ, P2, !PT ;  /* 0x00000000f6f67210 */ /* 0x000fe200017fe4ff */
[----:B------:R-:W-:Y:S01]  /*c3b80*/  IADD3 R72, P2, R72, R252, RZ ;  /* 0x000000fc48487210 */ /* 0x000fe20007f5e0ff */
[----:B---3--:R-:W-:Y:S01]  /*c3b90*/  IADD3.X R9, R9, R0, RZ, P3, !PT ;  /* 0x0000000009097210 */ /* 0x008fe20001ffe4ff */
[----:B------:R-:W-:-:S04]  /*c3ba0*/  IADD3 R80, P3, R80, R252, RZ ;  /* 0x000000fc50507210 */ /* 0x000fc80007f7e0ff */
[----:B------:R3:W-:Y:S01]  /*c3bb0*/  STL [R1+0x2a24], R9 ;  /* 0x002a240901007387 */ /* 0x0007e20000100800 */
[--C-:B----4-:R-:W-:Y:S01]  /*c3bc0*/  IMAD.X R7, R7, 0x1, R0.reuse, P4 ;  /* 0x0000000107077824 */ /* 0x110fe200020e0600 */
[----:B------:R-:W-:Y:S01]  /*c3bd0*/  IADD3 R78, P4, R78, R252, RZ ;  /* 0x000000fc4e4e7210 */ /* 0x000fe20007f9e0ff */
[----:B------:R-:W-:-:S03]  /*c3be0*/  IMAD.X R81, R81, 0x1, R0, P3 ;  /* 0x0000000151517824 */ /* 0x000fc600018e0600 */
[----:B------:R2:W-:Y:S01]  /*c3bf0*/  STL [R1+0x29bc], R7 ;  /* 0x0029bc0701007387 */ /* 0x0005e20000100800 */
[----:B------:R-:W-:Y:S01]  /*c3c00*/  STL [R1+0x29a8], R80 ;  /* 0x0029a85001007387 */ /* 0x000fe20000100800 */
[----:B------:R-:W-:Y:S01]  /*c3c10*/  IADD3.X R6, R6, R0, RZ, P5, !PT ;  /* 0x0000000006067210 */ /* 0x000fe20002ffe4ff */
[----:B------:R-:W-:Y:S01]  /*c3c20*/  IADD3 R76, P5, R76, R252, RZ ;  /* 0x000000fc4c4c7210 */ /* 0x000fe20007fbe0ff */
[----:B------:R-:W-:-:S03]  /*c3c30*/  IADD3.X R79, R79, R0, RZ, P4, !PT ;  /* 0x000000004f4f7210 */ /* 0x000fc600027fe4ff */
[----:B------:R1:W-:Y:S01]  /*c3c40*/  STL [R1+0x29b4], R6 ;  /* 0x0029b40601007387 */ /* 0x0003e20000100800 */
[----:B------:R-:W-:Y:S01]  /*c3c50*/  STL [R1+0x2470], R78 ;  /* 0x0024704e01007387 */ /* 0x000fe20000100800 */
[-C--:B------:R-:W-:Y:S01]  /*c3c60*/  IADD3 R70, P3, R70, R252.reuse, RZ ;  /* 0x000000fc46467210 */ /* 0x080fe20007f7e0ff */
[--C-:B------:R-:W-:Y:S01]  /*c3c70*/  IMAD.X R3, R3, 0x1, R0.reuse, P6 ;  /* 0x0000000103037824 */ /* 0x100fe200030e0600 */
[----:B------:R-:W-:Y:S01]  /*c3c80*/  IADD3 R74, P6, R74, R252, RZ ;  /* 0x000000fc4a4a7210 */ /* 0x000fe20007fde0ff */
[----:B------:R-:W-:-:S03]  /*c3c90*/  IMAD.X R77, R77, 0x1, R0, P5 ;  /* 0x000000014d4d7824 */ /* 0x000fc600028e0600 */
[----:B------:R1:W-:Y:S01]  /*c3ca0*/  STL [R1+0x29ac], R3 ;  /* 0x0029ac0301007387 */ /* 0x0003e20000100800 */
[----:B------:R-:W-:Y:S02]  /*c3cb0*/  STL [R1+0x2478], R76 ;  /* 0x0024784c01007387 */ /* 0x000fe40000100800 */
[----:B------:R-:W-:Y:S02]  /*c3cc0*/  STL [R1+0x29a4], R246 ;  /* 0x0029a4f601007387 */ /* 0x000fe40000100800 */
        /* <DEDUP_REMOVED lines=18> */
[-C--:B------:R-:W-:Y:S01]  /*c3df0*/  IADD3 R59, P3, R59, R252.reuse, RZ ;  /* 0x000000fc3b3b7210 */ /* 0x080fe20007f7e0ff */
[----:B------:R-:W-:Y:S01]  /*c3e00*/  STL [R1+0x2508], R63 ;  /* 0x0025083f01007387 */ /* 0x000fe20000100800 */
[----:B------:R-:W-:Y:S01]  /*c3e10*/  IADD3 R57, P4, R57, R252, RZ ;  /* 0x000000fc39397210 */ /* 0x000fe20007f9e0ff */
[----:B------:R-:W-:Y:S01]  /*c3e20*/  STL [R1+0x24ec], R71 ;  /* 0x0024ec4701007387 */ /* 0x000fe20000100800 */
[----:B------:R-:W-:Y:S02]  /*c3e30*/  STL [R1+0x2570], R61 ;  /* 0x0025703d01007387 */ /* 0x000fe40000100800 */
[----:B------:R-:W-:Y:S02]  /*c3e40*/  STL [R1+0x24f4], R69 ;  /* 0x0024f44501007387 */ /* 0x000fe40000100800 */
[----:B------:R-:W-:Y:S01]  /*c3e50*/  STL [R1+0x2578], R59 ;  /* 0x0025783b01007387 */ /* 0x000fe20000100800 */
[----:B------:R-:W-:Y:S01]  /*c3e60*/  STL [R1+0x2580], R57 ;  /* 0x0025803901007387 */ /* 0x000fe20000100800 */
[----:B-1----:R-:W4:Y:S02]  /*c3e70*/  LDL.LU R13, [R1+0x25a0] ;  /* 0x0025a000010d7983 */ /* 0x002f240000300800 */
[----:B--2---:R-:W2:Y:S02]  /*c3e80*/  LDL.LU R12, [R1+0x25a8] ;  /* 0x0025a800010c7983 */ /* 0x004ea40000300800 */
[----:B------:R-:W2:Y:S01]  /*c3e90*/  LDL.LU R11, [R1+0x25b0] ;  /* 0x0025b000010b7983 */ /* 0x000ea20000300800 */
[----:B------:R-:W2:Y:S01]  /*c3ea0*/  LDL.LU R10, [R1+0x25b8] ;  /* 0x0025b800010a7983 */ /* 0x000ea20000300800 */
[----:B------:R-:W-:-:S02]  /*c3eb0*/  IMAD.X R66, R66, 0x1, R0, P5 ;  /* 0x0000000142427824 */ /* 0x000fc400028e0600 */
[----:B---3--:R-:W3:Y:S02]  /*c3ec0*/  LDL.LU R9, [R1+0x259c] ;  /* 0x00259c0001097983 */ /* 0x008ee40000300800 */
[----:B------:R-:W2:Y:S01]  /*c3ed0*/  LDL.LU R7, [R1+0x25a4] ;  /* 0x0025a40001077983 */ /* 0x000ea20000300800 */
[----:B------:R-:W2:Y:S01]  /*c3ee0*/  LDL.LU R6, [R1+0x25ac] ;  /* 0x0025ac0001067983 */ /* 0x000ea20000300800 */
[----:B------:R-:W2:Y:S02]  /*c3ef0*/  LDL.LU R3, [R1+0x25b4] ;  /* 0x0025b40001037983 */ /* 0x000ea40000300800 */
[----:B------:R-:W2:Y:S02]  /*c3f00*/  LDL.LU R64, [R1+0x2504] ;  /* 0x0025040001407983 */ /* 0x000ea40000300800 */
[----:B------:R-:W-:Y:S01]  /*c3f10*/  STL [R1+0x24fc], R66 ;  /* 0x0024fc4201007387 */ /* 0x000fe20000100800 */
[----:B------:R-:W3:Y:S01]  /*c3f20*/  LDL.LU R62, [R1+0x256c] ;  /* 0x00256c00013e7983 */ /* 0x000ee20000300800 */
[----:B------:R-:W4:Y:S01]  /*c3f30*/  LDL.LU R60, [R1+0x2574] ;  /* 0x00257400013c7983 */ /* 0x000f220000300800 */
[----:B------:R-:W-:Y:S01]  /*c3f40*/  IADD3 R55, P5, R55, R252, RZ ;  /* 0x000000fc37377210 */ /* 0x000fe20007fbe0ff */
[----:B------:R-:W4:Y:S01]  /*c3f50*/  LDL.LU R58, [R1+0x257c] ;  /* 0x00257c00013a7983 */ /* 0x000f220000300800 */
[----:B------:R-:W4:Y:S01]  /*c3f60*/  LDL.LU R56, [R1+0x2584] ;  /* 0x0025840001387983 */ /* 0x000f220000300800 */
[----:B------:R-:W4:Y:S02]  /*c3f70*/  LDL.LU R54, [R1+0x258c] ;  /* 0x00258c0001367983 */ /* 0x000f240000300800 */
[----:B------:R-:W4:Y:S02]  /*c3f80*/  LDL.LU R53, [R1+0x2590] ;  /* 0x0025900001357983 */ /* 0x000f240000300800 */
[----:B------:R-:W4:Y:S01]  /*c3f90*/  LDL.LU R52, [R1+0x2594] ;  /* 0x0025940001347983 */ /* 0x000f220000300800 */
[----:B------:R-:W-:Y:S01]  /*c3fa0*/  STL [R1+0x2588], R55 ;  /* 0x0025883701007387 */ /* 0x000fe20000100800 */
[----:B------:R-:W4:Y:S02]  /*c3fb0*/  LDL.LU R51, [R1+0x2598] ;  /* 0x0025980001337983 */ /* 0x000f240000300800 */
[----:B------:R-:W4:Y:S02]  /*c3fc0*/  LDL.LU R251, [R1+0x25bc] ;  /* 0x0025bc0001fb7983 */ /* 0x000f240000300800 */
[----:B------:R-:W4:Y:S01]  /*c3fd0*/  LDL.LU R250, [R1+0x25c0] ;  /* 0x0025c00001fa7983 */ /* 0x000f220000300800 */
[----:B------:R-:W4:Y:S01]  /*c3fe0*/  LDL.LU R249, [R1+0x25c4] ;  /* 0x0025c40001f97983 */ /* 0x000f220000300800 */
[----:B------:R-:W4:Y:S01]  /*c3ff0*/  LDL.LU R248, [R1+0x25c8] ;  /* 0x0025c80001f87983 */ /* 0x000f220000300800 */
[----:B------:R-:W-:-:S05]  /*c4000*/  MOV R245, c[0x0][0x18c] ;  /* 0x0000630000f57a02 */ /* 0x000fca0000000f00 */
[----:B------:R-:W-:Y:S02]  /*c4010*/  IMAD.SHL.U32 R233, R245, 0x80, RZ ;  /* 0x00000080f5e97824 */ /* 0x000fe400078e00ff */
        /* <DEDUP_REMOVED lines=148> */
[----:B------:R-:W-:Y:S01]  /*c4960*/  SHF.L.U32 R233, R233, 0x2, RZ ;  /* 0x00000002e9e97819 */ /* 0x000fe200000006ff */
        /* <DEDUP_REMOVED lines=8> */
[-C--:B--2---:R-:W-:Y:S01]  /*c49f0*/  IADD3.X R64, R64, R0.reuse, RZ, P6, !PT ;  /* 0x0000000040407210 */ /* 0x084fe200037fe4ff */
[--C-:B---3--:R-:W-:Y:S01]  /*c4a00*/  IMAD.X R62, R62, 0x1, R0.reuse, P2 ;  /* 0x000000013e3e7824 */ /* 0x108fe200010e0600 */
[----:B----4-:R-:W-:Y:S01]  /*c4a10*/  IADD3.X R60, R60, R0, RZ, P3, !PT ;  /* 0x000000003c3c7210 */ /* 0x010fe20001ffe4ff */
[-C--:B------:R-:W-:Y:S01]  /*c4a20*/  IADD3 R13, P3, R13, R233.reuse, RZ ;  /* 0x000000e90d0d7210 */ /* 0x080fe20007f7e0ff */
[-C--:B------:R-:W-:Y:S01]  /*c4a30*/  IADD3 R53, P6, R53, R233.reuse, RZ ;  /* 0x000000e935357210 */ /* 0x080fe20007fde0ff */
[----:B------:R-:W-:Y:S01]  /*c4a40*/  STL [R1+0x2504], R64 ;  /* 0x0025044001007387 */ /* 0x000fe20000100800 */
[----:B------:R-:W-:Y:S01]  /*c4a50*/  IADD3 R51, P2, R51, R233, RZ ;  /* 0x000000e933337210 */ /* 0x000fe20007f5e0ff */
[----:B------:R-:W-:-:S02]  /*c4a60*/  IMAD.X R58, R58, 0x1, R0, P4 ;  /* 0x000000013a3a7824 */ /* 0x000fc400020e0600 */
[----:B------:R-:W-:Y:S01]  /*c4a70*/  STL [R1+0x2590], R53 ;  /* 0x0025903501007387 */ /* 0x000fe20000100800 */
[----:B------:R-:W-:Y:S01]  /*c4a80*/  STL [R1+0x256c], R62 ;  /* 0x00256c3e01007387 */ /* 0x000fe20000100800 */
[-C--:B------:R-:W-:Y:S01]  /*c4a90*/  IADD3 R12, P4, R12, R233.reuse, RZ ;  /* 0x000000e90c0c7210 */ /* 0x080fe20007f9e0ff */
[----:B------:R-:W-:Y:S01]  /*c4aa0*/  STL [R1+0x2574], R60 ;  /* 0x0025743c01007387 */ /* 0x000fe20000100800 */
[----:B------:R-:W-:Y:S01]  /*c4ab0*/  IADD3.X R56, R56, R0, RZ, P5, !PT ;  /* 0x0000000038387210 */ /* 0x000fe20002ffe4ff */
[----:B------:R-:W-:Y:S01]  /*c4ac0*/  STL [R1+0x2598], R51 ;  /* 0x0025983301007387 */ /* 0x000fe20000100800 */
[-C--:B------:R-:W-:Y:S01]  /*c4ad0*/  IADD3 R11, P5, R11, R233.reuse, RZ ;  /* 0x000000e90b0b7210 */ /* 0x080fe20007fbe0ff */
[--C-:B------:R-:W-:Y:S02]  /*c4ae0*/  IMAD.X R54, R54, 0x1, R2.reuse, P6 ;  /* 0x0000000136367824 */ /* 0x100fe400030e0602 */
[----:B------:R1:W-:Y:S01]  /*c4af0*/  STL [R1+0x25a0], R13 ;  /* 0x0025a00d01007387 */ /* 0x0003e20000100800 */
[-C--:B------:R-:W-:Y:S01]  /*c4b00*/  IADD3 R10, P6, R10, R233.reuse, RZ ;  /* 0x000000e90a0a7210 */ /* 0x080fe20007fde0ff */
[----:B------:R-:W-:Y:S01]  /*c4b10*/  STL [R1+0x257c], R58 ;  /* 0x00257c3a01007387 */ /* 0x000fe20000100800 */
[----:B------:R2:W-:Y:S01]  /*c4b20*/  STL [R1+0x25a8], R12 ;  /* 0x0025a80c01007387 */ /* 0x0005e20000100800 */
[-C--:B------:R-:W-:Y:S01]  /*c4b30*/  IADD3.X R52, R52, R2.reuse, RZ, P2, !PT ;  /* 0x0000000234347210 */ /* 0x080fe200017fe4ff */
[----:B------:R-:W-:Y:S02]  /*c4b40*/  STL [R1+0x2584], R56 ;  /* 0x0025843801007387 */ /* 0x000fe40000100800 */
[--C-:B------:R-:W-:Y:S01]  /*c4b50*/  IMAD.X R9, R9, 0x1, R2.reuse, P3 ;  /* 0x0000000109097824 */ /* 0x100fe200018e0602 */
[----:B------:R3:W-:Y:S01]  /*c4b60*/  STL [R1+0x25b0], R11 ;  /* 0x0025b00b01007387 */ /* 0x0007e20000100800 */
[-C--:B------:R-:W-:Y:S01]  /*c4b70*/  IADD3 R250, P2, R250, R233.reuse, RZ ;  /* 0x000000e9fafa7210 */ /* 0x080fe20007f5e0ff */
[----:B------:R3:W-:Y:S01]  /*c4b80*/  STL [R1+0x25b8], R10 ;  /* 0x0025b80a01007387 */ /* 0x0007e20000100800 */
[-C--:B------:R-:W-:Y:S01]  /*c4b90*/  IADD3.X R7, R7, R2.reuse, RZ, P4, !PT ;  /* 0x0000000207077210 */ /* 0x080fe200027fe4ff */
[----:B------:R-:W-:Y:S01]  /*c4ba0*/  STL [R1+0x258c], R54 ;  /* 0x00258c3601007387 */ /* 0x000fe20000100800 */
[-C--:B------:R-:W-:Y:S01]  /*c4bb0*/  IADD3 R248, P3, R248, R233.reuse, RZ ;  /* 0x000000e9f8f87210 */ /* 0x080fe20007f7e0ff */
[----:B------:R-:W-:Y:S02]  /*c4bc0*/  STL [R1+0x2594], R52 ;  /* 0x0025943401007387 */ /* 0x000fe40000100800 */
[----:B------:R-:W-:Y:S01]  /*c4bd0*/  IMAD.X R6, R6, 0x1, R2, P5 ;  /* 0x0000000106067824 */ /* 0x000fe200028e0602 */
[----:B------:R3:W-:Y:S01]  /*c4be0*/  STL [R1+0x259c], R9 ;  /* 0x00259c0901007387 */ /* 0x0007e20000100800 */
[----:B------:R-:W-:Y:S02]  /*c4bf0*/  STL [R1+0x25c0], R250 ;  /* 0x0025c0fa01007387 */ /* 0x000fe40000100800 */
[----:B------:R3:W-:Y:S02]  /*c4c00*/  STL [R1+0x25a4], R7 ;  /* 0x0025a40701007387 */ /* 0x0007e40000100800 */
[----:B------:R-:W-:Y:S01]  /*c4c10*/  STL [R1+0x25c8], R248 ;  /* 0x0025c8f801007387 */ /* 0x000fe20000100800 */
[----:B------:R-:W-:Y:S01]  /*c4c20*/  IADD3.X R3, R3, R2, RZ, P6, !PT ;  /* 0x0000000203037210 */ /* 0x000fe200037fe4ff */
[----:B------:R3:W-:Y:S01]  /*c4c30*/  STL [R1+0x25ac], R6 ;  /* 0x0025ac0601007387 */ /* 0x0007e20000100800 */
[----:B-1----:R-:W4:Y:S02]  /*c4c40*/  LDL.LU R13, [R1+0x2620] ;  /* 0x00262000010d7983 */ /* 0x002f240000300800 */
[----:B--2---:R-:W2:Y:S02]  /*c4c50*/  LDL.LU R12, [R1+0x2628] ;  /* 0x00262800010c7983 */ /* 0x004ea40000300800 */
[----:B---3--:R-:W3:Y:S01]  /*c4c60*/  LDL.LU R11, [R1+0x2630] ;  /* 0x00263000010b7983 */ /* 0x008ee20000300800 */
[----:B------:R1:W-:Y:S01]  /*c4c70*/  STL [R1+0x25b4], R3 ;  /* 0x0025b40301007387 */ /* 0x0003e20000100800 */
[----:B------:R-:W3:Y:S02]  /*c4c80*/  LDL.LU R10, [R1+0x2638] ;  /* 0x00263800010a7983 */ /* 0x000ee40000300800 */
[----:B------:R-:W3:Y:S02]  /*c4c90*/  LDL.LU R9, [R1+0x261c] ;  /* 0x00261c0001097983 */ /* 0x000ee40000300800 */
[----:B------:R-:W3:Y:S01]  /*c4ca0*/  LDL.LU R7, [R1+0x2624] ;  /* 0x0026240001077983 */ /* 0x000ee20000300800 */
[----:B------:R-:W3:Y:S04]  /*c4cb0*/  LDL.LU R6, [R1+0x262c] ;  /* 0x00262c0001067983 */ /* 0x000ee80000300800 */
[----:B-1----:R-:W3:Y:S01]  /*c4cc0*/  LDL.LU R3, [R1+0x2634] ;  /* 0x0026340001037983 */ /* 0x002ee20000300800 */
[----:B------:R-:W3:Y:S02]  /*c4cd0*/  LDL.LU R50, [R1+0x260c] ;  /* 0x00260c0001327983 */ /* 0x000ee40000300800 */
[----:B------:R-:W3:Y:S02]  /*c4ce0*/  LDL.LU R49, [R1+0x2610] ;  /* 0x0026100001317983 */ /* 0x000ee40000300800 */
[----:B------:R-:W3:Y:S01]  /*c4cf0*/  LDL.LU R48, [R1+0x2614] ;  /* 0x0026140001307983 */ /* 0x000ee20000300800 */
[----:B------:R-:W3:Y:S01]  /*c4d00*/  LDL.LU R47, [R1+0x2618] ;  /* 0x00261800012f7983 */ /* 0x000ee20000300800 */
[----:B------:R-:W-:-:S02]  /*c4d10*/  IADD3 R215, P4, R215, R233, RZ ;  /* 0x000000e9d7d77210 */ /* 0x000fc40007f9e0ff */
[----:B------:R-:W-:Y:S01]  /*c4d20*/  IADD3 R213, P5, R213, R233, RZ ;  /* 0x000000e9d5d57210 */ /* 0x000fe20007fbe0ff */
[--C-:B------:R-:W-:Y:S01]  /*c4d30*/  IMAD.X R251, R251, 0x1, R2.reuse, P2 ;  /* 0x00000001fbfb7824 */ /* 0x100fe200010e0602 */
[-C--:B------:R-:W-:Y:S01]  /*c4d40*/  IADD3.X R249, R249, R2.reuse, RZ, P3, !PT ;  /* 0x00000002f9f97210 */ /* 0x080fe20001ffe4ff */
[----:B------:R-:W-:Y:S02]  /*c4d50*/  STL [R1+0x25d0], R215 ;  /* 0x0025d0d701007387 */ /* 0x000fe40000100800 */
[----:B------:R-:W-:Y:S02]  /*c4d60*/  STL [R1+0x25d8], R213 ;  /* 0x0025d8d501007387 */ /* 0x000fe40000100800 */
[----:B------:R-:W-:Y:S02]  /*c4d70*/  IMAD.X R216, R216, 0x1, R2, P4 ;  /* 0x00000001d8d87824 */ /* 0x000fe400020e0602 */
[----:B------:R-:W-:Y:S01]  /*c4d80*/  STL [R1+0x25bc], R251 ;  /* 0x0025bcfb01007387 */ /* 0x000fe20000100800 */
[----:B------:R-:W-:-:S02]  /*c4d90*/  IADD3.X R214, R214, R2, RZ, P5, !PT ;  /* 0x00000002d6d67210 */ /* 0x000fc40002ffe4ff */
[-C--:B------:R-:W-:Y:S02]  /*c4da0*/  IADD3 R182, P6, R182, R233.reuse, RZ ;  /* 0x000000e9b6b67210 */ /* 0x080fe40007fde0ff */
[----:B------:R-:W-:-:S03]  /*c4db0*/  IADD3 R180, P2, R180, R233, RZ ;  /* 0x000000e9b4b47210 */ /* 0x000fc60007f5e0ff */
[----:B------:R-:W-:Y:S01]  /*c4dc0*/  STL [R1+0x25e0], R182 ;  /* 0x0025e0b601007387 */ /* 0x000fe20000100800 */
[----:B------:R-:W-:Y:S02]  /*c4dd0*/  STL [R1+0x25c4], R249 ;  /* 0x0025c4f901007387 */ /* 0x000fe40000100800 */
[----:B------:R-:W-:Y:S02]  /*c4de0*/  STL [R1+0x25e8], R180 ;  /* 0x0025e8b401007387 */ /* 0x000fe40000100800 */
[----:B------:R-:W-:Y:S01]  /*c4df0*/  IMAD.X R183, R183, 0x1, R2, P6 ;  /* 0x00000001b7b77824 */ /* 0x000fe200030e0602 */
[----:B------:R-:W-:Y:S01]  /*c4e00*/  STL [R1+0x25cc], R216 ;  /* 0x0025ccd801007387 */ /* 0x000fe20000100800 */
[----:B------:R-:W-:Y:S02]  /*c4e10*/  IADD3.X R181, R181, R2, RZ, P2, !PT ;  /* 0x00000002b5b57210 */ /* 0x000fe400017fe4ff */
[-C--:B------:R-:W-:Y:S02]  /*c4e20*/  IADD3 R150, P3, R150, R233.reuse, RZ ;  /* 0x000000e996967210 */ /* 0x080fe40007f7e0ff */
[----:B------:R-:W-:-:S03]  /*c4e30*/  IADD3 R148, P4, R148, R233, RZ ;  /* 0x000000e994947210 */ /* 0x000fc60007f9e0ff */
[----:B------:R-:W-:Y:S01]  /*c4e40*/  STL [R1+0x25f0], R150 ;  /* 0x0025f09601007387 */ /* 0x000fe20000100800 */
[----:B------:R-:W-:Y:S02]  /*c4e50*/  STL [R1+0x25d4], R214 ;  /* 0x0025d4d601007387 */ /* 0x000fe40000100800 */
[----:B------:R-:W-:Y:S02]  /*c4e60*/  STL [R1+0x25f8], R148 ;  /* 0x0025f89401007387 */ /* 0x000fe40000100800 */
[----:B------:R-:W-:Y:S02]  /*c4e70*/  STL [R1+0x25dc], R183 ;  /* 0x0025dcb701007387 */ /* 0x000fe40000100800 */
[----:B------:R-:W-:Y:S01]  /*c4e80*/  IMAD.X R151, R151, 0x1, R2, P3 ;  /* 0x0000000197977824 */ /* 0x000fe200018e0602 */
[----:B------:R-:W-:Y:S02]  /*c4e90*/  IADD3.X R149, R149, R2, RZ, P4, !PT ;  /* 0x0000000295957210 */ /* 0x000fe400027fe4ff */
[----:B------:R-:W-:-:S02]  /*c4ea0*/  IADD3 R115, P5, R115, R233, RZ ;  /* 0x000000e973737210 */ /* 0x000fc40007fbe0ff */
[----:B------:R-:W-:-:S03]  /*c4eb0*/  IADD3 R113, P6, R113, R233, RZ ;  /* 0x000000e971717210 */ /* 0x000fc60007fde0ff */
[----:B------:R-:W-:Y:S01]  /*c4ec0*/  STL [R1+0x2600], R115 ;  /* 0x0026007301007387 */ /* 0x000fe20000100800 */
[----:B------:R-:W-:Y:S02]  /*c4ed0*/  STL [R1+0x25e4], R181 ;  /* 0x0025e4b501007387 */ /* 0x000fe40000100800 */
[----:B------:R-:W-:Y:S02]  /*c4ee0*/  STL [R1+0x2608], R113 ;  /* 0x0026087101007387 */ /* 0x000fe40000100800 */
[----:B------:R-:W-:Y:S01]  /*c4ef0*/  IMAD.X R116, R116, 0x1, R2, P5 ;  /* 0x0000000174747824 */ /* 0x000fe200028e0602 */
[----:B------:R-:W-:Y:S02]  /*c4f00*/  IADD3.X R114, R114, R2, RZ, P6, !PT ;  /* 0x0000000272727210 */ /* 0x000fe400037fe4ff */
[-C--:B----4-:R-:W-:Y:S02]  /*c4f10*/  IADD3 R13, P4, R13, R233.reuse, RZ ;  /* 0x000000e90d0d7210 */ /* 0x090fe40007f9e0ff */
[----:B--2---:R-:W-:-:S02]  /*c4f20*/  IADD3 R12, P5, R12, R233, RZ ;  /* 0x000000e90c0c7210 */ /* 0x004fc40007fbe0ff */
[-C--:B---3--:R-:W-:Y:S02]  /*c4f30*/  IADD3 R11, P6, R11, R233.reuse, RZ ;  /* 0x000000e90b0b7210 */ /* 0x088fe40007fde0ff */
[-C--:B------:R-:W-:Y:S02]  /*c4f40*/  IADD3 R49, P2, R49, R233.reuse, RZ ;  /* 0x000000e931317210 */ /* 0x080fe40007f5e0ff */
[----:B------:R-:W-:-:S03]  /*c4f50*/  IADD3 R47, P3, R47, R233, RZ ;  /* 0x000000e92f2f7210 */ /* 0x000fc60007f7e0ff */
[----:B------:R-:W-:Y:S01]  /*c4f60*/  STL [R1+0x2610], R49 ;  /* 0x0026103101007387 */ /* 0x000fe20000100800 */
[----:B------:R-:W-:Y:S02]  /*c4f70*/  STL [R1+0x25ec], R151 ;  /* 0x0025ec9701007387 */ /* 0x000fe40000100800 */
[----:B------:R-:W-:Y:S02]  /*c4f80*/  STL [R1+0x2618], R47 ;  /* 0x0026182f01007387 */ /* 0x000fe40000100800 */
[----:B------:R1:W-:Y:S01]  /*c4f90*/  STL [R1+0x2620], R13 ;  /* 0x0026200d01007387 */ /* 0x0003e20000100800 */
[----:B------:R-:W-:Y:S01]  /*c4fa0*/  STL [R1+0x25f4], R149 ;  /* 0x0025f49501007387 */ /* 0x000fe20000100800 */
[--C-:B------:R-:W-:Y:S02]  /*c4fb0*/  IMAD.X R50, R50, 0x1, R2.reuse, P2 ;  /* 0x0000000132327824 */ /* 0x100fe400010e0602 */
[----:B------:R2:W-:Y:S01]  /*c4fc0*/  STL [R1+0x2628], R12 ;  /* 0x0026280c01007387 */ /* 0x0005e20000100800 */
[-C--:B------:R-:W-:Y:S01]  /*c4fd0*/  IADD3 R10, P2, R10, R233.reuse, RZ ;  /* 0x000000e90a0a7210 */ /* 0x080fe20007f5e0ff */
[----:B------:R-:W-:Y:S01]  /*c4fe0*/  STL [R1+0x25fc], R116 ;  /* 0x0025fc7401007387 */ /* 0x000fe20000100800 */
[-C--:B------:R-:W-:Y:S01]  /*c4ff0*/  IADD3.X R48, R48, R2.reuse, RZ, P3, !PT ;  /* 0x0000000230307210 */ /* 0x080fe20001ffe4ff */
[----:B------:R3:W-:Y:S02]  /*c5000*/  STL [R1+0x2630], R11 ;  /* 0x0026300b01007387 */ /* 0x0007e40000100800 */
[--C-:B------:R-:W-:Y:S01]  /*c5010*/  IMAD.X R9, R9, 0x1, R2.reuse, P4 ;  /* 0x0000000109097824 */ /* 0x100fe200020e0602 */
[----:B------:R-:W-:Y:S01]  /*c5020*/  STL [R1+0x2604], R114 ;  /* 0x0026047201007387 */ /* 0x000fe20000100800 */
[-C--:B------:R-:W-:Y:S01]  /*c5030*/  IADD3 R244, P3, R244, R233.reuse, RZ ;  /* 0x000000e9f4f47210 */ /* 0x080fe20007f7e0ff */
[----:B------:R-:W-:Y:S01]  /*c5040*/  STL [R1+0x260c], R50 ;  /* 0x00260c3201007387 */ /* 0x000fe20000100800 */
[-C--:B------:R-:W-:Y:S01]  /*c5050*/  IADD3.X R7, R7, R2.reuse, RZ, P5, !PT ;  /* 0x0000000207077210 */ /* 0x080fe20002ffe4ff */
[----:B------:R3:W-:Y:S01]  /*c5060*/  STL [R1+0x2638], R10 ;  /* 0x0026380a01007387 */ /* 0x0007e20000100800 */
        /* <DEDUP_REMOVED lines=23> */
[-C--:B------:R-:W-:Y:S01]  /*c51e0*/  IADD3 R209, P6, R209, R233.reuse, RZ ;  /* 0x000000e9d1d17210 */ /* 0x080fe20007fde0ff */
[--C-:B------:R-:W-:Y:S01]  /*c51f0*/  IMAD.X R245, R245, 0x1, R2.reuse, P3 ;  /* 0x00000001f5f57824 */ /* 0x100fe200018e0602 */
[-C--:B------:R-:W-:Y:S02]  /*c5200*/  IADD3 R178, P2, R178, R233.reuse, RZ ;  /* 0x000000e9b2b27210 */ /* 0x080fe40007f5e0ff */
[-C--:B------:R-:W-:Y:S01]  /*c5210*/  IADD3.X R243, R243, R2.reuse, RZ, P4, !PT ;  /* 0x00000002f3f37210 */ /* 0x080fe200027fe4ff */
[----:B------:R-:W-:Y:S01]  /*c5220*/  STL [R1+0x2650], R211 ;  /* 0x002650d301007387 */ /* 0x000fe20000100800 */
[-C--:B------:R-:W-:Y:S01]  /*c5230*/  IADD3 R176, P3, R176, R233.reuse, RZ ;  /* 0x000000e9b0b07210 */ /* 0x080fe20007f7e0ff */
[----:B------:R-:W-:Y:S02]  /*c5240*/  STL [R1+0x2658], R209 ;  /* 0x002658d101007387 */ /* 0x000fe40000100800 */
[--C-:B------:R-:W-:Y:S01]  /*c5250*/  IMAD.X R212, R212, 0x1, R2.reuse, P5 ;  /* 0x00000001d4d47824 */ /* 0x100fe200028e0602 */
[----:B------:R-:W-:Y:S01]  /*c5260*/  STL [R1+0x263c], R245 ;  /* 0x00263cf501007387 */ /* 0x000fe20000100800 */
[-C--:B------:R-:W-:Y:S01]  /*c5270*/  IADD3 R146, P4, R146, R233.reuse, RZ ;  /* 0x000000e992927210 */ /* 0x080fe20007f9e0ff */
[----:B------:R-:W-:Y:S01]  /*c5280*/  STL [R1+0x2660], R178 ;  /* 0x002660b201007387 */ /* 0x000fe20000100800 */
        /* <DEDUP_REMOVED lines=10> */
[----:B------:R-:W-:Y:S01]  /*c5330*/  IADD3 R109, P2, R109, R233, RZ ;  /* 0x000000e96d6d7210 */ /* 0x000fe20007f5e0ff */
[----:B------:R-:W-:Y:S02]  /*c5340*/  STL [R1+0x2678], R144 ;  /* 0x0026789001007387 */ /* 0x000fe40000100800 */
[----:B------:R-:W-:Y:S02]  /*c5350*/  STL [R1+0x265c], R179 ;  /* 0x00265cb301007387 */ /* 0x000fe40000100800 */
[--C-:B------:R-:W-:Y:S01]  /*c5360*/  IMAD.X R147, R147, 0x1, R2.reuse, P4 ;  /* 0x0000000193937824 */ /* 0x100fe200020e0602 */
[----:B------:R-:W-:Y:S01]  /*c5370*/  STL [R1+0x2680], R111 ;  /* 0x0026806f01007387 */ /* 0x000fe20000100800 */
[-C--:B------:R-:W-:Y:S01]  /*c5380*/  IADD3.X R145, R145, R2.reuse, RZ, P5, !PT ;  /* 0x0000000291917210 */ /* 0x080fe20002ffe4ff */
[----:B------:R-:W-:Y:S02]  /*c5390*/  STL [R1+0x2664], R177 ;  /* 0x002664b101007387 */ /* 0x000fe40000100800 */
[----:B------:R-:W-:Y:S02]  /*c53a0*/  STL [R1+0x2688], R109 ;  /* 0x0026886d01007387 */ /* 0x000fe40000100800 */
[----:B------:R-:W-:Y:S01]  /*c53b0*/  IMAD.X R112, R112, 0x1, R2, P6 ;  /* 0x0000000170707824 */ /* 0x000fe200030e0602 */
[----:B------:R-:W-:-:S02]  /*c53c0*/  IADD3.X R110, R110, R2, RZ, P2, !PT ;  /* 0x000000026e6e7210 */ /* 0x000fc400017fe4ff */
[-C--:B----4-:R-:W-:Y:S02]  /*c53d0*/  IADD3 R13, P5, R13, R233.reuse, RZ ;  /* 0x000000e90d0d7210 */ /* 0x090fe40007fbe0ff */
[-C--:B--2---:R-:W-:Y:S02]  /*c53e0*/  IADD3 R12, P6, R12, R233.reuse, RZ ;  /* 0x000000e90c0c7210 */ /* 0x084fe40007fde0ff */
        /* <DEDUP_REMOVED lines=25> */
[----:B------:R-:W-:Y:S02]  /*c5580*/  STL [R1+0x26a4], R7 ;  /* 0x0026a40701007387 */ /* 0x000fe40000100800 */
[----:B------:R-:W-:Y:S01]  /*c5590*/  STL [R1+0x26c8], R238 ;  /* 0x0026c8ee01007387 */ /* 0x000fe20000100800 */
[----:B------:R-:W-:Y:S01]  /*c55a0*/  IADD3.X R3, R3, R2, RZ, P3, !PT ;  /* 0x0000000203037210 */ /* 0x000fe20001ffe4ff */
[----:B------:R-:W-:Y:S01]  /*c55b0*/  STL [R1+0x26ac], R6 ;  /* 0x0026ac0601007387 */ /* 0x000fe20000100800 */
[----:B------:R-:W4:Y:S02]  /*c55c0*/  LDL.LU R15, [R1+0x2720] ;  /* 0x00272000010f7983 */ /* 0x000f240000300800 */
[----:B------:R-:W4:Y:S02]  /*c55d0*/  LDL.LU R14, [R1+0x2728] ;  /* 0x00272800010e7983 */ /* 0x000f240000300800 */
[----:B-1----:R-:W4:Y:S01]  /*c55e0*/  LDL.LU R13, [R1+0x2730] ;  /* 0x00273000010d7983 */ /* 0x002f220000300800 */
[----:B------:R1:W-:Y:S01]  /*c55f0*/  STL [R1+0x26b4], R3 ;  /* 0x0026b40301007387 */ /* 0x0003e20000100800 */
[----:B--2---:R-:W2:Y:S02]  /*c5600*/  LDL.LU R12, [R1+0x2738] ;  /* 0x00273800010c7983 */ /* 0x004ea40000300800 */
[----:B---3--:R-:W3:Y:S02]  /*c5610*/  LDL.LU R11, [R1+0x271c] ;  /* 0x00271c00010b7983 */ /* 0x008ee40000300800 */
[----:B------:R-:W2:Y:S01]  /*c5620*/  LDL.LU R10, [R1+0x2724] ;  /* 0x00272400010a7983 */ /* 0x000ea20000300800 */
[----:B------:R-:W2:Y:S04]  /*c5630*/  LDL.LU R9, [R1+0x272c] ;  /* 0x00272c0001097983 */ /* 0x000ea80000300800 */
[----:B-1----:R-:W2:Y:S01]  /*c5640*/  LDL.LU R3, [R1+0x2734] ;  /* 0x0027340001037983 */ /* 0x002ea20000300800 */
[----:B------:R-:W2:Y:S02]  /*c5650*/  LDL.LU R27, [R1+0x270c] ;  /* 0x00270c00011b7983 */ /* 0x000ea40000300800 */
[----:B------:R-:W2:Y:S02]  /*c5660*/  LDL.LU R26, [R1+0x2710] ;  /* 0x00271000011a7983 */ /* 0x000ea40000300800 */
        /* <DEDUP_REMOVED lines=35> */
[-C--:B------:R-:W-:Y:S02]  /*c58a0*/  IADD3 R14, P2, R14, R233.reuse, RZ ;  /* 0x000000e90e0e7210 */ /* 0x080fe40007f5e0ff */
[-C--:B------:R-:W-:Y:S02]  /*c58b0*/  IADD3 R13, P3, R13, R233.reuse, RZ ;  /* 0x000000e90d0d7210 */ /* 0x080fe40007f7e0ff */
[-C--:B--2---:R-:W-:Y:S02]  /*c58c0*/  IADD3 R26, P4, R26, R233.reuse, RZ ;  /* 0x000000e91a1a7210 */ /* 0x084fe40007f9e0ff */
[----:B---3--:R-:W-:-:S03]  /*c58d0*/  IADD3 R6, P5, R6, R233, RZ ;  /* 0x000000e906067210 */ /* 0x008fc60007fbe0ff */
[----:B------:R-:W-:Y:S01]  /*c58e0*/  STL [R1+0x2710], R26 ;  /* 0x0027101a01007387 */ /* 0x000fe20000100800 */
[----:B------:R-:W-:Y:S02]  /*c58f0*/  STL [R1+0x26ec], R143 ;  /* 0x0026ec8f01007387 */ /* 0x000fe40000100800 */
[----:B------:R-:W-:Y:S02]  /*c5900*/  STL [R1+0x2718], R6 ;  /* 0x0027180601007387 */ /* 0x000fe40000100800 */
[----:B------:R-:W-:Y:S01]  /*c5910*/  STL [R1+0x2720], R15 ;  /* 0x0027200f01007387 */ /* 0x000fe20000100800 */
[----:B------:R-:W-:Y:S01]  /*c5920*/  STL [R1+0x26f4], R141 ;  /* 0x0026f48d01007387 */ /* 0x000fe20000100800 */
[--C-:B------:R-:W-:Y:S02]  /*c5930*/  IMAD.X R27, R27, 0x1, R2.reuse, P4 ;  /* 0x000000011b1b7824 */ /* 0x100fe400020e0602 */
[----:B------:R-:W-:Y:S01]  /*c5940*/  STL [R1+0x2728], R14 ;  /* 0x0027280e01007387 */ /* 0x000fe20000100800 */
        /* <DEDUP_REMOVED lines=13> */
[----:B------:R-:W-:Y:S01]  /*c5a20*/  STL [R1+0x271c], R11 ;  /* 0x00271c0b01007387 */ /* 0x000fe20000100800 */
[----:B------:R-:W-:Y:S02]  /*c5a30*/  STL [R1+0x2740], R236 ;  /* 0x002740ec01007387 */ /* 0x000fe40000100800 */
[----:B------:R-:W-:Y:S02]  /*c5a40*/  STL [R1+0x2724], R10 ;  /* 0x0027240a01007387 */ /* 0x000fe40000100800 */
[----:B------:R-:W-:Y:S01]  /*c5a50*/  STL [R1+0x2748], R234 ;  /* 0x002748ea01007387 */ /* 0x000fe20000100800 */
[----:B------:R-:W-:Y:S01]  /*c5a60*/  IADD3.X R3, R3, R2, RZ, P4, !PT ;  /* 0x0000000203037210 */ /* 0x000fe200027fe4ff */
[----:B------:R3:W-:Y:S01]  /*c5a70*/  STL [R1+0x272c], R9 ;  /* 0x00272c0901007387 */ /* 0x0007e20000100800 */
[----:B------:R-:W4:Y:S02]  /*c5a80*/  LDL.LU R19, [R1+0x27a0] ;  /* 0x0027a00001137983 */ /* 0x000f240000300800 */
[----:B------:R-:W4:Y:S02]  /*c5a90*/  LDL.LU R18, [R1+0x27a8] ;  /* 0x0027a80001127983 */ /* 0x000f240000300800 */
[----:B------:R-:W4:Y:S01]  /*c5aa0*/  LDL.LU R17, [R1+0x27b0] ;  /* 0x0027b00001117983 */ /* 0x000f220000300800 */
[----:B------:R3:W-:Y:S01]  /*c5ab0*/  STL [R1+0x2734], R3 ;  /* 0x0027340301007387 */ /* 0x0007e20000100800 */
[----:B------:R-:W4:Y:S02]  /*c5ac0*/  LDL.LU R16, [R1+0x27b8] ;  /* 0x0027b80001107983 */ /* 0x000f240000300800 */
[----:B-1----:R-:W4:Y:S02]  /*c5ad0*/  LDL.LU R13, [R1+0x279c] ;  /* 0x00279c00010d7983 */ /* 0x002f240000300800 */
[----:B--2---:R-:W2:Y:S01]  /*c5ae0*/  LDL.LU R12, [R1+0x27a4] ;  /* 0x0027a400010c7983 */ /* 0x004ea20000300800 */
[----:B---3--:R-:W3:Y:S04]  /*c5af0*/  LDL.LU R9, [R1+0x27ac] ;  /* 0x0027ac0001097983 */ /* 0x008ee80000300800 */
[----:B------:R-:W2:Y:S01]  /*c5b00*/  LDL.LU R3, [R1+0x27b4] ;  /* 0x0027b40001037983 */ /* 0x000ea20000300800 */
        /* <DEDUP_REMOVED lines=69> */
[----:B-1----:R-:W4:Y:S01]  /*c5f60*/  LDL.LU R19, [R1+0x2830] ;  /* 0x0028300001137983 */ /* 0x002f220000300800 */
[----:B------:R1:W-:Y:S01]  /*c5f70*/  STL [R1+0x27b4], R3 ;  /* 0x0027b40301007387 */ /* 0x0003e20000100800 */
[----:B--2---:R-:W2:Y:S02]  /*c5f80*/  LDL.LU R18, [R1+0x2838] ;  /* 0x0028380001127983 */ /* 0x004ea40000300800 */
[----:B---3--:R-:W3:Y:S01]  /*c5f90*/  LDL.LU R17, [R1+0x281c] ;  /* 0x00281c0001117983 */ /* 0x008ee20000300800 */
[----:B------:R-:W2:Y:S04]  /*c5fa0*/  LDL.LU R16, [R1+0x2824] ;  /* 0x0028240001107983 */ /* 0x000ea80000300800 */
        /* <DEDUP_REMOVED lines=140> */
[----:B------:R-:W-:Y:S01]  /*c6870*/  STL [R1+0x28c0], R223 ;  /* 0x0028c0df01007387 */ /* 0x000fe20000100800 */
[----:B------:R-:W-:Y:S01]  /*c6880*/  IADD3.X R3, R3, R2, RZ, P2, !PT ;  /* 0x0000000203037210 */ /* 0x000fe200017fe4ff */
[----:B------:R-:W-:Y:S01]  /*c6890*/  STL [R1+0x28a4], R20 ;  /* 0x0028a41401007387 */ /* 0x000fe20000100800 */
[----:B------:R-:W-:Y:S01]  /*c68a0*/  STL [R1+0x28c8], R221 ;  /* 0x0028c8dd01007387 */ /* 0x000fe20000100800 */
[----:B------:R1:W-:Y:S03]  /*c68b0*/  STL [R1+0x28ac], R9 ;  /* 0x0028ac0901007387 */ /* 0x0003e60000100800 */
[----:B-1----:R-:W2:Y:S01]  /*c68c0*/  LDL.LU R9, [R1+0x2920] ;  /* 0x0029200001097983 */ /* 0x002ea20000300800 */
[----:B------:R1:W-:Y:S03]  /*c68d0*/  STL [R1+0x28b4], R3 ;  /* 0x0028b40301007387 */ /* 0x0003e60000100800 */
[----:B-1----:R-:W3:Y:S01]  /*c68e0*/  LDL.LU R3, [R1+0x2928] ;  /* 0x0029280001037983 */ /* 0x002ee20000300800 */
[----:B------:R-:W4:Y:S02]  /*c68f0*/  LDL.LU R252, [R1+0x2930] ;  /* 0x0029300001fc7983 */ /* 0x000f240000300800 */
[----:B------:R-:W3:Y:S02]  /*c6900*/  LDL.LU R24, [R1+0x2938] ;  /* 0x0029380001187983 */ /* 0x000ee40000300800 */
[----:B------:R-:W3:Y:S01]  /*c6910*/  LDL.LU R28, [R1+0x290c] ;  /* 0x00290c00011c7983 */ /* 0x000ee20000300800 */
[----:B------:R-:W3:Y:S01]  /*c6920*/  LDL.LU R25, [R1+0x2910] ;  /* 0x0029100001197983 */ /* 0x000ee20000300800 */
[----:B------:R-:W4:Y:S02]  /*c6930*/  LDL.LU R21, [R1+0x2914] ;  /* 0x0029140001157983 */ /* 0x000f240000300800 */
[----:B------:R-:W4:Y:S01]  /*c6940*/  LDL.LU R20, [R1+0x2918] ;  /* 0x0029180001147983 */ /* 0x000f220000300800 */
        /* <DEDUP_REMOVED lines=24> */
[----:B------:R-:W-:Y:S02]  /*c6ad0*/  STL [R1+0x28dc], R159 ;  /* 0x0028dc9f01007387 */ /* 0x000fe40000100800 */
[--C-:B------:R-:W-:Y:S01]  /*c6ae0*/  IMAD.X R125, R125, 0x1, R2.reuse, P4 ;  /* 0x000000017d7d7824 */ /* 0x100fe200020e0602 */
[----:B------:R-:W-:Y:S01]  /*c6af0*/  STL [R1+0x2900], R91 ;  /* 0x0029005b01007387 */ /* 0x000fe20000100800 */
[----:B------:R-:W-:Y:S02]  /*c6b00*/  STL [R1+0x28e4], R157 ;  /* 0x0028e49d01007387 */ /* 0x000fe40000100800 */
[----:B------:R-:W-:Y:S01]  /*c6b10*/  STL [R1+0x2908], R89 ;  /* 0x0029085901007387 */ /* 0x000fe20000100800 */
[----:B------:R-:W-:Y:S01]  /*c6b20*/  IADD3.X R123, R123, R2, RZ, P5, !PT ;  /* 0x000000027b7b7210 */ /* 0x000fe20002ffe4ff */
[----:B------:R-:W-:Y:S01]  /*c6b30*/  IMAD.X R92, R92, 0x1, R2, P6 ;  /* 0x000000015c5c7824 */ /* 0x000fe200030e0602 */
[----:B--2---:R-:W-:-:S02]  /*c6b40*/  IADD3 R9, P5, R9, R233, RZ ;  /* 0x000000e909097210 */ /* 0x004fc40007fbe0ff */
[-C--:B---3--:R-:W-:Y:S02]  /*c6b50*/  IADD3 R25, P3, R25, R233.reuse, RZ ;  /* 0x000000e919197210 */ /* 0x088fe40007f7e0ff */
[-C--:B----4-:R-:W-:Y:S02]  /*c6b60*/  IADD3 R20, P4, R20, R233.reuse, RZ ;  /* 0x000000e914147210 */ /* 0x090fe40007f9e0ff */
[-C--:B------:R-:W-:Y:S01]  /*c6b70*/  IADD3 R3, P6, R3, R233.reuse, RZ ;  /* 0x000000e903037210 */ /* 0x080fe20007fde0ff */
[----:B------:R-:W-:Y:S01]  /*c6b80*/  STL [R1+0x2910], R25 ;  /* 0x0029101901007387 */ /* 0x000fe20000100800 */
[----:B------:R-:W-:Y:S02]  /*c6b90*/  STL [R1+0x28ec], R125 ;  /* 0x0028ec7d01007387 */ /* 0x000fe40000100800 */
[----:B------:R-:W2:Y:S02]  /*c6ba0*/  LDL.LU R23, [R1+0x291c] ;  /* 0x00291c0001177983 */ /* 0x000ea40000300800 */
[----:B------:R-:W3:Y:S01]  /*c6bb0*/  LDL.LU R22, [R1+0x2924] ;  /* 0x0029240001167983 */ /* 0x000ee20000300800 */
[----:B------:R-:W-:Y:S01]  /*c6bc0*/  STL [R1+0x2918], R20 ;  /* 0x0029181401007387 */ /* 0x000fe20000100800 */
[----:B------:R1:W-:Y:S03]  /*c6bd0*/  STL [R1+0x2920], R9 ;  /* 0x0029200901007387 */ /* 0x0003e60000100800 */
[----:B-1----:R-:W4:Y:S01]  /*c6be0*/  LDL.LU R9, [R1+0x292c] ;  /* 0x00292c0001097983 */ /* 0x002f220000300800 */
[----:B------:R1:W-:Y:S03]  /*c6bf0*/  STL [R1+0x2928], R3 ;  /* 0x0029280301007387 */ /* 0x0003e60000100800 */
[----:B-1----:R-:W4:Y:S01]  /*c6c00*/  LDL.LU R3, [R1+0x2934] ;  /* 0x0029340001037983 */ /* 0x002f220000300800 */
[----:B------:R-:W-:Y:S01]  /*c6c10*/  IADD3.X R90, R90, R2, RZ, P2, !PT ;  /* 0x000000025a5a7210 */ /* 0x000fe200017fe4ff */
[----:B------:R-:W-:-:S02]  /*c6c20*/  IADD3 R252, P2, R252, R233, RZ ;  /* 0x000000e9fcfc7210 */ /* 0x000fc40007f5e0ff */
[--C-:B------:R-:W-:Y:S01]  /*c6c30*/  IMAD.X R28, R28, 0x1, R2.reuse, P3 ;  /* 0x000000011c1c7824 */ /* 0x100fe200018e0602 */
[----:B------:R-:W-:Y:S01]  /*c6c40*/  STL [R1+0x28f4], R123 ;  /* 0x0028f47b01007387 */ /* 0x000fe20000100800 */
[-C--:B------:R-:W-:Y:S01]  /*c6c50*/  IADD3 R24, P3, R24, R233.reuse, RZ ;  /* 0x000000e918187210 */ /* 0x080fe20007f7e0ff */
[----:B------:R-:W-:Y:S01]  /*c6c60*/  STL [R1+0x28fc], R92 ;  /* 0x0028fc5c01007387 */ /* 0x000fe20000100800 */
[-C--:B------:R-:W-:Y:S01]  /*c6c70*/  IADD3.X R21, R21, R2.reuse, RZ, P4, !PT ;  /* 0x0000000215157210 */ /* 0x080fe200027fe4ff */
[----:B------:R-:W-:Y:S01]  /*c6c80*/  STL [R1+0x2930], R252 ;  /* 0x002930fc01007387 */ /* 0x000fe20000100800 */
[----:B------:R-:W-:Y:S01]  /*c6c90*/  STL [R1+0x2904], R90 ;  /* 0x0029045a01007387 */ /* 0x000fe20000100800 */
[----:B------:R-:W-:Y:S01]  /*c6ca0*/  IADD3 R219, P4, R219, R233, RZ ;  /* 0x000000e9dbdb7210 */ /* 0x000fe20007f9e0ff */
[----:B------:R-:W-:Y:S01]  /*c6cb0*/  STL [R1+0x290c], R28 ;  /* 0x00290c1c01007387 */ /* 0x000fe20000100800 */
[----:B------:R-:W-:Y:S01]  /*c6cc0*/  STL [R1+0x2938], R24 ;  /* 0x0029381801007387 */ /* 0x000fe20000100800 */
[----:B------:R-:W-:Y:S02]  /*c6cd0*/  STL [R1+0x2914], R21 ;  /* 0x0029141501007387 */ /* 0x000fe40000100800 */
[----:B--2---:R-:W-:Y:S01]  /*c6ce0*/  IMAD.X R23, R23, 0x1, R2, P5 ;  /* 0x0000000117177824 */ /* 0x004fe200028e0602 */
[----:B---3--:R-:W-:-:S02]  /*c6cf0*/  IADD3.X R22, R22, R2, RZ, P6, !PT ;  /* 0x0000000216167210 */ /* 0x008fc400037fe4ff */
[----:B------:R-:W-:Y:S02]  /*c6d00*/  IADD3 R217, P5, R217, R233, RZ ;  /* 0x000000e9d9d97210 */ /* 0x000fe40007fbe0ff */
[----:B------:R-:W-:Y:S01]  /*c6d10*/  STL [R1+0x291c], R23 ;  /* 0x00291c1701007387 */ /* 0x000fe20000100800 */
[----:B------:R-:W-:Y:S02]  /*c6d20*/  STL [R1+0x2940], R219 ;  /* 0x002940db01007387 */ /* 0x000fe40000100800 */
[----:B------:R-:W-:Y:S02]  /*c6d30*/  STL [R1+0x2924], R22 ;  /* 0x0029241601007387 */ /* 0x000fe40000100800 */
[----:B------:R-:W-:Y:S02]  /*c6d40*/  STL [R1+0x2948], R217 ;  /* 0x002948d901007387 */ /* 0x000fe40000100800 */
[----:B----4-:R-:W-:-:S05]  /*c6d50*/  IMAD.X R9, R9, 0x1, R2, P2 ;  /* 0x0000000109097824 */ /* 0x010fca00010e0602 */
[----:B------:R-:W-:Y:S01]  /*c6d60*/  STL [R1+0x292c], R9 ;  /* 0x00292c0901007387 */ /* 0x000fe20000100800 */
[----:B------:R-:W-:-:S05]  /*c6d70*/  IADD3.X R3, R3, R2, RZ, P3, !PT ;  /* 0x0000000203037210 */ /* 0x000fca0001ffe4ff */
[----:B------:R1:W-:Y:S04]  /*c6d80*/  STL [R1+0x2934], R3 ;  /* 0x0029340301007387 */ /* 0x0003e80000100800 */
[----:B-1----:R-:W2:Y:S01]  /*c6d90*/  LDL.LU R3, [R1+0x29a0] ;  /* 0x0029a00001037983 */ /* 0x002ea20000300800 */
[----:B------:R-:W3:Y:S02]  /*c6da0*/  LDL.LU R252, [R1+0x299c] ;  /* 0x00299c0001fc7983 */ /* 0x000ee40000300800 */
[----:B------:R-:W4:Y:S02]  /*c6db0*/  LDL.LU R23, [R1+0x298c] ;  /* 0x00298c0001177983 */ /* 0x000f240000300800 */
[----:B------:R-:W3:Y:S01]  /*c6dc0*/  LDL.LU R22, [R1+0x2990] ;  /* 0x0029900001167983 */ /* 0x000ee20000300800 */
[----:B------:R-:W4:Y:S01]  /*c6dd0*/  LDL.LU R24, [R1+0x2994] ;  /* 0x0029940001187983 */ /* 0x000f220000300800 */
        /* <DEDUP_REMOVED lines=27> */
[-C--:B------:R-:W-:Y:S01]  /*c6f90*/  IADD3.X R119, R119, R2.reuse, RZ, P6, !PT ;  /* 0x0000000277777210 */ /* 0x080fe200037fe4ff */
[----:B------:R-:W-:Y:S01]  /*c6fa0*/  STL [R1+0x2980], R87 ;  /* 0x0029805701007387 */ /* 0x000fe20000100800 */
[----:B------:R-:W-:Y:S02]  /*c6fb0*/  STL [R1+0x2964], R153 ;  /* 0x0029649901007387 */ /* 0x000fe40000100800 */
[----:B------:R-:W-:Y:S02]  /*c6fc0*/  STL [R1+0x2988], R85 ;  /* 0x0029885501007387 */ /* 0x000fe40000100800 */
[----:B------:R-:W-:Y:S01]  /*c6fd0*/  IMAD.X R88, R88, 0x1, R2, P2 ;  /* 0x0000000158587824 */ /* 0x000fe200010e0602 */
[----:B------:R-:W-:-:S02]  /*c6fe0*/  IADD3.X R86, R86, R2, RZ, P3, !PT ;  /* 0x0000000256567210 */ /* 0x000fc40001ffe4ff */
[-C--:B--2---:R-:W-:Y:S02]  /*c6ff0*/  IADD3 R3, P6, R3, R233.reuse, RZ ;  /* 0x000000e903037210 */ /* 0x084fe40007fde0ff */
[-C--:B---3--:R-:W-:Y:S02]  /*c7000*/  IADD3 R22, P4, R22, R233.reuse, RZ ;  /* 0x000000e916167210 */ /* 0x088fe40007f9e0ff */
[----:B----4-:R-:W-:Y:S01]  /*c7010*/  IADD3 R9, P5, R9, R233, RZ ;  /* 0x000000e909097210 */ /* 0x010fe20007fbe0ff */
[--C-:B------:R-:W-:Y:S02]  /*c7020*/  IMAD.X R252, R252, 0x1, R2.reuse, P6 ;  /* 0x00000001fcfc7824 */ /* 0x100fe400030e0602 */
[----:B------:R-:W-:Y:S01]  /*c7030*/  STL [R1+0x2990], R22 ;  /* 0x0029901601007387 */ /* 0x000fe20000100800 */
[----:B------:R-:W-:Y:S02]  /*c7040*/  STL [R1+0x296c], R121 ;  /* 0x00296c7901007387 */ /* 0x000fe40000100800 */
[----:B------:R1:W-:Y:S02]  /*c7050*/  STL [R1+0x29a0], R3 ;  /* 0x0029a00301007387 */ /* 0x0003e40000100800 */
[----:B------:R-:W-:Y:S01]  /*c7060*/  IMAD.X R23, R23, 0x1, R2, P4 ;  /* 0x0000000117177824 */ /* 0x000fe200020e0602 */
[----:B------:R-:W-:Y:S01]  /*c7070*/  IADD3.X R24, R24, R2, RZ, P5, !PT ;  /* 0x0000000218187210 */ /* 0x000fe20002ffe4ff */
[----:B-1----:R-:W2:Y:S01]  /*c7080*/  LDL.LU R3, [R1+0x4650] ;  /* 0x0046500001037983 */ /* 0x002ea20000300800 */
[----:B------:R-:W-:Y:S02]  /*c7090*/  STL [R1+0x2998], R9 ;  /* 0x0029980901007387 */ /* 0x000fe40000100800 */
[----:B------:R-:W-:Y:S02]  /*c70a0*/  STL [R1+0x2974], R119 ;  /* 0x0029747701007387 */ /* 0x000fe40000100800 */
[----:B------:R-:W-:Y:S01]  /*c70b0*/  STL [R1+0x297c], R88 ;  /* 0x00297c5801007387 */ /* 0x000fe20000100800 */
[----:B------:R1:W-:Y:S04]  /*c70c0*/  STL [R1+0x299c], R252 ;  /* 0x00299cfc01007387 */ /* 0x0003e80000100800 */
[----:B-1----:R-:W3:Y:S01]  /*c70d0*/  LDL.LU R252, [R1+0x464c] ;  /* 0x00464c0001fc7983 */ /* 0x002ee20000300800 */
[----:B------:R-:W-:Y:S02]  /*c70e0*/  STL [R1+0x298c], R23 ;  /* 0x00298c1701007387 */ /* 0x000fe40000100800 */
[----:B------:R-:W-:Y:S02]  /*c70f0*/  STL [R1+0x2984], R86 ;  /* 0x0029845601007387 */ /* 0x000fe40000100800 */
[----:B------:R-:W-:Y:S01]  /*c7100*/  STL [R1+0x2994], R24 ;  /* 0x0029941801007387 */ /* 0x000fe20000100800 */
[----:B------:R1:W-:Y:S04]  /*c7110*/  STL.64 [R1+0x47a8], R160 ;  /* 0x0047a8a001007387 */ /* 0x0003e80000100a00 */
[----:B-1----:R-:W4:Y:S04]  /*c7120*/  LDL R160, [R1+0x2da8] ;  /* 0x002da80001a07983 */ /* 0x002f280000100800 */
[----:B------:R-:W2:Y:S01]  /*c7130*/  LDL R161, [R1+0x2d5c] ;  /* 0x002d5c0001a17983 */ /* 0x000ea20000100800 */
[----:B------:R1:W-:Y:S03]  /*c7140*/  STL.64 [R1+0x47a0], R158 ;  /* 0x0047a09e01007387 */ /* 0x0003e60000100a00 */
[----:B-1----:R-:W2:Y:S04]  /*c7150*/  LDL R159, [R1+0x2d40] ;  /* 0x002d4000019f7983 */ /* 0x002ea80000100800 */
[----:B------:R-:W2:Y:S01]  /*c7160*/  LDL R158, [R1+0x2d34] ;  /* 0x002d3400019e7983 */ /* 0x000ea20000100800 */
[----:B------:R1:W-:Y:S03]  /*c7170*/  STL.64 [R1+0x4798], R156 ;  /* 0x0047989c01007387 */ /* 0x0003e60000100a00 */
[----:B-1----:R-:W2:Y:S04]  /*c7180*/  LDL R156, [R1+0x2d30] ;  /* 0x002d3000019c7983 */ /* 0x002ea80000100800 */
[----:B------:R-:W3:Y:S01]  /*c7190*/  LDL R157, [R1+0x2d24] ;  /* 0x002d2400019d7983 */ /* 0x000ee20000100800 */
[----:B------:R-:W-:Y:S02]  /*c71a0*/  STL.64 [R1+0x4790], R154 ;  /* 0x0047909a01007387 */ /* 0x000fe40000100a00 */
[----:B------:R1:W-:Y:S02]  /*c71b0*/  STL.64 [R1+0x4788], R152 ;  /* 0x0047889801007387 */ /* 0x0003e40000100a00 */
[----:B-1----:R-:W4:Y:S04]  /*c71c0*/  LDL R152, [R1+0x2cac] ;  /* 0x002cac0001987983 */ /* 0x002f280000100800 */
[----:B------:R-:W4:Y:S01]  /*c71d0*/  LDL R153, [R1+0x2cb8] ;  /* 0x002cb80001997983 */ /* 0x000f220000100800 */
[----:B------:R1:W-:Y:S03]  /*c71e0*/  STL.64 [R1+0x4780], R150 ;  /* 0x0047809601007387 */ /* 0x0003e60000100a00 */
[----:B-1----:R-:W4:Y:S04]  /*c71f0*/  LDL R150, [R1+0x2cb4] ;  /* 0x002cb40001967983 */ /* 0x002f280000100800 */
[----:B------:R-:W4:Y:S01]  /*c7200*/  LDL R151, [R1+0x2cc0] ;  /* 0x002cc00001977983 */ /* 0x000f220000100800 */
[----:B------:R1:W-:Y:S03]  /*c7210*/  STL.64 [R1+0x4778], R148 ;  /* 0x0047789401007387 */ /* 0x0003e60000100a00 */
[----:B-1----:R-:W4:Y:S04]  /*c7220*/  LDL R148, [R1+0x2cdc] ;  /* 0x002cdc0001947983 */ /* 0x002f280000100800 */
[----:B------:R-:W4:Y:S01]  /*c7230*/  LDL R149, [R1+0x2d28] ;  /* 0x002d280001957983 */ /* 0x000f220000100800 */
[----:B------:R2:W-:Y:S02]  /*c7240*/  STL.64 [R1+0x4770], R146 ;  /* 0x0047709201007387 */ /* 0x0005e40000100a00 */
[----:B--2---:R-:W-:Y:S01]  /*c7250*/  MOV R147, R156 ;  /* 0x0000009c00937202 */ /* 0x004fe20000000f00 */
[----:B---3--:R-:W-:Y:S01]  /*c7260*/  IMAD.MOV.U32 R146, RZ, RZ, R157 ;  /* 0x000000ffff927224 */ /* 0x008fe200078e009d */
[----:B----4-:R-:W-:Y:S01]  /*c7270*/  MOV R157, R160 ;  /* 0x000000a0009d7202 */ /* 0x010fe20000000f00 */
[----:B------:R-:W-:Y:S01]  /*c7280*/  IMAD.MOV.U32 R156, RZ, RZ, R161 ;  /* 0x000000ffff9c7224 */ /* 0x000fe200078e00a1 */
[----:B------:R-:W2:Y:S04]  /*c7290*/  LDL R160, [R1+0x2d2c] ;  /* 0x002d2c0001a07983 */ /* 0x000ea80000100800 */
[----:B------:R-:W3:Y:S01]  /*c72a0*/  LDL R161, [R1+0x2d38] ;  /* 0x002d380001a17983 */ /* 0x000ee20000100800 */
[----:B------:R-:W-:Y:S02]  /*c72b0*/  STL.64 [R1+0x4768], R144 ;  /* 0x0047689001007387 */ /* 0x000fe40000100a00 */
[----:B------:R-:W-:Y:S02]  /*c72c0*/  STL.64 [R1+0x4760], R142 ;  /* 0x0047608e01007387 */ /* 0x000fe40000100a00 */
[----:B------:R-:W-:Y:S01]  /*c72d0*/  STL.64 [R1+0x4758], R140 ;  /* 0x0047588c01007387 */ /* 0x000fe20000100a00 */
[----:B------:R1:W-:Y:S01]  /*c72e0*/  STL.64 [R1+0x4750], R138 ;  /* 0x0047508a01007387 */ /* 0x0003e20000100a00 */
        /* <DEDUP_REMOVED lines=8> */
[----:B------:R-:W-:Y:S01]  /*c7370*/  ISETP.GT.AND P2, PT, R132, 0x57, PT ;  /* 0x000000578400780c */ /* 0x000fe20003f44270 */
[----:B------:R-:W-:Y:S02]  /*c7380*/  STL.64 [R1+0x4708], R118 ;  /* 0x0047087601007387 */ /* 0x000fe40000100a00 */
[----:B------:R-:W-:Y:S01]  /*c7390*/  STL.64 [R1+0x4700], R114 ;  /* 0x0047007201007387 */ /* 0x000fe20000100a00 */
[----:B------:R-:W-:Y:S01]  /*c73a0*/  STL.64 [R1+0x46f8], R112 ;  /* 0x0046f87001007387 */ /* 0x000fe20000100a00 */
[----:B------:R-:W-:Y:S01]  /*c73b0*/  MOV R155, R4 ;  /* 0x00000004009b7202 */ /* 0x000fe20000000f00 */
[----:B------:R-:W-:Y:S02]  /*c73c0*/  STL.64 [R1+0x46f0], R110 ;  /* 0x0046f06e01007387 */ /* 0x000fe40000100a00 */
[----:B------:R-:W-:Y:S01]  /*c73d0*/  STL.64 [R1+0x46e8], R108 ;  /* 0x0046e86c01007387 */ /* 0x000fe20000100a00 */
[----:B------:R-:W-:Y:S01]  /*c73e0*/  SEL R4, RZ, 0x4, !P2 ;  /* 0x00000004ff047807 */ /* 0x000fe20005000000 */
[----:B------:R-:W-:Y:S01]  /*c73f0*/  STL.64 [R1+0x46e0], R106 ;  /* 0x0046e06a01007387 */ /* 0x000fe20000100a00 */
[----:B------:R-:W-:Y:S02]  /*c7400*/  STL.64 [R1+0x46d8], R104 ;  /* 0x0046d86801007387 */ /* 0x000fe40000100a00 */
[----:B------:R-:W-:Y:S02]  /*c7410*/  STL.64 [R1+0x46d0], R102 ;  /* 0x0046d06601007387 */ /* 0x000fe40000100a00 */
[----:B------:R-:W-:Y:S01]  /*c7420*/  STL.64 [R1+0x46c8], R100 ;  /* 0x0046c86401007387 */ /* 0x000fe20000100a00 */
[----:B------:R-:W-:Y:S01]  /*c7430*/  SEL R4, R4, RZ, !P0 ;  /* 0x000000ff04047207 */ /* 0x000fe20004000000 */
[----:B------:R-:W-:Y:S01]  /*c7440*/  STL.64 [R1+0x46c0], R98 ;  /* 0x0046c06201007387 */ /* 0x000fe20000100a00 */
[----:B------:R-:W-:Y:S01]  /*c7450*/  ISETP.GT.AND P2, PT, R132, 0x5b, PT ;  /* 0x0000005b8400780c */ /* 0x000fe20003f44270 */
[----:B------:R-:W-:Y:S02]  /*c7460*/  STL.64 [R1+0x46b8], R96 ;  /* 0x0046b86001007387 */ /* 0x000fe40000100a00 */
[----:B------:R-:W-:Y:S01]  /*c7470*/  STL.64 [R1+0x46b0], R94 ;  /* 0x0046b05e01007387 */ /* 0x000fe20000100a00 */
[----:B------:R-:W-:Y:S01]  /*c7480*/  STL.64 [R1+0x46a8], R92 ;  /* 0x0046a85c01007387 */ /* 0x000fe20000100a00 */
[----:B------:R-:W-:Y:S01]  /*c7490*/  ISETP.NE.U32.AND P3, PT, R4, RZ, PT ;  /* 0x000000ff0400720c */ /* 0x000fe20003f65070 */
        /* <DEDUP_REMOVED lines=8> */
[----:B------:R-:W-:Y:S02]  /*c7520*/  STL.64 [R1+0x4670], R40 ;  /* 0x0046702801007387 */ /* 0x000fe40000100a00 */
[----:B------:R-:W-:Y:S02]  /*c7530*/  STL.64 [R1+0x4668], R38 ;  /* 0x0046682601007387 */ /* 0x000fe40000100a00 */
[----:B------:R-:W-:Y:S01]  /*c7540*/  STL.64 [R1+0x4660], R36 ;  /* 0x0046602401007387 */ /* 0x000fe20000100a00 */
[----:B------:R-:W-:Y:S01]  /*c7550*/  ISETP.NE.U32.AND P2, PT, R4, RZ, PT ;  /* 0x000000ff0400720c */ /* 0x000fe20003f45070 */
[----:B------:R-:W-:Y:S01]  /*c7560*/  STL.64 [R1+0x4658], R34 ;  /* 0x0046582201007387 */ /* 0x000fe20000100a00 */
[----:B------:R-:W-:-:S02]  /*c7570*/  IMAD.MOV.U32 R4, RZ, RZ, R5 ;  /* 0x000000ffff047224 */ /* 0x000fc400078e0005 */
[----:B------:R4:W-:Y:S01]  /*c7580*/  STL.64 [R1+0x4650], R32 ;  /* 0x0046502001007387 */ /* 0x0009e20000100a00 */
[----:B------:R-:W-:Y:S01]  /*c7590*/  MOV R5, R155 ;  /* 0x0000009b00057202 */ /* 0x000fe20000000f00 */
[----:B------:R-:W4:Y:S04]  /*c75a0*/  LDL R154, [R1+0x2ca4] ;  /* 0x002ca400019a7983 */ /* 0x000f280000100800 */
[----:B------:R-:W4:Y:S04]  /*c75b0*/  LDL R155, [R1+0x2cb0] ;  /* 0x002cb000019b7983 */ /* 0x000f280000100800 */
[----:B------:R1:W-:Y:S04]  /*c75c0*/  LDGSTS.E [R8+0x14e00], [R4.64], P1 ;  /* 0x14e0000004087fae */ /* 0x0003e80008921844 */
[----:B-1----:R-:W4:Y:S04]  /*c75d0*/  LDL R138, [R1+0x2b24] ;  /* 0x002b2400018a7983 */ /* 0x002f280000100800 */
[----:B------:R-:W4:Y:S04]  /*c75e0*/  LDL R139, [R1+0x2b30] ;  /* 0x002b3000018b7983 */ /* 0x000f280000100800 */
[----:B------:R-:W4:Y:S04]  /*c75f0*/  LDL R140, [R1+0x2abc] ;  /* 0x002abc00018c7983 */ /* 0x000f280000100800 */
[----:B------:R-:W4:Y:S04]  /*c7600*/  LDL R141, [R1+0x2b28] ;  /* 0x002b2800018d7983 */ /* 0x000f280000100800 */
[----:B------:R-:W4:Y:S04]  /*c7610*/  LDL R142, [R1+0x2ab4] ;  /* 0x002ab400018e7983 */ /* 0x000f280000100800 */
[----:B------:R-:W4:Y:S04]  /*c7620*/  LDL R143, [R1+0x2b20] ;  /* 0x002b2000018f7983 */ /* 0x000f280000100800 */
[----:B------:R-:W4:Y:S04]  /*c7630*/  LDL R144, [R1+0x2aac] ;  /* 0x002aac0001907983 */ /* 0x000f280000100800 */
[----:B------:R-:W4:Y:S01]  /*c7640*/  LDL R145, [R1+0x2ab8] ;  /* 0x002ab80001917983 */ /* 0x000f220000100800 */
[----:B------:R-:W-:Y:S01]  /*c7650*/  IMAD.MOV.U32 R4, RZ, RZ, R157 ;  /* 0x000000ffff047224 */ /* 0x000fe200078e009d */
[----:B------:R-:W-:-:S02]  /*c7660*/  MOV R5, R156 ;  /* 0x0000009c00057202 */ /* 0x000fc40000000f00 */
[----:B------:R-:W4:Y:S04]  /*c7670*/  LDL R157, [R1+0x2ca8] ;  /* 0x002ca800019d7983 */ /* 0x000f280000100800 */
[----:B------:R-:W4:Y:S04]  /*c7680*/  LDL R156, [R1+0x2c5c] ;  /* 0x002c5c00019c7983 */ /* 0x000f280000100800 */
[----:B------:R1:W-:Y:S02]  /*c7690*/  LDGSTS.E [R8+0x14f00], [R4.64], P1 ;  /* 0x14f0000004087fae */ /* 0x0003e40008921844 */
[----:B-1----:R-:W-:Y:S01]  /*c76a0*/  IMAD.MOV.U32 R4, RZ, RZ, R159 ;  /* 0x000000ffff047224 */ /* 0x002fe200078e009f */
[----:B------:R-:W-:Y:S01]  /*c76b0*/  MOV R5, R158 ;  /* 0x0000009e00057202 */ /* 0x000fe20000000f00 */
[----:B------:R-:W4:Y:S04]  /*c76c0*/  LDL R159, [R1+0x2c40] ;  /* 0x002c4000019f7983 */ /* 0x000f280000100800 */
[----:B------:R-:W4:Y:S04]  /*c76d0*/  LDL R158, [R1+0x2c34] ;  /* 0x002c3400019e7983 */ /* 0x000f280000100800 */
[----:B------:R2:W-:Y:S02]  /*c76e0*/  LDGSTS.E [R8+0x15c00], [R4.64], P3 ;  /* 0x15c0000004087fae */ /* 0x0005e40009921844 */
[----:B--2---:R-:W-:Y:S01]  /*c76f0*/  MOV R5, R160 ;  /* 0x000000a000057202 */ /* 0x004fe20000000f00 */
[----:B---3--:R-:W-:Y:S01]  /*c7700*/  IMAD.MOV.U32 R4, RZ, RZ, R161 ;  /* 0x000000ffff047224 */ /* 0x008fe200078e00a1 */
[----:B------:R-:W2:Y:S04]  /*c7710*/  LDL R160, [R1+0x2c2c] ;  /* 0x002c2c0001a07983 */ /* 0x000ea80000100800 */
[----:B------:R-:W3:Y:S04]  /*c7720*/  LDL R161, [R1+0x2c38] ;  /* 0x002c380001a17983 */ /* 0x000ee80000100800 */
[----:B------:R1:W-:Y:S02]  /*c7730*/  LDGSTS.E [R8+0x15d00], [R4.64], P3 ;  /* 0x15d0000004087fae */ /* 0x0003e40009921844 */
[----:B-1----:R-:W-:Y:S01]  /*c7740*/  IMAD.MOV.U32 R4, RZ, RZ, R147 ;  /* 0x000000ffff047224 */ /* 0x002fe200078e0093 */
[----:B------:R-:W-:Y:S01]  /*c7750*/  MOV R5, R146 ;  /* 0x0000009200057202 */ /* 0x000fe20000000f00 */
[----:B------:R-:W3:Y:S04]  /*c7760*/  LDL R147, [R1+0x2c30] ;  /* 0x002c300001937983 */ /* 0x000ee80000100800 */
[----:B------:R-:W3:Y:S04]  /*c7770*/  LDL R146, [R1+0x2c24] ;  /* 0x002c240001927983 */ /* 0x000ee80000100800 */
[----:B------:R1:W-:Y:S02]  /*c7780*/  LDGSTS.E [R8+0x15e00], [R4.64], P3 ;  /* 0x15e0000004087fae */ /* 0x0003e40009921844 */
[----:B-1----:R-:W-:Y:S01]  /*c7790*/  IMAD.MOV.U32 R4, RZ, RZ, R149 ;  /* 0x000000ffff047224 */ /* 0x002fe200078e0095 */
[----:B------:R-:W-:Y:S01]  /*c77a0*/  MOV R5, R148 ;  /* 0x0000009400057202 */ /* 0x000fe20000000f00 */
[----:B------:R-:W3:Y:S04]  /*c77b0*/  LDL R149, [R1+0x2c28] ;  /* 0x002c280001957983 */ /* 0x000ee80000100800 */
[----:B------:R-:W3:Y:S04]  /*c77c0*/  LDL R148, [R1+0x2bdc] ;  /* 0x002bdc0001947983 */ /* 0x000ee80000100800 */
[----:B------:R1:W-:Y:S01]  /*c77d0*/  LDGSTS.E [R8+0x15f00], [R4.64], P3 ;  /* 0x15f0000004087fae */ /* 0x0003e20009921844 */
[C---:B------:R-:W-:Y:S01]  /*c77e0*/  ISETP.GT.AND P1, PT, R132.reuse, 0x5f, PT ;  /* 0x0000005f8400780c */ /* 0x040fe20003f24270 */
        /* <DEDUP_REMOVED lines=9> */
[----:B------:R1:W-:Y:S02]  /*c7880*/  LDGSTS.E [R8+0x16d00], [R4.64], P2 ;  /* 0x16d0000004087fae */ /* 0x0003e40009121844 */
[----:B-1----:R-:W-:Y:S01]  /*c7890*/  SEL R4, RZ, 0x4, !P1 ;  /* 0x00000004ff047807 */ /* 0x002fe20004800000 */
[----:B------:R-:W-:-:S03]  /*c78a0*/  ISETP.GT.AND P1, PT, R132, 0x63, PT ;  /* 0x000000638400780c */ /* 0x000fc60003f24270 */
[----:B------:R-:W-:-:S04]  /*c78b0*/  SEL R4, R4, RZ, !P0 ;  /* 0x000000ff04047207 */ /* 0x000fc80004000000 */
[----:B------:R-:W-:Y:S01]  /*c78c0*/  ISETP.NE.U32.AND P3, PT, R4, RZ, PT ;  /* 0x000000ff0400720c */ /* 0x000fe20003f65070 */
[----:B------:R-:W-:-:S04]  /*c78d0*/  SEL R4, RZ, 0x4, !P1 ;  /* 0x00000004ff047807 */ /* 0x000fc80004800000 */
[----:B------:R-:W-:Y:S02]  /*c78e0*/  SEL R4, R4, RZ, !P0 ;  /* 0x000000ff04047207 */ /* 0x000fe40004000000 */
[----:B----4-:R-:W-:Y:S02]  /*c78f0*/  MOV R5, R154 ;  /* 0x0000009a00057202 */ /* 0x010fe40000000f00 */
[----:B------:R-:W4:Y:S01]  /*c7900*/  LDL R154, [R1+0x2ba4] ;  /* 0x002ba400019a7983 */ /* 0x000f220000100800 */
[----:B------:R-:W-:Y:S01]  /*c7910*/  ISETP.NE.U32.AND P1, PT, R4, RZ, PT ;  /* 0x000000ff0400720c */ /* 0x000fe20003f25070 */
[----:B------:R-:W-:Y:S02]  /*c7920*/  IMAD.MOV.U32 R4, RZ, RZ, R155 ;  /* 0x000000ffff047224 */ /* 0x000fe400078e009b */
[----:B------:R-:W4:Y:S04]  /*c7930*/  LDL R155, [R1+0x2bb0] ;  /* 0x002bb000019b7983 */ /* 0x000f280000100800 */
[----:B------:R1:W-:Y:S02]  /*c7940*/  LDGSTS.E [R8+0x16e00], [R4.64], P2 ;  /* 0x16e0000004087fae */ /* 0x0003e40009121844 */
[----:B-1----:R-:W-:Y:S01]  /*c7950*/  IMAD.MOV.U32 R4, RZ, RZ, R157 ;  /* 0x000000ffff047224 */ /* 0x002fe200078e009d */
[----:B------:R-:W-:Y:S01]  /*c7960*/  MOV R5, R156 ;  /* 0x0000009c00057202 */ /* 0x000fe20000000f00 */
        /* <DEDUP_REMOVED lines=19> */
[----:B------:R-:W-:-:S02]  /*c7aa0*/  MOV R5, R148 ;  /* 0x0000009400057202 */ /* 0x000fc40000000f00 */
[----:B------:R-:W-:Y:S01]  /*c7ab0*/  ISETP.GT.AND P2, PT, R132, 0x67, PT ;  /* 0x000000678400780c */ /* 0x000fe20003f44270 */
[----:B------:R-:W3:Y:S04]  /*c7ac0*/  LDL R148, [R1+0x2a3c] ;  /* 0x002a3c0001947983 */ /* 0x000ee80000100800 */
[----:B------:R1:W-:Y:S04]  /*c7ad0*/  LDGSTS.E [R8+0x17f00], [R4.64], P3 ;  /* 0x17f0000004087fae */ /* 0x0003e80009921844 */
[----:B------:R-:W3:Y:S01]  /*c7ae0*/  LDL R149, [R1+0x2aa8] ;  /* 0x002aa80001957983 */ /* 0x000ee20000100800 */
[----:B-1----:R-:W-:Y:S01]  /*c7af0*/  IMAD.MOV.U32 R4, RZ, RZ, R151 ;  /* 0x000000ffff047224 */ /* 0x002fe200078e0097 */
[----:B------:R-:W-:-:S02]  /*c7b00*/  MOV R5, R150 ;  /* 0x0000009600057202 */ /* 0x000fc40000000f00 */
        /* <DEDUP_REMOVED lines=36> */
[----:B------:R-:W-:-:S05]  /*c7d50*/  MOV R5, R138 ;  /* 0x0000008a00057202 */ /* 0x000fca0000000f00 */
[----:B------:R1:W-:Y:S02]  /*c7d60*/  LDGSTS.E [R8+0x19e00], [R4.64], P3 ;  /* 0x19e0000004087fae */ /* 0x0003e40009921844 */
[----:B-1----:R-:W-:Y:S01]  /*c7d70*/  IMAD.MOV.U32 R4, RZ, RZ, R141 ;  /* 0x000000ffff047224 */ /* 0x002fe200078e008d */
[----:B------:R-:W-:-:S05]  /*c7d80*/  MOV R5, R140 ;  /* 0x0000008c00057202 */ /* 0x000fca0000000f00 */
[----:B------:R1:W-:Y:S01]  /*c7d90*/  LDGSTS.E [R8+0x19f00], [R4.64], P3 ;  /* 0x19f0000004087fae */ /* 0x0003e20009921844 */
[----:B------:R-:W-:Y:S01]  /*c7da0*/  ISETP.GT.AND P1, PT, R132, 0x6f, PT ;  /* 0x0000006f8400780c */ /* 0x000fe20003f24270 */
[----:B-1----:R-:W-:Y:S01]  /*c7db0*/  IMAD.MOV.U32 R4, RZ, RZ, R143 ;  /* 0x000000ffff047224 */ /* 0x002fe200078e008f */
[----:B------:R-:W-:-:S05]  /*c7dc0*/  MOV R5, R142 ;  /* 0x0000008e00057202 */ /* 0x000fca0000000f00 */
[----:B------:R1:W-:Y:S02]  /*c7dd0*/  LDGSTS.E [R8+0x1ac00], [R4.64], P2 ;  /* 0x1ac0000004087fae */ /* 0x0003e40009121844 */
[----:B-1----:R-:W-:Y:S01]  /*c7de0*/  IMAD.MOV.U32 R4, RZ, RZ, R145 ;  /* 0x000000ffff047224 */ /* 0x002fe200078e0091 */
[----:B------:R-:W-:-:S05]  /*c7df0*/  MOV R5, R144 ;  /* 0x0000009000057202 */ /* 0x000fca0000000f00 */
[----:B------:R1:W-:Y:S02]  /*c7e00*/  LDGSTS.E [R8+0x1ad00], [R4.64], P2 ;  /* 0x1ad0000004087fae */ /* 0x0003e40009121844 */
[----:B-1----:R-:W-:Y:S01]  /*c7e10*/  SEL R4, RZ, 0x4, !P1 ;  /* 0x00000004ff047807 */ /* 0x002fe20004800000 */
[----:B------:R-:W-:-:S03]  /*c7e20*/  ISETP.GT.AND P1, PT, R132, 0x73, PT ;  /* 0x000000738400780c */ /* 0x000fc60003f24270 */
[----:B------:R-:W-:-:S04]  /*c7e30*/  SEL R4, R4, RZ, !P0 ;  /* 0x000000ff04047207 */ /* 0x000fc80004000000 */
[----:B------:R-:W-:Y:S01]  /*c7e40*/  ISETP.NE.U32.AND P3, PT, R4, RZ, PT ;  /* 0x000000ff0400720c */ /* 0x000fe20003f65070 */
[----:B------:R-:W-:-:S04]  /*c7e50*/  SEL R4, RZ, 0x4, !P1 ;  /* 0x00000004ff047807 */ /* 0x000fc80004800000 */
[----:B------:R-:W-:Y:S02]  /*c7e60*/  SEL R4, R4, RZ, !P0 ;  /* 0x000000ff04047207 */ /* 0x000fe40004000000 */
[----:B------:R-:W-:Y:S02]  /*c7e70*/  MOV R5, R146 ;  /* 0x0000009200057202 */ /* 0x000fe40000000f00 */
[----:B------:R-:W-:Y:S01]  /*c7e80*/  ISETP.NE.U32.AND P1, PT, R4, RZ, PT ;  /* 0x000000ff0400720c */ /* 0x000fe20003f25070 */
[----:B------:R-:W-:-:S05]  /*c7e90*/  IMAD.MOV.U32 R4, RZ, RZ, R147 ;  /* 0x000000ffff047224 */ /* 0x000fca00078e0093 */
[----:B------:R1:W-:Y:S02]  /*c7ea0*/  LDGSTS.E [R8+0x1ae00], [R4.64], P2 ;  /* 0x1ae0000004087fae */ /* 0x0003e40009121844 */
[----:B-1----:R-:W-:Y:S01]  /*c7eb0*/  IMAD.MOV.U32 R4, RZ, RZ, R149 ;  /* 0x000000ffff047224 */ /* 0x002fe200078e0095 */
[----:B------:R-:W-:-:S05]  /*c7ec0*/  MOV R5, R148 ;  /* 0x0000009400057202 */ /* 0x000fca0000000f00 */
[----:B------:R1:W-:Y:S02]  /*c7ed0*/  LDGSTS.E [R8+0x1af00], [R4.64], P2 ;  /* 0x1af0000004087fae */ /* 0x0003e40009121844 */
[----:B-1----:R-:W-:Y:S01]  /*c7ee0*/  IMAD.MOV.U32 R4, RZ, RZ, R151 ;  /* 0x000000ffff047224 */ /* 0x002fe200078e0097 */
[----:B------:R-:W-:-:S05]  /*c7ef0*/  MOV R5, R150 ;  /* 0x0000009600057202 */ /* 0x000fca0000000f00 */
[----:B------:R1:W-:Y:S02]  /*c7f00*/  LDGSTS.E [R8+0x1bc00], [R4.64], P3 ;  /* 0x1bc0000004087fae */ /* 0x0003e40009921844 */
[----:B-1----:R-:W-:Y:S01]  /*c7f10*/  IMAD.MOV.U32 R4, RZ, RZ, R153 ;  /* 0x000000ffff047224 */ /* 0x002fe200078e0099 */
[----:B------:R-:W-:-:S05]  /*c7f20*/  MOV R5, R152 ;  /* 0x0000009800057202 */ /* 0x000fca0000000f00 */
[----:B------:R4:W-:Y:S02]  /*c7f30*/  LDGSTS.E [R8+0x1bd00], [R4.64], P3 ;  /* 0x1bd0000004087fae */ /* 0x0009e40009921844 */
[----:B----4-:R-:W-:Y:S01]  /*c7f40*/  IMAD.MOV.U32 R4, RZ, RZ, R155 ;  /* 0x000000ffff047224 */ /* 0x010fe200078e009b */
        /* <DEDUP_REMOVED lines=9> */
[----:B--2---:R-:W-:Y:S01]  /*c7fe0*/  MOV R5, R160 ;  /* 0x000000a000057202 */ /* 0x004fe20000000f00 */
[----:B---3--:R-:W-:-:S05]  /*c7ff0*/  IMAD.MOV.U32 R4, RZ, RZ, R161 ;  /* 0x000000ffff047224 */ /* 0x008fca00078e00a1 */
        /* <DEDUP_REMOVED lines=22> */
[----:B------:R1:W-:Y:S04]  /*c8160*/  LDGSTS.E [R8+0x1de00], [R4.64], P3 ;  /* 0x1de0000004087fae */ /* 0x0003e80009921844 */
[----:B------:R-:W2:Y:S04]  /*c8170*/  S2R R117, SR_TID.X ;  /* 0x0000000000757919 */ /* 0x000ea80000002100 */
[----:B------:R-:W3:Y:S01]  /*c8180*/  S2R R246, SR_TID.X ;  /* 0x0000000000f67919 */ /* 0x000ee20000002100 */
        /* <DEDUP_REMOVED lines=12> */
[----:B------:R1:W-:Y:S01]  /*c8250*/  LDGSTS.E [R8+0x1ee00], [R4.64], P2 ;  /* 0x1ee0000004087fae */ /* 0x0003e20009121844 */
[----:B--2---:R-:W-:Y:S01]  /*c8260*/  LOP3.LUT R80, R117, 0x3f, RZ, 0xc0, !PT ;  /* 0x0000003f75507812 */ /* 0x004fe200078ec0ff */
[----:B---3--:R-:W-:Y:S02]  /*c8270*/  LOP3.LUT R117, R246, 0x3f, RZ, 0xc0, !PT ;  /* 0x0000003ff6757812 */ /* 0x008fe400078ec0ff */
[----:B-1----:R-:W-:Y:S01]  /*c8280*/  IMAD.MOV.U32 R4, RZ, RZ, R63 ;  /* 0x000000ffff047224 */ /* 0x002fe200078e003f */
[----:B------:R-:W-:-:S05]  /*c8290*/  MOV R5, R64 ;  /* 0x0000004000057202 */ /* 0x000fca0000000f00 */
[----:B------:R1:W-:Y:S01]  /*c82a0*/  LDGSTS.E [R8+0x1ef00], [R4.64], P2 ;  /* 0x1ef0000004087fae */ /* 0x0003e20009121844 */
[----:B------:R-:W-:Y:S02]  /*c82b0*/  LOP3.LUT R32, R80, 0x40, RZ, 0xfc, !PT ;  /* 0x0000004050207812 */ /* 0x000fe400078efcff */
[----:B-1----:R-:W-:Y:S01]  /*c82c0*/  SEL R4, RZ, 0x4, !P1 ;  /* 0x00000004ff047807 */ /* 0x002fe20004800000 */
[----:B------:R-:W-:-:S03]  /*c82d0*/  ISETP.GE.AND P1, PT, R117, R132, PT ;  /* 0x000000847500720c */ /* 0x000fc60003f26270 */
[----:B------:R-:W-:-:S04]  /*c82e0*/  SEL R4, R4, RZ, !P0 ;  /* 0x000000ff04047207 */ /* 0x000fc80004000000 */
[----:B------:R-:W-:Y:S01]  /*c82f0*/  ISETP.NE.U32.AND P3, PT, R4, RZ, PT ;  /* 0x000000ff0400720c */ /* 0x000fe20003f65070 */
[----:B------:R-:W-:Y:S01]  /*c8300*/  SEL R4, RZ, 0x4, P1 ;  /* 0x00000004ff047807 */ /* 0x000fe20000800000 */
[----:B------:R-:W-:-:S03]  /*c8310*/  ISETP.GE.AND P2, PT, R32, R132, PT ;  /* 0x000000842000720c */ /* 0x000fc60003f46270 */
[----:B------:R-:W-:-:S04]  /*c8320*/  SEL R4, R4, RZ, !P0 ;  /* 0x000000ff04047207 */ /* 0x000fc80004000000 */
[----:B------:R-:W-:Y:S01]  /*c8330*/  ISETP.NE.U32.AND P1, PT, R4, RZ, PT ;  /* 0x000000ff0400720c */ /* 0x000fe20003f25070 */
[----:B------:R-:W-:-:S04]  /*c8340*/  SEL R4, RZ, 0x4, P2 ;  /* 0x00000004ff047807 */ /* 0x000fc80001000000 */
        /* <DEDUP_REMOVED lines=14> */
[----:B------:R-:W0:Y:S02]  /*c8430*/  LDGDEPBAR ;  /* 0x00000000000079af */ /* 0x000e240000000000 */
        /* <DEDUP_REMOVED lines=22> */
[----:B------:R-:W-:Y:S02]  /*c85a0*/  MOV R5, R7 ;  /* 0x0000000700057202 */ /* 0x000fe40000000f00 */
[----:B------:R-:W2:Y:S01]  /*c85b0*/  LDL.LU.64 R6, [R1+0x2400] ;  /* 0x0024000001067983 */ /* 0x000ea20000300a00 */
[----:B------:R-:W3:Y:S03]  /*c85c0*/  LDL.LU.64 R26, [R1+0x23f8] ;  /* 0x0023f800011a7983 */ /* 0x000ee60000300a00 */
[----:B------:R1:W-:Y:S02]  /*c85d0*/  LDGSTS.E [R3+0x43100], [R4.64], P0 ;  /* 0x4310000004037fae */ /* 0x0003e40008121844 */
[----:B-1----:R-:W-:Y:S01]  /*c85e0*/  IMAD.MOV.U32 R4, RZ, RZ, R14 ;  /* 0x000000ffff047224 */ /* 0x002fe200078e000e */
[----:B------:R-:W-:-:S05]  /*c85f0*/  MOV R5, R15 ;  /* 0x0000000f00057202 */ /* 0x000fca0000000f00 */
[----:B------:R1:W-:Y:S02]  /*c8600*/  LDGSTS.E [R3+0x44000], [R4.64], P1 ;  /* 0x4400000004037fae */ /* 0x0003e40008921844 */
[----:B-1----:R-:W-:Y:S01]  /*c8610*/  IMAD.MOV.U32 R4, RZ, RZ, R10 ;  /* 0x000000ffff047224 */ /* 0x002fe200078e000a */
[----:B------:R-:W-:Y:S02]  /*c8620*/  MOV R5, R11 ;  /* 0x0000000b00057202 */ /* 0x000fe40000000f00 */
[----:B------:R-:W4:Y:S04]  /*c8630*/  LDL.LU.64 R10, [R1+0x23f0] ;  /* 0x0023f000010a7983 */ /* 0x000f280000300a00 */
[----:B------:R1:W-:Y:S02]  /*c8640*/  LDGSTS.E [R3+0x44100], [R4.64], P0 ;  /* 0x4410000004037fae */ /* 0x0003e40008121844 */
[----:B-1----:R-:W-:Y:S01]  /*c8650*/  IMAD.MOV.U32 R4, RZ, RZ, R12 ;  /* 0x000000ffff047224 */ /* 0x002fe200078e000c */
[----:B------:R-:W-:-:S02]  /*c8660*/  MOV R5, R13 ;  /* 0x0000000d00057202 */ /* 0x000fc40000000f00 */
[----:B------:R-:W4:Y:S04]  /*c8670*/  LDL.LU.64 R12, [R1+0x23e8] ;  /* 0x0023e800010c7983 */ /* 0x000f280000300a00 */
[----:B------:R1:W-:Y:S01]  /*c8680*/  LDGSTS.E [R3+0x45000], [R4.64], P1 ;  /* 0x4500000004037fae */ /* 0x0003e20008921844 */
[----:B------:R-:W4:Y:S02]  /*c8690*/  LDL.LU.64 R14, [R1+0x2308] ;  /* 0x00230800010e7983 */ /* 0x000f240000300a00 */
        /* <DEDUP_REMOVED lines=23> */
[----:B------:R-:W-:Y:S02]  /*c8810*/  MOV R5, R24 ;  /* 0x0000001800057202 */ /* 0x000fe40000000f00 */
[----:B------:R-:W4:Y:S04]  /*c8820*/  LDL.LU.64 R24, [R1+0x23c0] ;  /* 0x0023c00001187983 */ /* 0x000f280000300a00 */
[----:B------:R2:W-:Y:S02]  /*c8830*/  LDGSTS.E [R3+0x48100], [R4.64], P0 ;  /* 0x4810000004037fae */ /* 0x0005e40008121844 */
[----:B--2---:R-:W-:-:S05]  /*c8840*/  IADD3 R4, P2, R6, R233, RZ ;  /* 0x000000e906047210 */ /* 0x004fca0007f5e0ff */
[----:B------:R-:W-:Y:S01]  /*c8850*/  IMAD.X R5, R7, 0x1, R2, P2 ;  /* 0x0000000107057824 */ /* 0x000fe200010e0602 */
[----:B---3--:R-:W-:-:S04]  /*c8860*/  IADD3 R6, P2, R26, R233, RZ ;  /* 0x000000e91a067210 */ /* 0x008fc80007f5e0ff */
[----:B------:R-:W-:Y:S02]  /*c8870*/  IADD3.X R7, R27, R2, RZ, P2, !PT ;  /* 0x000000021b077210 */ /* 0x000fe400017fe4ff */
[----:B------:R-:W2:Y:S01]  /*c8880*/  LDL.LU.64 R26, [R1+0x23b8] ;  /* 0x0023b800011a7983 */ /* 0x000ea20000300a00 */
[----:B------:R-:W3:Y:S02]  /*c8890*/  LDL.LU.64 R28, [R1+0x23b0] ;  /* 0x0023b000011c7983 */ /* 0x000ee40000300a00 */
[----:B------:R-:W3:Y:S02]  /*c88a0*/  LDL.LU.64 R30, [R1+0x23a8] ;  /* 0x0023a800011e7983 */ /* 0x000ee40000300a00 */
[----:B------:R-:W3:Y:S01]  /*c88b0*/  LDL.LU.64 R44, [R1+0x23a0] ;  /* 0x0023a000012c7983 */ /* 0x000ee20000300a00 */
[----:B------:R-:W3:Y:S01]  /*c88c0*/  LDL.LU.64 R46, [R1+0x2398] ;  /* 0x00239800012e7983 */ /* 0x000ee20000300a00 */
        /* <DEDUP_REMOVED lines=12> */
[----:B------:R-:W3:Y:S01]  /*c8990*/  LDL.LU.64 R32, [R1+0x2330] ;  /* 0x0023300001207983 */ /* 0x000ee20000300a00 */
[----:B----4-:R-:W-:-:S05]  /*c89a0*/  IADD3 R9, P2, R10, R233, RZ ;  /* 0x000000e90a097210 */ /* 0x010fca0007f5e0ff */
[----:B------:R-:W-:Y:S01]  /*c89b0*/  IMAD.X R10, R11, 0x1, R2, P2 ;  /* 0x000000010b0a7824 */ /* 0x000fe200010e0602 */
[----:B------:R-:W-:-:S04]  /*c89c0*/  IADD3 R11, P2, R12, R233, RZ ;  /* 0x000000e90c0b7210 */ /* 0x000fc80007f5e0ff */
[----:B------:R-:W-:Y:S01]  /*c89d0*/  IADD3.X R12, R13, R2, RZ, P2, !PT ;  /* 0x000000020d0c7210 */ /* 0x000fe200017fe4ff */
[----:B------:R-:W-:-:S05]  /*c89e0*/  IADD3 R13, P2, R14, R233, RZ ;  /* 0x000000e90e0d7210 */ /* 0x000fca0007f5e0ff */
[----:B------:R-:W-:Y:S01]  /*c89f0*/  IMAD.X R14, R15, 0x1, R2, P2 ;  /* 0x000000010f0e7824 */ /* 0x000fe200010e0602 */
[----:B------:R-:W-:-:S04]  /*c8a00*/  IADD3 R15, P2, R16, R233, RZ ;  /* 0x000000e9100f7210 */ /* 0x000fc80007f5e0ff */
[----:B------:R-:W-:Y:S02]  /*c8a10*/  IADD3.X R16, R17, R2, RZ, P2, !PT ;  /* 0x0000000211107210 */ /* 0x000fe400017fe4ff */
        /* <DEDUP_REMOVED lines=8> */
[----:B--2---:R-:W-:-:S05]  /*c8aa0*/  IADD3 R25, P2, R26, R233, RZ ;  /* 0x000000e91a197210 */ /* 0x004fca0007f5e0ff */
[----:B------:R-:W-:Y:S01]  /*c8ab0*/  IMAD.X R26, R27, 0x1, R2, P2 ;  /* 0x000000011b1a7824 */ /* 0x000fe200010e0602 */
[----:B---3--:R-:W-:-:S04]  /*c8ac0*/  IADD3 R27, P2, R28, R233, RZ ;  /* 0x000000e91c1b7210 */ /* 0x008fc80007f5e0ff */
[----:B------:R-:W-:Y:S01]  /*c8ad0*/  IADD3.X R28, R29, R2, RZ, P2, !PT ;  /* 0x000000021d1c7210 */ /* 0x000fe200017fe4ff */
[----:B------:R-:W-:-:S05]  /*c8ae0*/  IADD3 R29, P2, R30, R233, RZ ;  /* 0x000000e91e1d7210 */ /* 0x000fca0007f5e0ff */
[----:B------:R-:W-:Y:S01]  /*c8af0*/  IMAD.X R30, R31, 0x1, R2, P2 ;  /* 0x000000011f1e7824 */ /* 0x000fe200010e0602 */
[----:B------:R-:W-:-:S04]  /*c8b00*/  IADD3 R31, P2, R44, R233, RZ ;  /* 0x000000e92c1f7210 */ /* 0x000fc80007f5e0ff */
        /* <DEDUP_REMOVED lines=22> */
[--C-:B------:R-:W-:Y:S01]  /*c8c70*/  IMAD.X R66, R39, 0x1, R2.reuse, P2 ;  /* 0x0000000127427824 */ /* 0x100fe200010e0602 */
[-C--:B------:R-:W-:Y:S01]  /*c8c80*/  IADD3 R67, P2, R36, R233.reuse, RZ ;  /* 0x000000e924437210 */ /* 0x080fe20007f5e0ff */
[----:B------:R-:W2:Y:S03]  /*c8c90*/  LDL.LU.64 R38, [R1+0x2328] ;  /* 0x0023280001267983 */ /* 0x000ea60000300a00 */
[-C--:B------:R-:W-:Y:S01]  /*c8ca0*/  IADD3.X R69, R37, R2.reuse, RZ, P2, !PT ;  /* 0x0000000225457210 */ /* 0x080fe200017fe4ff */
[-C--:B------:R-:W-:Y:S01]  /*c8cb0*/  IADD3 R70, P2, R34, R233.reuse, RZ ;  /* 0x000000e922467210 */ /* 0x080fe20007f5e0ff */
[----:B------:R-:W3:Y:S04]  /*c8cc0*/  LDL.LU.64 R36, [R1+0x2320] ;  /* 0x0023200001247983 */ /* 0x000ee80000300a00 */
[----:B------:R-:W-:Y:S01]  /*c8cd0*/  IMAD.X R71, R35, 0x1, R2, P2 ;  /* 0x0000000123477824 */ /* 0x000fe200010e0602 */
[----:B------:R-:W-:Y:S01]  /*c8ce0*/  IADD3 R72, P2, R32, R233, RZ ;  /* 0x000000e920487210 */ /* 0x000fe20007f5e0ff */
[----:B------:R-:W4:Y:S03]  /*c8cf0*/  LDL.LU.64 R34, [R1+0x2318] ;  /* 0x0023180001227983 */ /* 0x000f260000300a00 */
[----:B------:R-:W-:-:S02]  /*c8d00*/  IADD3.X R73, R33, R2, RZ, P2, !PT ;  /* 0x0000000221497210 */ /* 0x000fc400017fe4ff */
[----:B------:R-:W4:Y:S01]  /*c8d10*/  LDL.LU.64 R32, [R1+0x2310] ;  /* 0x0023100001207983 */ /* 0x000f220000300a00 */
        /* <DEDUP_REMOVED lines=73> */
[----:B------:R-:W-:-:S02]  /*c91b0*/  MOV R43, R73 ;  /* 0x00000049002b7202 */ /* 0x000fc40000000f00 */
[----:B--2---:R-:W-:-:S05]  /*c91c0*/  IADD3 R74, P2, R38, R233, RZ ;  /* 0x000000e9264a7210 */ /* 0x004fca0007f5e0ff */
[----:B------:R-:W-:Y:S01]  /*c91d0*/  IMAD.X R75, R39, 0x1, R2, P2 ;  /* 0x00000001274b7824 */ /* 0x000fe200010e0602 */
[----:B---3--:R-:W-:Y:S02]  /*c91e0*/  IADD3 R76, P2, R36, R233, RZ ;  /* 0x000000e9244c7210 */ /* 0x008fe40007f5e0ff */
[----:B----4-:R-:W-:Y:S02]  /*c91f0*/  LOP3.LUT R161, R161, R160, RZ, 0x3c, !PT ;  /* 0x000000a0a1a17212 */ /* 0x010fe400078e3cff */
[----:B------:R-:W-:Y:S02]  /*c9200*/  LOP3.LUT R159, R159, R158, RZ, 0x3c, !PT ;  /* 0x0000009e9f9f7212 */ /* 0x000fe400078e3cff */
[----:B------:R-:W-:Y:S02]  /*c9210*/  LOP3.LUT R157, R157, R156, RZ, 0x3c, !PT ;  /* 0x0000009c9d9d7212 */ /* 0x000fe400078e3cff */
[----:B------:R-:W-:Y:S02]  /*c9220*/  LOP3.LUT R160, R161, R160, RZ, 0x3c, !PT ;  /* 0x000000a0a1a07212 */ /* 0x000fe400078e3cff */
[----:B------:R-:W-:-:S02]  /*c9230*/  LOP3.LUT R155, R155, R154, RZ, 0x3c, !PT ;  /* 0x0000009a9b9b7212 */ /* 0x000fc400078e3cff */
[----:B------:R-:W-:Y:S02]  /*c9240*/  LOP3.LUT R158, R159, R158, RZ, 0x3c, !PT ;  /* 0x0000009e9f9e7212 */ /* 0x000fe400078e3cff */
[----:B------:R-:W-:Y:S02]  /*c9250*/  LOP3.LUT R153, R153, R152, RZ, 0x3c, !PT ;  /* 0x0000009899997212 */ /* 0x000fe400078e3cff */
[----:B------:R-:W-:Y:S02]  /*c9260*/  LOP3.LUT R156, R157, R156, RZ, 0x3c, !PT ;  /* 0x0000009c9d9c7212 */ /* 0x000fe400078e3cff */
[----:B------:R-:W-:Y:S01]  /*c9270*/  LOP3.LUT R151, R151, R150, RZ, 0x3c, !PT ;  /* 0x0000009697977212 */ /* 0x000fe200078e3cff */
[----:B------:R-:W-:Y:S01]  /*c9280*/  IMAD.MOV.U32 R196, RZ, RZ, R138 ;  /* 0x000000ffffc47224 */ /* 0x000fe200078e008a */
[----:B------:R-:W-:Y:S02]  /*c9290*/  LOP3.LUT R149, R149, R148, RZ, 0x3c, !PT ;  /* 0x0000009495957212 */ /* 0x000fe400078e3cff */
[----:B------:R-:W-:-:S02]  /*c92a0*/  MOV R197, R135 ;  /* 0x0000008700c57202 */ /* 0x000fc40000000f00 */
[----:B------:R-:W-:Y:S02]  /*c92b0*/  LOP3.LUT R154, R155, R154, RZ, 0x3c, !PT ;  /* 0x0000009a9b9a7212 */ /* 0x000fe400078e3cff */
[----:B------:R-:W-:Y:S02]  /*c92c0*/  LOP3.LUT R147, R147, R146, RZ, 0x3c, !PT ;  /* 0x0000009293937212 */ /* 0x000fe400078e3cff */
[----:B------:R-:W-:Y:S02]  /*c92d0*/  LOP3.LUT R161, R161, R160, RZ, 0x3c, !PT ;  /* 0x000000a0a1a17212 */ /* 0x000fe400078e3cff */
[----:B------:R-:W-:Y:S02]  /*c92e0*/  LOP3.LUT R152, R153, R152, RZ, 0x3c, !PT ;  /* 0x0000009899987212 */ /* 0x000fe400078e3cff */
[----:B------:R-:W-:Y:S02]  /*c92f0*/  LOP3.LUT R145, R145, R144, RZ, 0x3c, !PT ;  /* 0x0000009091917212 */ /* 0x000fe400078e3cff */
[----:B------:R-:W-:-:S02]  /*c9300*/  LOP3.LUT R159, R159, R158, RZ, 0x3c, !PT ;  /* 0x0000009e9f9f7212 */ /* 0x000fc400078e3cff */
[----:B------:R-:W-:Y:S02]  /*c9310*/  LOP3.LUT R150, R151, R150, RZ, 0x3c, !PT ;  /* 0x0000009697967212 */ /* 0x000fe400078e3cff */
[----:B------:R-:W-:Y:S02]  /*c9320*/  LOP3.LUT R143, R143, R142, RZ, 0x3c, !PT ;  /* 0x0000008e8f8f7212 */ /* 0x000fe400078e3cff */
[----:B------:R-:W-:Y:S02]  /*c9330*/  LOP3.LUT R157, R157, R156, RZ, 0x3c, !PT ;  /* 0x0000009c9d9d7212 */ /* 0x000fe400078e3cff */
[----:B------:R-:W-:Y:S02]  /*c9340*/  LOP3.LUT R148, R149, R148, RZ, 0x3c, !PT ;  /* 0x0000009495947212 */ /* 0x000fe400078e3cff */
[----:B------:R-:W-:Y:S02]  /*c9350*/  LOP3.LUT R141, R141, R140, RZ, 0x3c, !PT ;  /* 0x0000008c8d8d7212 */ /* 0x000fe400078e3cff */
[----:B------:R-:W-:-:S02]  /*c9360*/  LOP3.LUT R155, R155, R154, RZ, 0x3c, !PT ;  /* 0x0000009a9b9b7212 */ /* 0x000fc400078e3cff */
[----:B------:R-:W-:Y:S01]  /*c9370*/  LOP3.LUT R146, R147, R146, RZ, 0x3c, !PT ;  /* 0x0000009293927212 */ /* 0x000fe200078e3cff */
[----:B------:R-:W-:Y:S01]  /*c9380*/  STL.64 [R1+0x1b58], R196 ;  /* 0x001b58c401007387 */ /* 0x000fe20000100a00 */
[----:B------:R-:W-:Y:S02]  /*c9390*/  LOP3.LUT R153, R153, R152, RZ, 0x3c, !PT ;  /* 0x0000009899997212 */ /* 0x000fe400078e3cff */
[----:B------:R-:W-:Y:S02]  /*c93a0*/  LOP3.LUT R144, R145, R144, RZ, 0x3c, !PT ;  /* 0x0000009091907212 */ /* 0x000fe400078e3cff */
[----:B------:R-:W-:Y:S02]  /*c93b0*/  LOP3.LUT R137, R137, R136, RZ, 0x3c, !PT ;  /* 0x0000008889897212 */ /* 0x000fe400078e3cff */
[----:B------:R-:W-:Y:S01]  /*c93c0*/  IADD3.X R77, R37, R2, RZ, P2, !PT ;  /* 0x00000002254d7210 */ /* 0x000fe200017fe4ff */
[----:B------:R1:W-:Y:S01]  /*c93d0*/  STL.64 [R1+0x1b50], R160 ;  /* 0x001b50a001007387 */ /* 0x0003e20000100a00 */
[----:B------:R-:W-:-:S02]  /*c93e0*/  LOP3.LUT R151, R151, R150, RZ, 0x3c, !PT ;  /* 0x0000009697977212 */ /* 0x000fc400078e3cff */
[----:B------:R-:W-:Y:S02]  /*c93f0*/  LOP3.LUT R142, R143, R142, RZ, 0x3c, !PT ;  /* 0x0000008e8f8e7212 */ /* 0x000fe400078e3cff */
[----:B------:R-:W-:Y:S01]  /*c9400*/  IADD3 R78, P2, R34, R233, RZ ;  /* 0x000000e9224e7210 */ /* 0x000fe20007f5e0ff */
[----:B------:R-:W-:Y:S01]  /*c9410*/  STL.64 [R1+0x1b60], R158 ;  /* 0x001b609e01007387 */ /* 0x000fe20000100a00 */
[----:B------:R-:W-:Y:S02]  /*c9420*/  LOP3.LUT R149, R149, R148, RZ, 0x3c, !PT ;  /* 0x0000009495957212 */ /* 0x000fe400078e3cff */
[----:B------:R-:W-:Y:S01]  /*c9430*/  LOP3.LUT R140, R141, R140, RZ, 0x3c, !PT ;  /* 0x0000008c8d8c7212 */ /* 0x000fe200078e3cff */
[----:B------:R2:W-:Y:S01]  /*c9440*/  STL.64 [R1+0x1b68], R156 ;  /* 0x001b689c01007387 */ /* 0x0005e20000100a00 */
[----:B------:R-:W-:Y:S01]  /*c9450*/  LOP3.LUT R147, R147, R146, RZ, 0x3c, !PT ;  /* 0x0000009293937212 */ /* 0x000fe200078e3cff */
[----:B------:R3:W-:Y:S01]  /*c9460*/  STL.64 [R1+0x1b78], R154 ;  /* 0x001b789a01007387 */ /* 0x0007e20000100a00 */
[----:B------:R-:W-:-:S02]  /*c9470*/  LOP3.LUT R145, R145, R144, RZ, 0x3c, !PT ;  /* 0x0000009091917212 */ /* 0x000fc400078e3cff */
[----:B------:R-:W-:Y:S01]  /*c9480*/  LOP3.LUT R136, R137, R136, RZ, 0x3c, !PT ;  /* 0x0000008889887212 */ /* 0x000fe200078e3cff */
[----:B------:R4:W-:Y:S01]  /*c9490*/  STL.64 [R1+0x1b70], R152 ;  /* 0x001b709801007387 */ /* 0x0009e20000100a00 */
[----:B------:R-:W-:Y:S01]  /*c94a0*/  LOP3.LUT R143, R143, R142, RZ, 0x3c, !PT ;  /* 0x0000008e8f8f7212 */ /* 0x000fe200078e3cff */
[----:B------:R1:W-:Y:S01]  /*c94b0*/  STL.64 [R1+0x1b88], R150 ;  /* 0x001b889601007387 */ /* 0x0003e20000100a00 */
[----:B------:R-:W-:Y:S01]  /*c94c0*/  LOP3.LUT R141, R141, R140, RZ, 0x3c, !PT ;  /* 0x0000008c8d8d7212 */ /* 0x000fe200078e3cff */
[----:B------:R-:W-:Y:S02]  /*c94d0*/  IMAD.MOV.U32 R138, RZ, RZ, R139 ;  /* 0x000000ffff8a7224 */ /* 0x000fe400078e008b */
[----:B------:R-:W-:Y:S01]  /*c94e0*/  IMAD.X R79, R35, 0x1, R2, P2 ;  /* 0x00000001234f7824 */ /* 0x000fe200010e0602 */
[----:B------:R-:W-:Y:S01]  /*c94f0*/  STL.64 [R1+0x1b80], R148 ;  /* 0x001b809401007387 */ /* 0x000fe20000100a00 */
[----:B------:R-:W-:Y:S02]  /*c9500*/  MOV R139, R252 ;  /* 0x000000fc008b7202 */ /* 0x000fe40000000f00 */
[----:B------:R-:W-:Y:S01]  /*c9510*/  IADD3 R80, P2, R32, R233, RZ ;  /* 0x000000e920507210 */ /* 0x000fe20007f5e0ff */
[----:B------:R-:W-:Y:S01]  /*c9520*/  STL.64 [R1+0x1bb8], R146 ;  /* 0x001bb89201007387 */ /* 0x000fe20000100a00 */
[----:B------:R-:W-:Y:S01]  /*c9530*/  LOP3.LUT R137, R137, R136, RZ, 0x3c, !PT ;  /* 0x0000008889897212 */ /* 0x000fe200078e3cff */
[----:B------:R-:W-:Y:S01]  /*c9540*/  STL.64 [R1+0x1bb0], R144 ;  /* 0x001bb09001007387 */ /* 0x000fe20000100a00 */
[----:B------:R-:W-:Y:S02]  /*c9550*/  STL.64 [R1+0x1ba8], R142 ;  /* 0x001ba88e01007387 */ /* 0x000fe40000100a00 */
[----:B------:R1:W-:Y:S01]  /*c9560*/  STL.64 [R1+0x1ba0], R140 ;  /* 0x001ba08c01007387 */ /* 0x0003e20000100a00 */
[----:B------:R-:W-:-:S02]  /*c9570*/  MOV R135, R10 ;  /* 0x0000000a00877202 */ /* 0x000fc40000000f00 */
[----:B------:R-:W-:Y:S01]  /*c9580*/  IADD3.X R81, R33, R2, RZ, P2, !PT ;  /* 0x0000000221517210 */ /* 0x000fe200017fe4ff */
[----:B------:R-:W-:Y:S01]  /*c9590*/  STL.64 [R1+0x1b98], R138 ;  /* 0x001b988a01007387 */ /* 0x000fe20000100a00 */
[----:B------:R-:W-:Y:S02]  /*c95a0*/  STL.64 [R1+0x1b90], R136 ;  /* 0x001b908801007387 */ /* 0x000fe40000100a00 */
[----:B------:R-:W-:Y:S01]  /*c95b0*/  IMAD.MOV.U32 R32, RZ, RZ, R13 ;  /* 0x000000ffff207224 */ /* 0x000fe200078e000d */
[----:B------:R-:W-:Y:S01]  /*c95c0*/  MOV R33, R14 ;  /* 0x0000000e00217202 */ /* 0x000fe20000000f00 */
[----:B------:R1:W-:Y:S01]  /*c95d0*/  STL.64 [R1+0x2400], R4 ;  /* 0x0024000401007387 */ /* 0x0003e20000100a00 */
[----:B------:R1:W-:Y:S02]  /*c95e0*/  STL.64 [R1+0x23f8], R6 ;  /* 0x0023f80601007387 */ /* 0x0003e40000100a00 */
        /* <DEDUP_REMOVED lines=21> */
[----:B------:R-:W-:Y:S02]  /*c9740*/  STL.64 [R1+0x2350], R90 ;  /* 0x0023505a01007387 */ /* 0x000fe40000100a00 */
[----:B------:R-:W-:Y:S01]  /*c9750*/  IMAD.MOV.U32 R40, RZ, RZ, R74 ;  /* 0x000000ffff287224 */ /* 0x000fe200078e004a */
[----:B------:R-:W-:Y:S01]  /*c9760*/  MOV R41, R75 ;  /* 0x0000004b00297202 */ /* 0x000fe20000000f00 */
[----:B------:R-:W-:Y:S01]  /*c9770*/  STL.64 [R1+0x2348], R88 ;  /* 0x0023485801007387 */ /* 0x000fe20000100a00 */
[----:B------:R-:W-:Y:S01]  /*c9780*/  IMAD.MOV.U32 R38, RZ, RZ, R76 ;  /* 0x000000ffff267224 */ /* 0x000fe200078e004c */
[----:B------:R-:W-:Y:S01]  /*c9790*/  MOV R39, R77 ;  /* 0x0000004d00277202 */ /* 0x000fe20000000f00 */
[----:B------:R-:W-:Y:S02]  /*c97a0*/  STL.64 [R1+0x2340], R86 ;  /* 0x0023405601007387 */ /* 0x000fe40000100a00 */
[----:B------:R-:W-:Y:S01]  /*c97b0*/  IMAD.MOV.U32 R36, RZ, RZ, R78 ;  /* 0x000000ffff247224 */ /* 0x000fe200078e004e */
[----:B------:R-:W-:Y:S01]  /*c97c0*/  MOV R37, R79 ;  /* 0x0000004f00257202 */ /* 0x000fe20000000f00 */
[----:B------:R1:W-:Y:S04]  /*c97d0*/  LDGSTS.E [R3+0x49000], [R196.64], P1 ;  /* 0x49000000c4037fae */ /* 0x0003e80008921844 */
[----:B------:R-:W-:Y:S01]  /*c97e0*/  STL.64 [R1+0x2338], R70 ;  /* 0x0023384601007387 */ /* 0x000fe20000100a00 */
[----:B------:R-:W-:Y:S01]  /*c97f0*/  IMAD.MOV.U32 R34, RZ, RZ, R80 ;  /* 0x000000ffff227224 */ /* 0x000fe200078e0050 */
[----:B------:R-:W-:Y:S01]  /*c9800*/  MOV R35, R81 ;  /* 0x0000005100237202 */ /* 0x000fe20000000f00 */
[----:B------:R1:W-:Y:S01]  /*c9810*/  LDGSTS.E [R3+0x49100], [R160.64], P0 ;  /* 0x49100000a0037fae */ /* 0x0003e20008121844 */
[----:B------:R2:W-:Y:S04]  /*c9820*/  STL.64 [R1+0x2330], R42 ;  /* 0x0023302a01007387 */ /* 0x0005e80000100a00 */
[----:B------:R2:W-:Y:S01]  /*c9830*/  LDGSTS.E [R3+0x4a000], [R158.64], P1 ;  /* 0x4a0000009e037fae */ /* 0x0005e20008921844 */
[----:B------:R2:W-:Y:S02]  /*c9840*/  STL.64 [R1+0x2328], R40 ;  /* 0x0023282801007387 */ /* 0x0005e40000100a00 */
[----:B------:R2:W-:Y:S02]  /*c9850*/  LDGSTS.E [R3+0x4a100], [R156.64], P0 ;  /* 0x4a1000009c037fae */ /* 0x0005e40008121844 */
[----:B------:R3:W-:Y:S01]  /*c9860*/  STL.64 [R1+0x2320], R38 ;  /* 0x0023202601007387 */ /* 0x0007e20000100a00 */
[----:B------:R3:W-:Y:S04]  /*c9870*/  LDGSTS.E [R3+0x4b000], [R154.64], P1 ;  /* 0x4b0000009a037fae */ /* 0x0007e80008921844 */
[----:B------:R3:W-:Y:S01]  /*c9880*/  STL.64 [R1+0x2318], R36 ;  /* 0x0023182401007387 */ /* 0x0007e20000100a00 */
[----:B------:R4:W-:Y:S03]  /*c9890*/  LDGSTS.E [R3+0x4b100], [R152.64], P0 ;  /* 0x4b10000098037fae */ /* 0x0009e60008121844 */
[----:B-1----:R-:W1:Y:S01]  /*c98a0*/  S2R R161, SR_TID.X ;  /* 0x0000000000a17919 */ /* 0x002e620000002100 */
[----:B------:R1:W-:Y:S02]  /*c98b0*/  STL.64 [R1+0x2310], R34 ;  /* 0x0023102201007387 */ /* 0x0003e40000100a00 */
[----:B------:R4:W-:Y:S02]  /*c98c0*/  LDGSTS.E [R3+0x4c000], [R150.64], P1 ;  /* 0x4c00000096037fae */ /* 0x0009e40008921844 */
[----:B------:R1:W-:Y:S01]  /*c98d0*/  LDGSTS.E [R3+0x4c100], [R148.64], P0 ;  /* 0x4c10000094037fae */ /* 0x0003e20008121844 */
[----:B--2---:R-:W2:Y:S04]  /*c98e0*/  LDL R156, [R1+0x2624] ;  /* 0x00262400019c7983 */ /* 0x004ea80000100800 */
[----:B---3--:R-:W3:Y:S04]  /*c98f0*/  LDL R154, [R1+0x261c] ;  /* 0x00261c00019a7983 */ /* 0x008ee80000100800 */
[----:B----4-:R-:W4:Y:S04]  /*c9900*/  LDL R152, [R1+0x25a4] ;  /* 0x0025a40001987983 */ /* 0x010f280000100800 */
[----:B------:R-:W2:Y:S04]  /*c9910*/  LDL R153, [R1+0x25a8] ;  /* 0x0025a80001997983 */ /* 0x000ea80000100800 */
[----:B------:R-:W2:Y:S04]  /*c9920*/  LDL R155, [R1+0x2620] ;  /* 0x00262000019b7983 */ /* 0x000ea80000100800 */
[----:B------:R-:W2:Y:S04]  /*c9930*/  LDL R157, [R1+0x2628] ;  /* 0x00262800019d7983 */ /* 0x000ea80000100800 */
[----:B------:R1:W-:Y:S01]  /*c9940*/  LDGSTS.E [R3+0x4d000], [R146.64], P1 ;  /* 0x4d00000092037fae */ /* 0x0003e20008921844 */
[----:B------:R1:W-:Y:S02]  /*c9950*/  LDGSTS.E [R3+0x4d100], [R144.64], P0 ;  /* 0x4d10000090037fae */ /* 0x0003e40008121844 */
[----:B------:R1:W-:Y:S01]  /*c9960*/  LDGSTS.E [R3+0x4e000], [R142.64], P1 ;  /* 0x4e0000008e037fae */ /* 0x0003e20008921844 */
[----:B------:R-:W2:Y:S04]  /*c9970*/  LDL R158, [R1+0x269c] ;  /* 0x00269c00019e7983 */ /* 0x000ea80000100800 */
[----:B------:R-:W2:Y:S04]  /*c9980*/  LDL R150, [R1+0x259c] ;  /* 0x00259c0001967983 */ /* 0x000ea80000100800 */
[----:B------:R-:W3:Y:S04]  /*c9990*/  LDL R151, [R1+0x25a0] ;  /* 0x0025a00001977983 */ /* 0x000ee80000100800 */
[----:B------:R-:W4:Y:S01]  /*c99a0*/  LDL R159, [R1+0x26a0] ;  /* 0x0026a000019f7983 */ /* 0x000f220000100800 */
[----:B------:R1:W-:Y:S02]  /*c99b0*/  LDGSTS.E [R3+0x4e100], [R140.64], P0 ;  /* 0x4e1000008c037fae */ /* 0x0003e40008121844 */
[----:B------:R2:W-:Y:S02]  /*c99c0*/  LDGSTS.E [R3+0x4f000], [R138.64], P1 ;  /* 0x4f0000008a037fae */ /* 0x0005e40008921844 */
[----:B------:R2:W-:Y:S01]  /*c99d0*/  LDGSTS.E [R3+0x4f100], [R136.64], P0 ;  /* 0x4f10000088037fae */ /* 0x0005e20008121844 */
[----:B------:R1:W-:Y:S04]  /*c99e0*/  LDGSTS.E [R3+0x50000], [R4.64], P1 ;  /* 0x5000000004037fae */ /* 0x0003e80008921844 */
[----:B------:R-:W4:Y:S01]  /*c99f0*/  LDL R160, [R1+0x26a4] ;  /* 0x0026a40001a07983 */ /* 0x000f220000100800 */
[----:B------:R2:W-:Y:S02]  /*c9a00*/  LDGSTS.E [R3+0x50100], [R6.64], P0 ;  /* 0x5010000006037fae */ /* 0x0005e40008121844 */
[----:B------:R2:W-:Y:S01]  /*c9a10*/  LDGSTS.E [R3+0x51000], [R134.64], P1 ;  /* 0x5100000086037fae */ /* 0x0005e20008921844 */
[----:B-1----:R-:W-:Y:S01]  /*c9a20*/  LOP3.LUT R161, R161, 0x3f, RZ, 0xc0, !PT ;  /* 0x0000003fa1a17812 */ /* 0x002fe200078ec0ff */
[----:B------:R1:W-:Y:S01]  /*c9a30*/  LDGSTS.E [R3+0x51100], [R130.64], P0 ;  /* 0x5110000082037fae */ /* 0x0003e20008121844 */
[----:B------:R1:W-:Y:S02]  /*c9a40*/  LDGSTS.E [R3+0x52000], [R128.64], P1 ;  /* 0x5200000080037fae */ /* 0x0003e40008921844 */
[----:B------:R1:W-:Y:S02]  /*c9a50*/  LDGSTS.E [R3+0x52100], [R126.64], P0 ;  /* 0x521000007e037fae */ /* 0x0003e40008121844 */
[----:B------:R1:W-:Y:S02]  /*c9a60*/  LDGSTS.E [R3+0x53000], [R124.64], P1 ;  /* 0x530000007c037fae */ /* 0x0003e40008921844 */
[----:B------:R-:W-:Y:S01]  /*c9a70*/  IMAD.SHL.U32 R161, R161, 0x4, RZ ;  /* 0x00000004a1a17824 */ /* 0x000fe200078e00ff */
[----:B------:R-:W4:Y:S04]  /*c9a80*/  LDL R140, [R1+0x271c] ;  /* 0x00271c00018c7983 */ /* 0x000f280000100800 */
[----:B------:R-:W4:Y:S04]  /*c9a90*/  LDL R141, [R1+0x2720] ;  /* 0x00272000018d7983 */ /* 0x000f280000100800 */
[----:B------:R-:W4:Y:S04]  /*c9aa0*/  LDL R142, [R1+0x2724] ;  /* 0x00272400018e7983 */ /* 0x000f280000100800 */
[----:B------:R-:W4:Y:S01]  /*c9ab0*/  LDL R143, [R1+0x2728] ;  /* 0x00272800018f7983 */ /* 0x000f220000100800 */
[----:B------:R-:W-:-:S02]  /*c9ac0*/  LOP3.LUT R4, R161, 0x10, RZ, 0x3c, !PT ;  /* 0x00000010a1047812 */ /* 0x000fc400078e3cff */
[----:B------:R-:W4:Y:S01]  /*c9ad0*/  LDL R161, [R1+0x26a8] ;  /* 0x0026a80001a17983 */ /* 0x000f220000100800 */
[----:B------:R1:W-:Y:S01]  /*c9ae0*/  LDGSTS.E [R3+0x53100], [R122.64], P0 ;  /* 0x531000007a037fae */ /* 0x0003e20008121844 */
[----:B------:R1:W-:Y:S02]  /*c9af0*/  LDGSTS.E [R3+0x54000], [R120.64], P1 ;  /* 0x5400000078037fae */ /* 0x0003e40008921844 */
[----:B------:R1:W-:Y:S02]  /*c9b00*/  LDGSTS.E [R3+0x54100], [R118.64], P0 ;  /* 0x5410000076037fae */ /* 0x0003e40008121844 */
[----:B------:R1:W-:Y:S01]  /*c9b10*/  LDGSTS.E [R3+0x55000], [R114.64], P1 ;  /* 0x5500000072037fae */ /* 0x0003e20008921844 */
[----:B------:R1:W-:Y:S01]  /*c9b20*/  LDGSTS.E [R3+0x55100], [R112.64], P0 ;  /* 0x5510000070037fae */ /* 0x0003e20008121844 */
[----:B------:R1:W-:Y:S03]  /*c9b30*/  LDGSTS.E [R3+0x56000], [R110.64], P1 ;  /* 0x560000006e037fae */ /* 0x0003e60008921844 */
[----:B------:R-:W4:Y:S04]  /*c9b40*/  LDL R144, [R1+0x279c] ;  /* 0x00279c0001907983 */ /* 0x000f280000100800 */
[----:B------:R-:W4:Y:S01]  /*c9b50*/  LDL R145, [R1+0x27a0] ;  /* 0x0027a00001917983 */ /* 0x000f220000100800 */
[----:B------:R1:W-:Y:S02]  /*c9b60*/  LDGSTS.E [R3+0x56100], [R108.64], P0 ;  /* 0x561000006c037fae */ /* 0x0003e40008121844 */
[----:B------:R1:W-:Y:S02]  /*c9b70*/  LDGSTS.E [R3+0x57000], [R106.64], P1 ;  /* 0x570000006a037fae */ /* 0x0003e40008921844 */
[----:B------:R1:W-:Y:S01]  /*c9b80*/  LDGSTS.E [R3+0x57100], [R104.64], P0 ;  /* 0x5710000068037fae */ /* 0x0003e20008121844 */
[----:B------:R1:W-:Y:S01]  /*c9b90*/  LDGSTS.E [R3+0x58000], [R102.64], P1 ;  /* 0x5800000066037fae */ /* 0x0003e20008921844 */
[----:B------:R1:W-:Y:S02]  /*c9ba0*/  LDGSTS.E [R3+0x58100], [R100.64], P0 ;  /* 0x5810000064037fae */ /* 0x0003e40008121844 */
[----:B------:R1:W-:Y:S01]  /*c9bb0*/  LDGSTS.E [R3+0x59000], [R98.64], P1 ;  /* 0x5900000062037fae */ /* 0x0003e20008921844 */
        /* <DEDUP_REMOVED lines=13> */
[----:B------:R-:W-:Y:S01]  /*c9c90*/  LEA R4, R247, R4, 0x11 ;  /* 0x00000004f7047211 */ /* 0x000fe200078e88ff */
[----:B------:R1:W-:Y:S01]  /*c9ca0*/  LDGSTS.E [R3+0x5e000], [R38.64], P1 ;  /* 0x5e00000026037fae */ /* 0x0003e20008921844 */
[----:B------:R1:W-:Y:S02]  /*c9cb0*/  LDGSTS.E [R3+0x5e100], [R36.64], P0 ;  /* 0x5e10000024037fae */ /* 0x0003e40008121844 */
[----:B------:R1:W-:Y:S02]  /*c9cc0*/  LDGSTS.E [R3+0x5f000], [R34.64], P1 ;  /* 0x5f00000022037fae */ /* 0x0003e40008921844 */
[----:B------:R1:W-:Y:S01]  /*c9cd0*/  LDGSTS.E [R3+0x5f100], [R32.64], P0 ;  /* 0x5f10000020037fae */ /* 0x0003e20008121844 */
[----:B--2---:R-:W-:Y:S01]  /*c9ce0*/  MOV R7, R150 ;  /* 0x0000009600077202 */ /* 0x004fe20000000f00 */
[----:B---3--:R-:W-:Y:S01]  /*c9cf0*/  IMAD.MOV.U32 R6, RZ, RZ, R151 ;  /* 0x000000ffff067224 */ /* 0x008fe200078e0097 */
[----:B------:R-:W2:Y:S04]  /*c9d00*/  LDL R150, [R1+0x2824] ;  /* 0x0028240001967983 */ /* 0x000ea80000100800 */
[----:B------:R-:W3:Y:S04]  /*c9d10*/  LDL R151, [R1+0x2828] ;  /* 0x0028280001977983 */ /* 0x000ee80000100800 */
[----:B------:R1:W-:Y:S02]  /*c9d20*/  LDGSTS.E [R4+0x40200], [R6.64], P1 ;  /* 0x4020000006047fae */ /* 0x0003e40008921844 */
[----:B-1----:R-:W-:Y:S01]  /*c9d30*/  IMAD.MOV.U32 R6, RZ, RZ, R153 ;  /* 0x000000ffff067224 */ /* 0x002fe200078e0099 */
[----:B----4-:R-:W-:Y:S01]  /*c9d40*/  MOV R7, R152 ;  /* 0x0000009800077202 */ /* 0x010fe20000000f00 */
        /* <DEDUP_REMOVED lines=21> */
[----:B------:R-:W4:Y:S01]  /*c9ea0*/  LDL R160, [R1+0x299c] ;  /* 0x00299c0001a07983 */ /* 0x000f220000100800 */
[----:B------:R-:W4:Y:S02]  /*c9eb0*/  LDL.LU.64 R26, [R1+0x2300] ;  /* 0x00230000011a7983 */ /* 0x000f240000300a00 */
[----:B------:R-:W4:Y:S01]  /*c9ec0*/  LDL.LU.64 R28, [R1+0x22f8] ;  /* 0x0022f800011c7983 */ /* 0x000f220000300a00 */
[----:B------:R1:W-:Y:S01]  /*c9ed0*/  LDGSTS.E [R4+0x42300], [R6.64], P0 ;  /* 0x4230000006047fae */ /* 0x0003e20008121844 */
[----:B------:R-:W4:Y:S02]  /*c9ee0*/  LDL.LU.64 R10, [R1+0x22f0] ;  /* 0x0022f000010a7983 */ /* 0x000f240000300a00 */
[----:B------:R-:W4:Y:S02]  /*c9ef0*/  LDL.LU.64 R12, [R1+0x22e8] ;  /* 0x0022e800010c7983 */ /* 0x000f240000300a00 */
[----:B------:R-:W4:Y:S01]  /*c9f00*/  LDL.LU.64 R14, [R1+0x22e0] ;  /* 0x0022e000010e7983 */ /* 0x000f220000300a00 */
[----:B------:R-:W4:Y:S01]  /*c9f10*/  LDL.LU.64 R16, [R1+0x22d8] ;  /* 0x0022d80001107983 */ /* 0x000f220000300a00 */
[----:B------:R-:W4:Y:S02]  /*c9f20*/  LDL.LU.64 R18, [R1+0x22d0] ;  /* 0x0022d00001127983 */ /* 0x000f240000300a00 */
[----:B------:R-:W4:Y:S02]  /*c9f30*/  LDL.LU.64 R20, [R1+0x22c8] ;  /* 0x0022c80001147983 */ /* 0x000f240000300a00 */
[----:B------:R-:W4:Y:S01]  /*c9f40*/  LDL.LU.64 R22, [R1+0x22c0] ;  /* 0x0022c00001167983 */ /* 0x000f220000300a00 */
[----:B------:R-:W4:Y:S01]  /*c9f50*/  LDL.LU.64 R24, [R1+0x22b8] ;  /* 0x0022b80001187983 */ /* 0x000f220000300a00 */
        /* <DEDUP_REMOVED lines=15> */
[----:B--2---:R-:W-:Y:S01]  /*ca050*/  MOV R7, R150 ;  /* 0x0000009600077202 */ /* 0x004fe20000000f00 */
[----:B---3--:R-:W-:-:S05]  /*ca060*/  IMAD.MOV.U32 R6, RZ, RZ, R151 ;  /* 0x000000ffff067224 */ /* 0x008fca00078e0097 */
[----:B------:R4:W-:Y:S02]  /*ca070*/  LDGSTS.E [R4+0x45300], [R6.64], P0 ;  /* 0x4530000006047fae */ /* 0x0009e40008121844 */
[----:B----4-:R-:W-:Y:S01]  /*ca080*/  IMAD.MOV.U32 R6, RZ, RZ, R153 ;  /* 0x000000ffff067224 */ /* 0x010fe200078e0099 */
        /* <DEDUP_REMOVED lines=11> */
[----:B------:R-:W-:Y:S01]  /*ca140*/  IADD3 R3, P2, R26, R233, RZ ;  /* 0x000000e91a037210 */ /* 0x000fe20007f5e0ff */
[----:B-1----:R-:W-:Y:S01]  /*ca150*/  IMAD.MOV.U32 R6, RZ, RZ, R161 ;  /* 0x000000ffff067224 */ /* 0x002fe200078e00a1 */
[----:B------:R-:W-:-:S03]  /*ca160*/  MOV R7, R160 ;  /* 0x000000a000077202 */ /* 0x000fc60000000f00 */
[----:B------:R-:W-:Y:S02]  /*ca170*/  IMAD.X R5, R27, 0x1, R2, P2 ;  /* 0x000000011b057824 */ /* 0x000fe400010e0602 */
[----:B------:R-:W2:Y:S04]  /*ca180*/  LDL.LU.64 R26, [R1+0x22b0] ;  /* 0x0022b000011a7983 */ /* 0x000ea80000300a00 */
[----:B------:R1:W-:Y:S02]  /*ca190*/  LDGSTS.E [R4+0x48200], [R6.64], P1 ;  /* 0x4820000006047fae */ /* 0x0003e40008921844 */
[----:B-1----:R-:W-:-:S04]  /*ca1a0*/  IADD3 R6, P2, R28, R233, RZ ;  /* 0x000000e91c067210 */ /* 0x002fc80007f5e0ff */
[----:B------:R-:W-:Y:S02]  /*ca1b0*/  IADD3.X R7, R29, R2, RZ, P2, !PT ;  /* 0x000000021d077210 */ /* 0x000fe400017fe4ff */
[----:B------:R-:W3:Y:S01]  /*ca1c0*/  LDL.LU.64 R28, [R1+0x22a8] ;  /* 0x0022a800011c7983 */ /* 0x000ee20000300a00 */
        /* <DEDUP_REMOVED lines=16> */
[----:B------:R-:W4:Y:S01]  /*ca2d0*/  LDL.LU.64 R32, [R1+0x2220] ;  /* 0x0022200001207983 */ /* 0x000f220000300a00 */
        /* <DEDUP_REMOVED lines=20> */
[----:B----4-:R-:W-:-:S05]  /*ca420*/  IADD3 R29, P2, R30, R233, RZ ;  /* 0x000000e91e1d7210 */ /* 0x010fca0007f5e0ff */
        /* <DEDUP_REMOVED lines=31> */
[----:B------:R-:W-:Y:S01]  /*ca620*/  IADD3.X R73, R35, R2, RZ, P2, !PT ;  /* 0x0000000223497210 */ /* 0x000fe200017fe4ff */
[----:B------:R-:W-:Y:S01]  /*ca630*/  IADD3 R74, P2, R32, R233, RZ ;  /* 0x000000e9204a7210 */ /* 0x000fe20007f5e0ff */
[----:B------:R-:W3:Y:S04]  /*ca640*/  LDL.LU.64 R34, [R1+0x2210] ;  /* 0x0022100001227983 */ /* 0x000ee80000300a00 */
[----:B------:R-:W-:-:S02]  /*ca650*/  IMAD.X R75, R33, 0x1, R2, P2 ;  /* 0x00000001214b7824 */ /* 0x000fc400010e0602 */
[----:B------:R-:W4:Y:S01]  /*ca660*/  LDL.LU.64 R32, [R1+0x2208] ;  /* 0x0022080001207983 */ /* 0x000f220000300a00 */
[----:B------:R-:W2:Y:S02]  /*ca670*/  LDL.LU R160, [R1+0x2ac] ;  /* 0x0002ac0001a07983 */ /* 0x000ea40000300800 */
[----:B------:R-:W2:Y:S02]  /*ca680*/  LDL.LU R161, [R1+0x2b0] ;  /* 0x0002b00001a17983 */ /* 0x000ea40000300800 */
        /* <DEDUP_REMOVED lines=28> */
[----:B------:R-:W-:Y:S01]  /*ca850*/  IMAD.MOV.U32 R128, RZ, RZ, R3 ;  /* 0x000000ffff807224 */ /* 0x000fe200078e0003 */
[----:B------:R-:W-:Y:S01]  /*ca860*/  MOV R129, R5 ;  /* 0x0000000500817202 */ /* 0x000fe20000000f00 */
[----:B------:R-:W-:Y:S01]  /*ca870*/  IMAD.MOV.U32 R126, RZ, RZ, R6 ;  /* 0x000000ffff7e7224 */ /* 0x000fe200078e0006 */
[----:B------:R-:W-:Y:S01]  /*ca880*/  MOV R127, R7 ;  /* 0x00000007007f7202 */ /* 0x000fe20000000f00 */
[----:B------:R-:W-:Y:S01]  /*ca890*/  IMAD.MOV.U32 R124, RZ, RZ, R9 ;  /* 0x000000ffff7c7224 */ /* 0x000fe200078e0009 */
[----:B------:R-:W-:-:S02]  /*ca8a0*/  MOV R125, R10 ;  /* 0x0000000a007d7202 */ /* 0x000fc40000000f00 */
[----:B------:R-:W-:Y:S01]  /*ca8b0*/  MOV R123, R12 ;  /* 0x0000000c007b7202 */ /* 0x000fe20000000f00 */
[----:B------:R-:W-:Y:S02]  /*ca8c0*/  IMAD.MOV.U32 R122, RZ, RZ, R11 ;  /* 0x000000ffff7a7224 */ /* 0x000fe400078e000b */
        /* <DEDUP_REMOVED lines=50> */
[----:B--2---:R-:W-:Y:S02]  /*cabf0*/  LOP3.LUT R161, R161, R160, RZ, 0x3c, !PT ;  /* 0x000000a0a1a17212 */ /* 0x004fe400078e3cff */
[----:B---3--:R-:W-:Y:S02]  /*cac00*/  LOP3.LUT R159, R159, R158, RZ, 0x3c, !PT ;  /* 0x0000009e9f9f7212 */ /* 0x008fe400078e3cff */
[----:B----4-:R-:W-:Y:S02]  /*cac10*/  LOP3.LUT R157, R157, R156, RZ, 0x3c, !PT ;  /* 0x0000009c9d9d7212 */ /* 0x010fe400078e3cff */
        /* <DEDUP_REMOVED lines=23> */
[----:B------:R-:W-:Y:S01]  /*cad90*/  LOP3.LUT R137, R137, R136, RZ, 0x3c, !PT ;  /* 0x0000008889897212 */ /* 0x000fe200078e3cff */
[----:B------:R1:W-:Y:S01]  /*cada0*/  STL.64 [R1+0x1ad8], R160 ;  /* 0x001ad8a001007387 */ /* 0x0003e20000100a00 */
[----:B------:R-:W-:Y:S02]  /*cadb0*/  LOP3.LUT R151, R151, R150, RZ, 0x3c, !PT ;  /* 0x0000009697977212 */ /* 0x000fe400078e3cff */
[----:B------:R-:W-:Y:S02]  /*cadc0*/  LOP3.LUT R142, R143, R142, RZ, 0x3c, !PT ;  /* 0x0000008e8f8e7212 */ /* 0x000fe400078e3cff */
[----:B------:R-:W-:Y:S01]  /*cadd0*/  LOP3.LUT R135, R135, R134, RZ, 0x3c, !PT ;  /* 0x0000008687877212 */ /* 0x000fe200078e3cff */
[----:B------:R2:W-:Y:S01]  /*cade0*/  STL.64 [R1+0x1ae0], R158 ;  /* 0x001ae09e01007387 */ /* 0x0005e20000100a00 */
[----:B------:R-:W-:-:S02]  /*cadf0*/  LOP3.LUT R149, R149, R148, RZ, 0x3c, !PT ;  /* 0x0000009495957212 */ /* 0x000fc400078e3cff */
[----:B------:R-:W-:Y:S02]  /*cae00*/  LOP3.LUT R140, R141, R140, RZ, 0x3c, !PT ;  /* 0x0000008c8d8c7212 */ /* 0x000fe400078e3cff */
[----:B------:R-:W-:Y:S01]  /*cae10*/  LOP3.LUT R131, R131, R130, RZ, 0x3c, !PT ;  /* 0x0000008283837212 */ /* 0x000fe200078e3cff */
[----:B------:R3:W-:Y:S01]  /*cae20*/  STL.64 [R1+0x1ae8], R156 ;  /* 0x001ae89c01007387 */ /* 0x0007e20000100a00 */
[----:B------:R-:W-:Y:S02]  /*cae30*/  LOP3.LUT R147, R147, R146, RZ, 0x3c, !PT ;  /* 0x0000009293937212 */ /* 0x000fe400078e3cff */
[----:B------:R-:W-:Y:S01]  /*cae40*/  LOP3.LUT R138, R139, R138, RZ, 0x3c, !PT ;  /* 0x0000008a8b8a7212 */ /* 0x000fe200078e3cff */
[----:B------:R3:W-:Y:S01]  /*cae50*/  STL.64 [R1+0x1af8], R154 ;  /* 0x001af89a01007387 */ /* 0x0007e20000100a00 */
[----:B------:R-:W-:Y:S02]  /*cae60*/  LOP3.LUT R145, R145, R144, RZ, 0x3c, !PT ;  /* 0x0000009091917212 */ /* 0x000fe400078e3cff */
[----:B------:R-:W-:Y:S01]  /*cae70*/  LOP3.LUT R136, R137, R136, RZ, 0x3c, !PT ;  /* 0x0000008889887212 */ /* 0x000fe200078e3cff */
[----:B------:R1:W-:Y:S01]  /*cae80*/  STL.64 [R1+0x1af0], R152 ;  /* 0x001af09801007387 */ /* 0x0003e20000100a00 */
[----:B------:R-:W-:-:S02]  /*cae90*/  LOP3.LUT R143, R143, R142, RZ, 0x3c, !PT ;  /* 0x0000008e8f8f7212 */ /* 0x000fc400078e3cff */
[----:B------:R-:W-:Y:S01]  /*caea0*/  LOP3.LUT R134, R135, R134, RZ, 0x3c, !PT ;  /* 0x0000008687867212 */ /* 0x000fe200078e3cff */
[----:B------:R1:W-:Y:S01]  /*caeb0*/  STL.64 [R1+0x1b00], R150 ;  /* 0x001b009601007387 */ /* 0x0003e20000100a00 */
[----:B------:R-:W-:Y:S02]  /*caec0*/  LOP3.LUT R141, R141, R140, RZ, 0x3c, !PT ;  /* 0x0000008c8d8d7212 */ /* 0x000fe400078e3cff */
[----:B------:R-:W-:Y:S01]  /*caed0*/  LOP3.LUT R130, R131, R130, RZ, 0x3c, !PT ;  /* 0x0000008283827212 */ /* 0x000fe200078e3cff */
[----:B------:R1:W-:Y:S01]  /*caee0*/  STL.64 [R1+0x1b08], R148 ;  /* 0x001b089401007387 */ /* 0x0003e20000100a00 */
        /* <DEDUP_REMOVED lines=8> */
[----:B------:R1:W-:Y:S02]  /*caf70*/  STL.64 [R1+0x1b38], R138 ;  /* 0x001b388a01007387 */ /* 0x0003e40000100a00 */
[----:B------:R1:W-:Y:S02]  /*caf80*/  STL.64 [R1+0x1b30], R136 ;  /* 0x001b308801007387 */ /* 0x0003e40000100a00 */
[----:B------:R1:W-:Y:S01]  /*caf90*/  STL.64 [R1+0x1b40], R134 ;  /* 0x001b408601007387 */ /* 0x0003e20000100a00 */
[----:B------:R1:W-:Y:S01]  /*cafa0*/  STL.64 [R1+0x1b48], R130 ;  /* 0x001b488201007387 */ /* 0x0003e20000100a00 */
[----:B------:R1:W-:Y:S02]  /*cafb0*/  STL.64 [R1+0x2300], R128 ;  /* 0x0023008001007387 */ /* 0x0003e40000100a00 */
[----:B------:R1:W-:Y:S02]  /*cafc0*/  STL.64 [R1+0x22f8], R126 ;  /* 0x0022f87e01007387 */ /* 0x0003e40000100a00 */
[----:B------:R1:W-:Y:S01]  /*cafd0*/  STL.64 [R1+0x22f0], R124 ;  /* 0x0022f07c01007387 */ /* 0x0003e20000100a00 */
[----:B------:R1:W-:Y:S01]  /*cafe0*/  STL.64 [R1+0x22e8], R122 ;  /* 0x0022e87a01007387 */ /* 0x0003e20000100a00 */
[----:B------:R-:W-:Y:S02]  /*caff0*/  STL.64 [R1+0x22e0], R12 ;  /* 0x0022e00c01007387 */ /* 0x000fe40000100a00 */
[----:B------:R-:W-:Y:S02]  /*cb000*/  STL.64 [R1+0x22d8], R10 ;  /* 0x0022d80a01007387 */ /* 0x000fe40000100a00 */
[----:B------:R-:W-:Y:S01]  /*cb010*/  STL.64 [R1+0x22d0], R6 ;  /* 0x0022d00601007387 */ /* 0x000fe20000100a00 */
[----:B------:R-:W-:Y:S01]  /*cb020*/  STL.64 [R1+0x22c8], R198 ;  /* 0x0022c8c601007387 */ /* 0x000fe20000100a00 */
[----:B------:R-:W-:Y:S02]  /*cb030*/  STL.64 [R1+0x22c0], R196 ;  /* 0x0022c0c401007387 */ /* 0x000fe40000100a00 */
[----:B------:R1:W-:Y:S01]  /*cb040*/  STL.64 [R1+0x22b8], R120 ;  /* 0x0022b87801007387 */ /* 0x0003e20000100a00 */
[-C--:B------:R-:W-:Y:S01]  /*cb050*/  IADD3 R76, P2, R36, R233.reuse, RZ ;  /* 0x000000e9244c7210 */ /* 0x080fe20007f5e0ff */
[----:B------:R1:W-:Y:S01]  /*cb060*/  STL.64 [R1+0x22b0], R118 ;  /* 0x0022b07601007387 */ /* 0x0003e20000100a00 */
[----:B------:R1:W-:Y:S02]  /*cb070*/  STL.64 [R1+0x22a8], R110 ;  /* 0x0022a86e01007387 */ /* 0x0003e40000100a00 */
[----:B------:R-:W-:Y:S02]  /*cb080*/  STL.64 [R1+0x22a0], R114 ;  /* 0x0022a07201007387 */ /* 0x000fe40000100a00 */
[----:B------:R1:W-:Y:S01]  /*cb090*/  STL.64 [R1+0x2298], R112 ;  /* 0x0022987001007387 */ /* 0x0003e20000100a00 */
[-C--:B------:R-:W-:Y:S01]  /*cb0a0*/  IADD3.X R77, R37, R2.reuse, RZ, P2, !PT ;  /* 0x00000002254d7210 */ /* 0x080fe200017fe4ff */
[----:B------:R-:W-:Y:S01]  /*cb0b0*/  STL.64 [R1+0x2290], R108 ;  /* 0x0022906c01007387 */ /* 0x000fe20000100a00 */
[-C--:B------:R-:W-:Y:S01]  /*cb0c0*/  IADD3 R78, P2, R34, R233.reuse, RZ ;  /* 0x000000e9224e7210 */ /* 0x080fe20007f5e0ff */
[----:B------:R-:W-:Y:S02]  /*cb0d0*/  STL.64 [R1+0x2288], R106 ;  /* 0x0022886a01007387 */ /* 0x000fe40000100a00 */
[----:B------:R-:W-:Y:S01]  /*cb0e0*/  STL.64 [R1+0x2280], R104 ;  /* 0x0022806801007387 */ /* 0x000fe20000100a00 */
[----:B------:R1:W-:Y:S01]  /*cb0f0*/  STL.64 [R1+0x2278], R102 ;  /* 0x0022786601007387 */ /* 0x0003e20000100a00 */
[----:B------:R1:W-:Y:S02]  /*cb100*/  STL.64 [R1+0x2270], R100 ;  /* 0x0022706401007387 */ /* 0x0003e40000100a00 */
[----:B------:R1:W-:Y:S02]  /*cb110*/  STL.64 [R1+0x2268], R98 ;  /* 0x0022686201007387 */ /* 0x0003e40000100a00 */
[----:B------:R-:W-:Y:S01]  /*cb120*/  IMAD.X R79, R35, 0x1, R2, P2 ;  /* 0x00000001234f7824 */ /* 0x000fe200010e0602 */
[----:B------:R-:W-:Y:S01]  /*cb130*/  STL.64 [R1+0x2260], R96 ;  /* 0x0022606001007387 */ /* 0x000fe20000100a00 */
[----:B------:R-:W-:Y:S01]  /*cb140*/  IADD3 R80, P2, R32, R233, RZ ;  /* 0x000000e920507210 */ /* 0x000fe20007f5e0ff */
[----:B------:R-:W-:Y:S02]  /*cb150*/  STL.64 [R1+0x2258], R94 ;  /* 0x0022585e01007387 */ /* 0x000fe40000100a00 */
[----:B------:R-:W-:Y:S01]  /*cb160*/  STL.64 [R1+0x2250], R92 ;  /* 0x0022505c01007387 */ /* 0x000fe20000100a00 */
[----:B------:R-:W-:Y:S01]  /*cb170*/  STL.64 [R1+0x2248], R90 ;  /* 0x0022485a01007387 */ /* 0x000fe20000100a00 */
[----:B------:R-:W-:Y:S03]  /*cb180*/  STL.64 [R1+0x2240], R88 ;  /* 0x0022405801007387 */ /* 0x000fe60000100a00 */
[----:B------:R1:W-:Y:S01]  /*cb190*/  LDGSTS.E [R4+0x48300], [R160.64], P0 ;  /* 0x48300000a0047fae */ /* 0x0003e20008121844 */
[----:B------:R-:W-:Y:S01]  /*cb1a0*/  IADD3.X R81, R33, R2, RZ, P2, !PT ;  /* 0x0000000221517210 */ /* 0x000fe200017fe4ff */
[----:B------:R-:W-:Y:S02]  /*cb1b0*/  STL.64 [R1+0x2238], R86 ;  /* 0x0022385601007387 */ /* 0x000fe40000100a00 */
[----:B------:R-:W-:Y:S01]  /*cb1c0*/  IMAD.MOV.U32 R36, RZ, RZ, R76 ;  /* 0x000000ffff247224 */ /* 0x000fe200078e004c */
[----:B------:R-:W-:Y:S01]  /*cb1d0*/  MOV R37, R77 ;  /* 0x0000004d00257202 */ /* 0x000fe20000000f00 */
[----:B------:R2:W-:Y:S04]  /*cb1e0*/  LDGSTS.E [R4+0x49200], [R158.64], P1 ;  /* 0x492000009e047fae */ /* 0x0005e80008921844 */
[----:B------:R-:W-:Y:S01]  /*cb1f0*/  STL.64 [R1+0x2230], R42 ;  /* 0x0022302a01007387 */ /* 0x000fe20000100a00 */
[----:B------:R3:W-:Y:S02]  /*cb200*/  LDGSTS.E [R4+0x49300], [R156.64], P0 ;  /* 0x493000009c047fae */ /* 0x0007e40008121844 */
[----:B------:R-:W-:Y:S01]  /*cb210*/  IMAD.MOV.U32 R34, RZ, RZ, R78 ;  /* 0x000000ffff227224 */ /* 0x000fe200078e004e */
[----:B------:R-:W-:Y:S01]  /*cb220*/  MOV R35, R79 ;  /* 0x0000004f00237202 */ /* 0x000fe20000000f00 */
[----:B------:R-:W-:Y:S04]  /*cb230*/  STL.64 [R1+0x2228], R40 ;  /* 0x0022282801007387 */ /* 0x000fe80000100a00 */
[----:B------:R3:W-:Y:S01]  /*cb240*/  LDGSTS.E [R4+0x4a200], [R154.64], P1 ;  /* 0x4a2000009a047fae */ /* 0x0007e20008921844 */
[----:B------:R-:W-:Y:S02]  /*cb250*/  STL.64 [R1+0x2220], R38 ;  /* 0x0022202601007387 */ /* 0x000fe40000100a00 */
[----:B------:R3:W-:Y:S02]  /*cb260*/  LDGSTS.E [R4+0x4a300], [R152.64], P0 ;  /* 0x4a30000098047fae */ /* 0x0007e40008121844 */
[----:B------:R-:W-:Y:S01]  /*cb270*/  IMAD.MOV.U32 R32, RZ, RZ, R80 ;  /* 0x000000ffff207224 */ /* 0x000fe200078e0050 */
[----:B------:R-:W-:Y:S01]  /*cb280*/  MOV R33, R81 ;  /* 0x0000005100217202 */ /* 0x000fe20000000f00 */
[----:B-1----:R-:W4:Y:S04]  /*cb290*/  LDL.LU.64 R160, [R1+0x47a8] ;  /* 0x0047a80001a07983 */ /* 0x002f280000300a00 */
[----:B------:R1:W-:Y:S01]  /*cb2a0*/  LDGSTS.E [R4+0x4b200], [R150.64], P1 ;  /* 0x4b20000096047fae */ /* 0x0003e20008921844 */
[----:B------:R-:W-:Y:S02]  /*cb2b0*/  STL.64 [R1+0x2218], R36 ;  /* 0x0022182401007387 */ /* 0x000fe40000100a00 */
[----:B------:R1:W-:Y:S02]  /*cb2c0*/  LDGSTS.E [R4+0x4b300], [R148.64], P0 ;  /* 0x4b30000094047fae */ /* 0x0003e40008121844 */
[----:B--2---:R-:W2:Y:S01]  /*cb2d0*/  LDL.LU.64 R158, [R1+0x47a0] ;  /* 0x0047a000019e7983 */ /* 0x004ea20000300a00 */
[----:B------:R1:W-:Y:S04]  /*cb2e0*/  LDGSTS.E [R4+0x4c200], [R146.64], P1 ;  /* 0x4c20000092047fae */ /* 0x0003e80008921844 */
[----:B------:R-:W-:Y:S01]  /*cb2f0*/  STL.64 [R1+0x2210], R34 ;  /* 0x0022102201007387 */ /* 0x000fe20000100a00 */
[----:B------:R1:W-:Y:S02]  /*cb300*/  LDGSTS.E [R4+0x4c300], [R144.64], P0 ;  /* 0x4c30000090047fae */ /* 0x0003e40008121844 */
[----:B---3--:R-:W3:Y:S02]  /*cb310*/  LDL.LU.64 R156, [R1+0x4798] ;  /* 0x00479800019c7983 */ /* 0x008ee40000300a00 */
[----:B------:R1:W-:Y:S01]  /*cb320*/  LDGSTS.E [R4+0x4d200], [R142.64], P1 ;  /* 0x4d2000008e047fae */ /* 0x0003e20008921844 */
[----:B------:R2:W-:Y:S04]  /*cb330*/  STL.64 [R1+0x2208], R32 ;  /* 0x0022082001007387 */ /* 0x0005e80000100a00 */
[----:B------:R1:W-:Y:S01]  /*cb340*/  LDGSTS.E [R4+0x4d300], [R140.64], P0 ;  /* 0x4d3000008c047fae */ /* 0x0003e20008121844 */
[----:B------:R-:W2:Y:S02]  /*cb350*/  LDL.LU.64 R154, [R1+0x4790] ;  /* 0x00479000019a7983 */ /* 0x000ea40000300a00 */
[----:B------:R1:W-:Y:S02]  /*cb360*/  LDGSTS.E [R4+0x4e200], [R138.64], P1 ;  /* 0x4e2000008a047fae */ /* 0x0003e40008921844 */
[----:B------:R-:W2:Y:S01]  /*cb370*/  LDL.LU.64 R152, [R1+0x4788] ;  /* 0x0047880001987983 */ /* 0x000ea20000300a00 */
[----:B------:R1:W-:Y:S04]  /*cb380*/  LDGSTS.E [R4+0x4e300], [R136.64], P0 ;  /* 0x4e30000088047fae */ /* 0x0003e80008121844 */
[----:B-1----:R-:W2:Y:S01]  /*cb390*/  LDL.LU.64 R150, [R1+0x4780] ;  /* 0x0047800001967983 */ /* 0x002ea20000300a00 */
[----:B------:R1:W-:Y:S02]  /*cb3a0*/  LDGSTS.E [R4+0x4f200], [R134.64], P1 ;  /* 0x4f20000086047fae */ /* 0x0003e40008921844 */
[----:B------:R-:W2:Y:S02]  /*cb3b0*/  LDL.LU.64 R148, [R1+0x4778] ;  /* 0x0047780001947983 */ /* 0x000ea40000300a00 */
[----:B------:R1:W-:Y:S01]  /*cb3c0*/  LDGSTS.E [R4+0x4f300], [R130.64], P0 ;  /* 0x4f30000082047fae */ /* 0x0003e20008121844 */
[----:B------:R-:W2:Y:S04]  /*cb3d0*/  LDL.LU.64 R146, [R1+0x4770] ;  /* 0x0047700001927983 */ /* 0x000ea80000300a00 */
[----:B------:R1:W-:Y:S01]  /*cb3e0*/  LDGSTS.E [R4+0x50200], [R128.64], P1 ;  /* 0x5020000080047fae */ /* 0x0003e20008921844 */
[----:B------:R-:W2:Y:S02]  /*cb3f0*/  LDL.LU.64 R144, [R1+0x4768] ;  /* 0x0047680001907983 */ /* 0x000ea40000300a00 */
[----:B------:R1:W-:Y:S02]  /*cb400*/  LDGSTS.E [R4+0x50300], [R126.64], P0 ;  /* 0x503000007e047fae */ /* 0x0003e40008121844 */
[----:B------:R-:W2:Y:S01]  /*cb410*/  LDL.LU.64 R142, [R1+0x4760] ;  /* 0x00476000018e7983 */ /* 0x000ea20000300a00 */
[----:B------:R1:W-:Y:S04]  /*cb420*/  LDGSTS.E [R4+0x51200], [R124.64], P1 ;  /* 0x512000007c047fae */ /* 0x0003e80008921844 */
[----:B------:R-:W2:Y:S01]  /*cb430*/  LDL.LU.64 R140, [R1+0x4758] ;  /* 0x00475800018c7983 */ /* 0x000ea20000300a00 */
[----:B------:R1:W-:Y:S02]  /*cb440*/  LDGSTS.E [R4+0x51300], [R122.64], P0 ;  /* 0x513000007a047fae */ /* 0x0003e40008121844 */
[----:B------:R-:W2:Y:S02]  /*cb450*/  LDL.LU.64 R138, [R1+0x4750] ;  /* 0x00475000018a7983 */ /* 0x000ea40000300a00 */
[----:B------:R2:W-:Y:S01]  /*cb460*/  LDGSTS.E [R4+0x52200], [R12.64], P1 ;  /* 0x522000000c047fae */ /* 0x0005e20008921844 */
[----:B------:R-:W2:Y:S04]  /*cb470*/  LDL.LU.64 R136, [R1+0x4748] ;  /* 0x0047480001887983 */ /* 0x000ea80000300a00 */
[----:B------:R2:W-:Y:S01]  /*cb480*/  LDGSTS.E [R4+0x52300], [R10.64], P0 ;  /* 0x523000000a047fae */ /* 0x0005e20008121844 */
[----:B-1----:R-:W2:Y:S03]  /*cb490*/  LDL.LU.64 R134, [R1+0x4740] ;  /* 0x0047400001867983 */ /* 0x002ea60000300a00 */
[----:B------:R2:W-:Y:S01]  /*cb4a0*/  LDGSTS.E [R4+0x53200], [R6.64], P1 ;  /* 0x5320000006047fae */ /* 0x0005e20008921844 */
[----:B------:R-:W2:Y:S03]  /*cb4b0*/  LDL.LU.64 R130, [R1+0x4738] ;  /* 0x0047380001827983 */ /* 0x000ea60000300a00 */
[----:B------:R2:W-:Y:S04]  /*cb4c0*/  LDGSTS.E [R4+0x53300], [R198.64], P0 ;  /* 0x53300000c6047fae */ /* 0x0005e80008121844 */
[----:B------:R-:W2:Y:S01]  /*cb4d0*/  LDL.LU.64 R128, [R1+0x4730] ;  /* 0x0047300001807983 */ /* 0x000ea20000300a00 */
[----:B------:R2:W-:Y:S02]  /*cb4e0*/  LDGSTS.E [R4+0x54200], [R196.64], P1 ;  /* 0x54200000c4047fae */ /* 0x0005e40008921844 */
[----:B------:R-:W2:Y:S02]  /*cb4f0*/  LDL.LU.64 R126, [R1+0x4728] ;  /* 0x00472800017e7983 */ /* 0x000ea40000300a00 */
[----:B------:R1:W-:Y:S01]  /*cb500*/  LDGSTS.E [R4+0x54300], [R120.64], P0 ;  /* 0x5430000078047fae */ /* 0x0003e20008121844 */
[----:B------:R-:W2:Y:S04]  /*cb510*/  LDL.LU.64 R124, [R1+0x4720] ;  /* 0x00472000017c7983 */ /* 0x000ea80000300a00 */
[----:B------:R1:W-:Y:S01]  /*cb520*/  LDGSTS.E [R4+0x55200], [R118.64], P1 ;  /* 0x5520000076047fae */ /* 0x0003e20008921844 */
[----:B------:R-:W2:Y:S02]  /*cb530*/  LDL.LU.64 R122, [R1+0x4718] ;  /* 0x00471800017a7983 */ /* 0x000ea40000300a00 */
[----:B------:R1:W-:Y:S02]  /*cb540*/  LDGSTS.E [R4+0x55300], [R110.64], P0 ;  /* 0x553000006e047fae */ /* 0x0003e40008121844 */
[----:B------:R1:W-:Y:S01]  /*cb550*/  LDGSTS.E [R4+0x56200], [R114.64], P1 ;  /* 0x5620000072047fae */ /* 0x0003e20008921844 */
[----:B------:R1:W-:Y:S01]  /*cb560*/  LDGSTS.E [R4+0x56300], [R112.64], P0 ;  /* 0x5630000070047fae */ /* 0x0003e20008121844 */
[----:B------:R1:W-:Y:S02]  /*cb570*/  LDGSTS.E [R4+0x57200], [R108.64], P1 ;  /* 0x572000006c047fae */ /* 0x0003e40008921844 */
[----:B------:R1:W-:Y:S02]  /*cb580*/  LDGSTS.E [R4+0x57300], [R106.64], P0 ;  /* 0x573000006a047fae */ /* 0x0003e40008121844 */
[----:B------:R1:W-:Y:S01]  /*cb590*/  LDGSTS.E [R4+0x58200], [R104.64], P1 ;  /* 0x5820000068047fae */ /* 0x0003e20008921844 */
[----:B------:R1:W-:Y:S04]  /*cb5a0*/  LDGSTS.E [R4+0x58300], [R102.64], P0 ;  /* 0x5830000066047fae */ /* 0x0003e80008121844 */
[----:B-1----:R-:W2:Y:S04]  /*cb5b0*/  LDL R120, [R1+0x26ac] ;  /* 0x0026ac0001787983 */ /* 0x002ea80000100800 */
[----:B------:R-:W2:Y:S04]  /*cb5c0*/  LDL R118, [R1+0x2634] ;  /* 0x0026340001767983 */ /* 0x000ea80000100800 */
[----:B------:R-:W2:Y:S04]  /*cb5d0*/  LDL R119, [R1+0x2638] ;  /* 0x0026380001777983 */ /* 0x000ea80000100800 */
[----:B------:R-:W2:Y:S04]  /*cb5e0*/  LDL R110, [R1+0x25ac] ;  /* 0x0025ac00016e7983 */ /* 0x000ea80000100800 */
[----:B------:R-:W3:Y:S04]  /*cb5f0*/  LDL R111, [R1+0x25b0] ;  /* 0x0025b000016f7983 */ /* 0x000ee80000100800 */
[----:B------:R-:W4:Y:S04]  /*cb600*/  LDL R112, [R1+0x25b4] ;  /* 0x0025b40001707983 */ /* 0x000f280000100800 */
[----:B------:R-:W4:Y:S04]  /*cb610*/  LDL R113, [R1+0x25b8] ;  /* 0x0025b80001717983 */ /* 0x000f280000100800 */
[----:B------:R-:W4:Y:S04]  /*cb620*/  LDL R114, [R1+0x262c] ;  /* 0x00262c0001727983 */ /* 0x000f280000100800 */
[----:B------:R-:W4:Y:S04]  /*cb630*/  LDL R115, [R1+0x2630] ;  /* 0x0026300001737983 */ /* 0x000f280000100800 */
[----:B------:R-:W4:Y:S01]  /*cb640*/  LDL R121, [R1+0x26b0] ;  /* 0x0026b00001797983 */ /* 0x000f220000100800 */
[----:B------:R1:W-:Y:S02]  /*cb650*/  LDGSTS.E [R4+0x59200], [R100.64], P1 ;  /* 0x5920000064047fae */ /* 0x0003e40008921844 */
[----:B------:R1:W-:Y:S01]  /*cb660*/  LDGSTS.E [R4+0x59300], [R98.64], P0 ;  /* 0x5930000062047fae */ /* 0x0003e20008121844 */
        /* <DEDUP_REMOVED lines=8> */
[----:B-1----:R-:W4:Y:S04]  /*cb6f0*/  LDL R100, [R1+0x272c] ;  /* 0x00272c0001647983 */ /* 0x002f280000100800 */
[----:B------:R-:W4:Y:S04]  /*cb700*/  LDL R98, [R1+0x26b4] ;  /* 0x0026b40001627983 */ /* 0x000f280000100800 */
        /* <DEDUP_REMOVED lines=14> */
[----:B--2---:R-:W-:Y:S01]  /*cb7f0*/  MOV R5, R110 ;  /* 0x0000006e00057202 */ /* 0x004fe20000000f00 */
[----:B---3--:R-:W-:-:S02]  /*cb800*/  IMAD.MOV.U32 R4, RZ, RZ, R111 ;  /* 0x000000ffff047224 */ /* 0x008fc400078e006f */
[----:B------:R-:W2:Y:S04]  /*cb810*/  LDL R110, [R1+0x2834] ;  /* 0x00283400016e7983 */ /* 0x000ea80000100800 */
[----:B------:R-:W3:Y:S04]  /*cb820*/  LDL R111, [R1+0x2838] ;  /* 0x00283800016f7983 */ /* 0x000ee80000100800 */
[----:B------:R4:W-:Y:S02]  /*cb830*/  LDGSTS.E [R133+0x40400], [R4.64], P1 ;  /* 0x4040000004857fae */ /* 0x0009e40008921844 */
[----:B----4-:R-:W-:Y:S01]  /*cb840*/  IMAD.MOV.U32 R4, RZ, RZ, R113 ;  /* 0x000000ffff047224 */ /* 0x010fe200078e0071 */
        /* <DEDUP_REMOVED lines=18> */
[----:B------:R-:W4:Y:S03]  /*cb970*/  LDL.LU.64 R26, [R1+0x21c0] ;  /* 0x0021c000011a7983 */ /* 0x000f260000300a00 */
        /* <DEDUP_REMOVED lines=42> */
[----:B------:R-:W-:-:S05]  /*cbc20*/  MOV R5, R120 ;  /* 0x0000007800057202 */ /* 0x000fca0000000f00 */
[----:B------:R1:W-:Y:S02]  /*cbc30*/  LDGSTS.E [R133+0x47500], [R4.64], P0 ;  /* 0x4750000004857fae */ /* 0x0003e40008121844 */
[--C-:B-1----:R-:W-:Y:S02]  /*cbc40*/  IMAD.X R4, R27, 0x1, R2.reuse, P2 ;  /* 0x000000011b047824 */ /* 0x102fe400010e0602 */
[----:B------:R-:W2:Y:S01]  /*cbc50*/  LDL.LU.64 R26, [R1+0x2160] ;  /* 0x00216000011a7983 */ /* 0x000ea20000300a00 */
[----:B------:R-:W3:Y:S02]  /*cbc60*/  LDL.LU.64 R28, [R1+0x2158] ;  /* 0x00215800011c7983 */ /* 0x000ee40000300a00 */
[----:B------:R-:W4:Y:S02]  /*cbc70*/  LDL.LU.64 R30, [R1+0x2150] ;  /* 0x00215000011e7983 */ /* 0x000f240000300a00 */
[----:B------:R-:W3:Y:S01]  /*cbc80*/  LDL.LU.64 R32, [R1+0x2148] ;  /* 0x0021480001207983 */ /* 0x000ee20000300a00 */
[----:B------:R-:W3:Y:S01]  /*cbc90*/  LDL.LU.64 R46, [R1+0x2140] ;  /* 0x00214000012e7983 */ /* 0x000ee20000300a00 */
[----:B------:R-:W3:Y:S02]  /*cbca0*/  LDL.LU.64 R48, [R1+0x2138] ;  /* 0x0021380001307983 */ /* 0x000ee40000300a00 */
[----:B------:R-:W3:Y:S01]  /*cbcb0*/  LDL.LU.64 R50, [R1+0x2130] ;  /* 0x0021300001327983 */ /* 0x000ee20000300a00 */
[-C--:B------:R-:W-:Y:S01]  /*cbcc0*/  IADD3 R5, P2, R6, R233.reuse, RZ ;  /* 0x000000e906057210 */ /* 0x080fe20007f5e0ff */
[----:B------:R-:W4:Y:S01]  /*cbcd0*/  LDL.LU.64 R52, [R1+0x2128] ;  /* 0x0021280001347983 */ /* 0x000f220000300a00 */
[----:B------:R-:W4:Y:S02]  /*cbce0*/  LDL.LU.64 R54, [R1+0x2120] ;  /* 0x0021200001367983 */ /* 0x000f240000300a00 */
[----:B------:R-:W4:Y:S01]  /*cbcf0*/  LDL.LU.64 R56, [R1+0x2118] ;  /* 0x0021180001387983 */ /* 0x000f220000300a00 */
[-C--:B------:R-:W-:Y:S01]  /*cbd00*/  IADD3.X R6, R7, R2.reuse, RZ, P2, !PT ;  /* 0x0000000207067210 */ /* 0x080fe200017fe4ff */
[-C--:B------:R-:W-:Y:S01]  /*cbd10*/  IADD3 R7, P2, R10, R233.reuse, RZ ;  /* 0x000000e90a077210 */ /* 0x080fe20007f5e0ff */
[----:B------:R-:W4:Y:S01]  /*cbd20*/  LDL.LU.64 R58, [R1+0x2110] ;  /* 0x00211000013a7983 */ /* 0x000f220000300a00 */
[----:B------:R-:W4:Y:S02]  /*cbd30*/  LDL.LU.64 R60, [R1+0x2108] ;  /* 0x00210800013c7983 */ /* 0x000f240000300a00 */
[----:B------:R-:W4:Y:S02]  /*cbd40*/  LDL.LU.64 R62, [R1+0x2100] ;  /* 0x00210000013e7983 */ /* 0x000f240000300a00 */
[----:B------:R-:W4:Y:S02]  /*cbd50*/  LDL.LU.64 R64, [R1+0x20f8] ;  /* 0x0020f80001407983 */ /* 0x000f240000300a00 */
[--C-:B------:R-:W-:Y:S01]  /*cbd60*/  IMAD.X R9, R11, 0x1, R2.reuse, P2 ;  /* 0x000000010b097824 */ /* 0x100fe200010e0602 */
[-C--:B------:R-:W-:Y:S01]  /*cbd70*/  IADD3 R10, P2, R12, R233.reuse, RZ ;  /* 0x000000e90c0a7210 */ /* 0x080fe20007f5e0ff */
[----:B------:R-:W4:Y:S01]  /*cbd80*/  LDL.LU.64 R42, [R1+0x20f0] ;  /* 0x0020f000012a7983 */ /* 0x000f220000300a00 */
[----:B------:R-:W4:Y:S02]  /*cbd90*/  LDL.LU.64 R40, [R1+0x20e8] ;  /* 0x0020e80001287983 */ /* 0x000f240000300a00 */
[----:B------:R-:W4:Y:S01]  /*cbda0*/  LDL.LU.64 R38, [R1+0x20e0] ;  /* 0x0020e00001267983 */ /* 0x000f220000300a00 */
[----:B------:R-:W-:Y:S01]  /*cbdb0*/  IADD3.X R11, R13, R2, RZ, P2, !PT ;  /* 0x000000020d0b7210 */ /* 0x000fe200017fe4ff */
[-C--:B------:R-:W-:Y:S01]  /*cbdc0*/  IADD3 R12, P2, R14, R233.reuse, RZ ;  /* 0x000000e90e0c7210 */ /* 0x080fe20007f5e0ff */
[----:B------:R-:W4:Y:S01]  /*cbdd0*/  LDL.LU.64 R36, [R1+0x20d8] ;  /* 0x0020d80001247983 */ /* 0x000f220000300a00 */
[----:B------:R-:W4:Y:S03]  /*cbde0*/  LDL.LU.64 R34, [R1+0x20d0] ;  /* 0x0020d00001227983 */ /* 0x000f260000300a00 */
        /* <DEDUP_REMOVED lines=18> */
[----:B------:R-:W-:Y:S02]  /*cbf10*/  IADD3.X R31, R33, R2, RZ, P2, !PT ;  /* 0x00000002211f7210 */ /* 0x000fe400017fe4ff */
[----:B------:R-:W2:Y:S01]  /*cbf20*/  LDL.LU.64 R32, [R1+0x20c8] ;  /* 0x0020c80001207983 */ /* 0x000ea20000300a00 */
        /* <DEDUP_REMOVED lines=29> */
[----:B------:R-:W-:Y:S02]  /*cc100*/  IMAD.X R74, R35, 0x1, R2, P2 ;  /* 0x00000001234a7824 */ /* 0x000fe400010e0602 */
[----:B------:R-:W3:Y:S01]  /*cc110*/  LDL.LU.64 R34, [R1+0x20c0] ;  /* 0x0020c00001227983 */ /* 0x000ee20000300a00 */
[----:B--2---:R-:W-:-:S04]  /*cc120*/  IADD3 R75, P2, R32, R233, RZ ;  /* 0x000000e9204b7210 */ /* 0x004fc80007f5e0ff */
[----:B------:R-:W-:Y:S02]  /*cc130*/  IADD3.X R76, R33, R2, RZ, P2, !PT ;  /* 0x00000002214c7210 */ /* 0x000fe400017fe4ff */
[----:B------:R-:W2:Y:S01]  /*cc140*/  LDL.LU.64 R32, [R1+0x20b8] ;  /* 0x0020b80001207983 */ /* 0x000ea20000300a00 */
        /* <DEDUP_REMOVED lines=42> */
[----:B---3--:R-:W-:-:S05]  /*cc3f0*/  IADD3 R77, P2, R34, R233, RZ ;  /* 0x000000e9224d7210 */ /* 0x008fca0007f5e0ff */
[----:B------:R-:W-:Y:S02]  /*cc400*/  IMAD.X R78, R35, 0x1, R2, P2 ;  /* 0x00000001234e7824 */ /* 0x000fe400010e0602 */
[----:B------:R-:W-:-:S03]  /*cc410*/  IMAD.MOV.U32 R34, RZ, RZ, R77 ;  /* 0x000000ffff227224 */ /* 0x000fc600078e004d */
[----:B------:R-:W-:Y:S02]  /*cc420*/  MOV R35, R78 ;  /* 0x0000004e00237202 */ /* 0x000fe40000000f00 */
[----:B----4-:R-:W-:Y:S02]  /*cc430*/  LOP3.LUT R121, R121, R120, RZ, 0x3c, !PT ;  /* 0x0000007879797212 */ /* 0x010fe400078e3cff */
[----:B--2---:R-:W-:Y:S02]  /*cc440*/  LOP3.LUT R119, R119, R118, RZ, 0x3c, !PT ;  /* 0x0000007677777212 */ /* 0x004fe400078e3cff */
        /* <DEDUP_REMOVED lines=18> */
[----:B------:R-:W-:Y:S01]  /*cc570*/  IMAD.MOV.U32 R198, RZ, RZ, R89 ;  /* 0x000000ffffc67224 */ /* 0x000fe200078e0059 */
[----:B------:R-:W-:Y:S02]  /*cc580*/  MOV R199, R88 ;  /* 0x0000005800c77202 */ /* 0x000fe40000000f00 */
[----:B------:R-:W-:Y:S02]  /*cc590*/  LOP3.LUT R106, R107, R106, RZ, 0x3c, !PT ;  /* 0x0000006a6b6a7212 */ /* 0x000fe400078e3cff */
[----:B------:R-:W-:Y:S01]  /*cc5a0*/  LOP3.LUT R99, R99, R98, RZ, 0x3c, !PT ;  /* 0x0000006263637212 */ /* 0x000fe200078e3cff */
[----:B------:R1:W-:Y:S01]  /*cc5b0*/  STL.64 [R1+0x1a38], R120 ;  /* 0x001a387801007387 */ /* 0x0003e20000100a00 */
[----:B------:R-:W-:Y:S01]  /*cc5c0*/  IMAD.MOV.U32 R196, RZ, RZ, R91 ;  /* 0x000000ffffc47224 */ /* 0x000fe200078e005b */
[----:B------:R-:W-:-:S02]  /*cc5d0*/  MOV R197, R90 ;  /* 0x0000005a00c57202 */ /* 0x000fc40000000f00 */
        /* <DEDUP_REMOVED lines=13> */
[----:B------:R-:W-:Y:S01]  /*cc6b0*/  STL.64 [R1+0x1a80], R198 ;  /* 0x001a80c601007387 */ /* 0x000fe20000100a00 */
[----:B------:R-:W-:Y:S02]  /*cc6c0*/  LOP3.LUT R105, R105, R104, RZ, 0x3c, !PT ;  /* 0x0000006869697212 */ /* 0x000fe400078e3cff */
[----:B------:R-:W-:Y:S01]  /*cc6d0*/  LOP3.LUT R96, R97, R96, RZ, 0x3c, !PT ;  /* 0x0000006061607212 */ /* 0x000fe200078e3cff */
[----:B------:R-:W-:Y:S01]  /*cc6e0*/  STL.64 [R1+0x1a78], R196 ;  /* 0x001a78c401007387 */ /* 0x000fe20000100a00 */
[----:B------:R-:W-:-:S02]  /*cc6f0*/  LOP3.LUT R103, R103, R102, RZ, 0x3c, !PT ;  /* 0x0000006667677212 */ /* 0x000fc400078e3cff */
[----:B------:R-:W-:Y:S01]  /*cc700*/  LOP3.LUT R94, R95, R94, RZ, 0x3c, !PT ;  /* 0x0000005e5f5e7212 */ /* 0x000fe200078e3cff */
[----:B------:R1:W-:Y:S01]  /*cc710*/  STL.64 [R1+0x1a90], R110 ;  /* 0x001a906e01007387 */ /* 0x0003e20000100a00 */
[----:B------:R-:W-:Y:S02]  /*cc720*/  LOP3.LUT R101, R101, R100, RZ, 0x3c, !PT ;  /* 0x0000006465657212 */ /* 0x000fe400078e3cff */
[----:B------:R-:W-:Y:S01]  /*cc730*/  LOP3.LUT R92, R93, R92, RZ, 0x3c, !PT ;  /* 0x0000005c5d5c7212 */ /* 0x000fe200078e3cff */
[----:B------:R-:W-:Y:S01]  /*cc740*/  STL.64 [R1+0x1a88], R108 ;  /* 0x001a886c01007387 */ /* 0x000fe20000100a00 */
        /* <DEDUP_REMOVED lines=8> */
[----:B------:R-:W-:Y:S01]  /*cc7d0*/  IMAD.MOV.U32 R90, RZ, RZ, R3 ;  /* 0x000000ffff5a7224 */ /* 0x000fe200078e0003 */
[----:B------:R-:W-:Y:S01]  /*cc7e0*/  MOV R91, R4 ;  /* 0x00000004005b7202 */ /* 0x000fe20000000f00 */
[----:B------:R-:W-:Y:S02]  /*cc7f0*/  STL.64 [R1+0x1ac0], R98 ;  /* 0x001ac06201007387 */ /* 0x000fe40000100a00 */
[----:B------:R-:W-:Y:S01]  /*cc800*/  IMAD.MOV.U32 R88, RZ, RZ, R5 ;  /* 0x000000ffff587224 */ /* 0x000fe200078e0005 */
        /* <DEDUP_REMOVED lines=17> */
[----:B------:R1:W-:Y:S04]  /*cc920*/  STL.64 [R1+0x2148], R30 ;  /* 0x0021481e01007387 */ /* 0x0003e80000100a00 */
[----:B------:R1:W-:Y:S01]  /*cc930*/  LDGSTS.E [R133+0x48400], [R120.64], P1 ;  /* 0x4840000078857fae */ /* 0x0003e20008921844 */
[----:B------:R-:W-:Y:S02]  /*cc940*/  STL.64 [R1+0x2140], R44 ;  /* 0x0021402c01007387 */ /* 0x000fe40000100a00 */
[----:B------:R2:W-:Y:S02]  /*cc950*/  LDGSTS.E [R133+0x48500], [R118.64], P0 ;  /* 0x4850000076857fae */ /* 0x0005e40008121844 */
[----:B------:R-:W-:Y:S01]  /*cc960*/  STL.64 [R1+0x2138], R46 ;  /* 0x0021382e01007387 */ /* 0x000fe20000100a00 */
[----:B------:R3:W-:Y:S04]  /*cc970*/  LDGSTS.E [R133+0x49400], [R114.64], P1 ;  /* 0x4940000072857fae */ /* 0x0007e80008921844 */
[----:B------:R-:W-:Y:S01]  /*cc980*/  STL.64 [R1+0x2130], R48 ;  /* 0x0021303001007387 */ /* 0x000fe20000100a00 */
[----:B------:R3:W-:Y:S02]  /*cc990*/  LDGSTS.E [R133+0x49500], [R112.64], P0 ;  /* 0x4950000070857fae */ /* 0x0007e40008121844 */
[----:B------:R-:W-:Y:S02]  /*cc9a0*/  STL.64 [R1+0x2128], R50 ;  /* 0x0021283201007387 */ /* 0x000fe40000100a00 */
[----:B------:R1:W-:Y:S01]  /*cc9b0*/  LDGSTS.E [R133+0x4a400], [R198.64], P1 ;  /* 0x4a400000c6857fae */ /* 0x0003e20008921844 */
[----:B------:R-:W-:Y:S04]  /*cc9c0*/  STL.64 [R1+0x2120], R52 ;  /* 0x0021203401007387 */ /* 0x000fe80000100a00 */
[----:B------:R1:W-:Y:S01]  /*cc9d0*/  LDGSTS.E [R133+0x4a500], [R196.64], P0 ;  /* 0x4a500000c4857fae */ /* 0x0003e20008121844 */
[----:B------:R-:W-:Y:S02]  /*cc9e0*/  STL.64 [R1+0x2118], R54 ;  /* 0x0021183601007387 */ /* 0x000fe40000100a00 */
[----:B------:R1:W-:Y:S02]  /*cc9f0*/  LDGSTS.E [R133+0x4b400], [R110.64], P1 ;  /* 0x4b4000006e857fae */ /* 0x0003e40008921844 */
[----:B------:R-:W-:Y:S01]  /*cca00*/  STL.64 [R1+0x2110], R56 ;  /* 0x0021103801007387 */ /* 0x000fe20000100a00 */
[----:B------:R1:W-:Y:S01]  /*cca10*/  LDGSTS.E [R133+0x4b500], [R108.64], P0 ;  /* 0x4b5000006c857fae */ /* 0x0003e20008121844 */
[----:B------:R-:W-:-:S03]  /*cca20*/  IADD3 R79, P2, R32, R233, RZ ;  /* 0x000000e9204f7210 */ /* 0x000fc60007f5e0ff */
[----:B------:R-:W-:Y:S01]  /*cca30*/  STL.64 [R1+0x2108], R58 ;  /* 0x0021083a01007387 */ /* 0x000fe20000100a00 */
[----:B------:R1:W-:Y:S02]  /*cca40*/  LDGSTS.E [R133+0x4c400], [R106.64], P1 ;  /* 0x4c4000006a857fae */ /* 0x0003e40008921844 */
[----:B------:R-:W-:Y:S02]  /*cca50*/  STL.64 [R1+0x2100], R60 ;  /* 0x0021003c01007387 */ /* 0x000fe40000100a00 */
[----:B------:R1:W-:Y:S01]  /*cca60*/  LDGSTS.E [R133+0x4c500], [R104.64], P0 ;  /* 0x4c50000068857fae */ /* 0x0003e20008121844 */
[----:B------:R-:W-:Y:S04]  /*cca70*/  STL.64 [R1+0x20f8], R62 ;  /* 0x0020f83e01007387 */ /* 0x000fe80000100a00 */
[----:B------:R1:W-:Y:S01]  /*cca80*/  LDGSTS.E [R133+0x4d400], [R102.64], P1 ;  /* 0x4d40000066857fae */ /* 0x0003e20008921844 */
[----:B------:R-:W-:Y:S02]  /*cca90*/  STL.64 [R1+0x20f0], R64 ;  /* 0x0020f04001007387 */ /* 0x000fe40000100a00 */
[----:B------:R1:W-:Y:S01]  /*ccaa0*/  LDGSTS.E [R133+0x4d500], [R100.64], P0 ;  /* 0x4d50000064857fae */ /* 0x0003e20008121844 */
[----:B------:R-:W-:Y:S01]  /*ccab0*/  IADD3.X R80, R33, R2, RZ, P2, !PT ;  /* 0x0000000221507210 */ /* 0x000fe200017fe4ff */
[----:B------:R-:W-:Y:S04]  /*ccac0*/  STL.64 [R1+0x20e8], R66 ;  /* 0x0020e84201007387 */ /* 0x000fe80000100a00 */
[----:B------:R2:W-:Y:S01]  /*ccad0*/  LDGSTS.E [R133+0x4e400], [R98.64], P1 ;  /* 0x4e40000062857fae */ /* 0x0005e20008921844 */
[----:B------:R-:W-:Y:S02]  /*ccae0*/  STL.64 [R1+0x20e0], R42 ;  /* 0x0020e02a01007387 */ /* 0x000fe40000100a00 */
[----:B------:R3:W-:Y:S02]  /*ccaf0*/  LDGSTS.E [R133+0x4e500], [R96.64], P0 ;  /* 0x4e50000060857fae */ /* 0x0007e40008121844 */
[----:B------:R-:W-:Y:S01]  /*ccb00*/  STL.64 [R1+0x20d8], R40 ;  /* 0x0020d82801007387 */ /* 0x000fe20000100a00 */
[----:B------:R3:W-:Y:S04]  /*ccb10*/  LDGSTS.E [R133+0x4f400], [R94.64], P1 ;  /* 0x4f4000005e857fae */ /* 0x0007e80008921844 */
[----:B------:R-:W-:Y:S01]  /*ccb20*/  STL.64 [R1+0x20d0], R38 ;  /* 0x0020d02601007387 */ /* 0x000fe20000100a00 */
        /* <DEDUP_REMOVED lines=17> */
[----:B------:R1:W-:Y:S01]  /*ccc40*/  LDGSTS.E [R133+0x53500], [R18.64], P0 ;  /* 0x5350000012857fae */ /* 0x0003e20008121844 */
[----:B------:R-:W2:Y:S04]  /*ccc50*/  LDL.LU.64 R6, [R1+0x21b0] ;  /* 0x0021b00001067983 */ /* 0x000ea80000300a00 */
[----:B------:R1:W-:Y:S01]  /*ccc60*/  LDGSTS.E [R133+0x54400], [R20.64], P1 ;  /* 0x5440000014857fae */ /* 0x0003e20008921844 */
[----:B------:R1:W-:Y:S02]  /*ccc70*/  LDGSTS.E [R133+0x54500], [R22.64], P0 ;  /* 0x5450000016857fae */ /* 0x0003e40008121844 */
[----:B------:R1:W-:Y:S02]  /*ccc80*/  LDGSTS.E [R133+0x55400], [R24.64], P1 ;  /* 0x5540000018857fae */ /* 0x0003e40008921844 */
[----:B------:R1:W-:Y:S01]  /*ccc90*/  LDGSTS.E [R133+0x55500], [R26.64], P0 ;  /* 0x555000001a857fae */ /* 0x0003e20008121844 */
[----:B------:R1:W-:Y:S04]  /*ccca0*/  LDGSTS.E [R133+0x56400], [R28.64], P1 ;  /* 0x564000001c857fae */ /* 0x0003e80008921844 */
[----:B------:R-:W1:Y:S01]  /*cccb0*/  S2R R111, SR_TID.X ;  /* 0x00000000006f7919 */ /* 0x000e620000002100 */
[----:B------:R1:W-:Y:S02]  /*cccc0*/  LDGSTS.E [R133+0x56500], [R30.64], P0 ;  /* 0x565000001e857fae */ /* 0x0003e40008121844 */
[----:B------:R1:W-:Y:S02]  /*cccd0*/  LDGSTS.E [R133+0x57400], [R44.64], P1 ;  /* 0x574000002c857fae */ /* 0x0003e40008921844 */
[----:B------:R1:W-:Y:S01]  /*ccce0*/  LDGSTS.E [R133+0x57500], [R46.64], P0 ;  /* 0x575000002e857fae */ /* 0x0003e20008121844 */
[----:B------:R1:W-:Y:S01]  /*cccf0*/  LDGSTS.E [R133+0x58400], [R48.64], P1 ;  /* 0x5840000030857fae */ /* 0x0003e20008921844 */
[----:B------:R1:W-:Y:S02]  /*ccd00*/  LDGSTS.E [R133+0x58500], [R50.64], P0 ;  /* 0x5850000032857fae */ /* 0x0003e40008121844 */
[----:B------:R1:W-:Y:S02]  /*ccd10*/  LDGSTS.E [R133+0x59400], [R52.64], P1 ;  /* 0x5940000034857fae */ /* 0x0003e40008921844 */
[----:B------:R1:W-:Y:S01]  /*ccd20*/  LDGSTS.E [R133+0x59500], [R54.64], P0 ;  /* 0x5950000036857fae */ /* 0x0003e20008121844 */
[----:B------:R1:W-:Y:S04]  /*ccd30*/  LDGSTS.E [R133+0x5a400], [R56.64], P1 ;  /* 0x5a40000038857fae */ /* 0x0003e80008921844 */
[----:B-1----:R-:W2:Y:S01]  /*ccd40*/  LDL.LU.64 R28, [R1+0x21a8] ;  /* 0x0021a800011c7983 */ /* 0x002ea20000300a00 */
[----:B------:R1:W-:Y:S02]  /*ccd50*/  LDGSTS.E [R133+0x5a500], [R58.64], P0 ;  /* 0x5a5000003a857fae */ /* 0x0003e40008121844 */
[----:B------:R1:W-:Y:S02]  /*ccd60*/  LDGSTS.E [R133+0x5b400], [R60.64], P1 ;  /* 0x5b4000003c857fae */ /* 0x0003e40008921844 */
[----:B------:R1:W-:Y:S01]  /*ccd70*/  LDGSTS.E [R133+0x5b500], [R62.64], P0 ;  /* 0x5b5000003e857fae */ /* 0x0003e20008121844 */
[----:B------:R1:W-:Y:S01]  /*ccd80*/  LDGSTS.E [R133+0x5c400], [R64.64], P1 ;  /* 0x5c40000040857fae */ /* 0x0003e20008921844 */
[----:B------:R1:W-:Y:S02]  /*ccd90*/  LDGSTS.E [R133+0x5c500], [R66.64], P0 ;  /* 0x5c50000042857fae */ /* 0x0003e40008121844 */
[----:B------:R1:W-:Y:S02]  /*ccda0*/  LDGSTS.E [R133+0x5d400], [R42.64], P1 ;  /* 0x5d4000002a857fae */ /* 0x0003e40008921844 */
[----:B------:R1:W-:Y:S02]  /*ccdb0*/  LDGSTS.E [R133+0x5d500], [R40.64], P0 ;  /* 0x5d50000028857fae */ /* 0x0003e40008121844 */
[----:B------:R-:W-:Y:S01]  /*ccdc0*/  IMAD.MOV.U32 R4, RZ, RZ, R250 ;  /* 0x000000ffff047224 */ /* 0x000fe200078e00fa */
[----:B------:R-:W-:Y:S01]  /*ccdd0*/  MOV R5, R251 ;  /* 0x000000fb00057202 */ /* 0x000fe20000000f00 */
[----:B------:R1:W-:Y:S01]  /*ccde0*/  LDGSTS.E [R133+0x5e400], [R38.64], P1 ;  /* 0x5e40000026857fae */ /* 0x0003e20008921844 */
[----:B------:R1:W-:Y:S02]  /*ccdf0*/  LDGSTS.E [R133+0x5e500], [R36.64], P0 ;  /* 0x5e50000024857fae */ /* 0x0003e40008121844 */
[----:B------:R1:W-:Y:S02]  /*cce00*/  LDGSTS.E [R133+0x5f400], [R34.64], P1 ;  /* 0x5f40000022857fae */ /* 0x0003e40008921844 */
[----:B------:R1:W-:Y:S01]  /*cce10*/  LDGSTS.E [R133+0x5f500], [R32.64], P0 ;  /* 0x5f50000020857fae */ /* 0x0003e20008121844 */
[----:B------:R-:W2:Y:S01]  /*cce20*/  LDL.LU.64 R10, [R1+0x2070] ;  /* 0x00207000010a7983 */ /* 0x000ea20000300a00 */
[----:B------:R-:W-:Y:S01]  /*cce30*/  LOP3.LUT R111, R111, 0x3f, RZ, 0xc0, !PT ;  /* 0x0000003f6f6f7812 */ /* 0x000fe200078ec0ff */
[----:B------:R-:W2:Y:S02]  /*cce40*/  LDL.LU.64 R12, [R1+0x2068] ;  /* 0x00206800010c7983 */ /* 0x000ea40000300a00 */
[----:B------:R-:W3:Y:S01]  /*cce50*/  LDL.LU.64 R14, [R1+0x2020] ;  /* 0x00202000010e7983 */ /* 0x000ee20000300a00 */
[----:B------:R-:W3:Y:S01]  /*cce60*/  LDL.LU.64 R16, [R1+0x2018] ;  /* 0x0020180001107983 */ /* 0x000ee20000300a00 */
[----:B------:R-:W3:Y:S02]  /*cce70*/  LDL.LU.64 R18, [R1+0x1fe0] ;  /* 0x001fe00001127983 */ /* 0x000ee40000300a00 */
[----:B------:R-:W-:-:S02]  /*cce80*/  IMAD.SHL.U32 R111, R111, 0x4, RZ ;  /* 0x000000046f6f7824 */ /* 0x000fc400078e00ff */
[----:B------:R-:W3:Y:S01]  /*cce90*/  LDL.LU.64 R20, [R1+0x1fd8] ;  /* 0x001fd80001147983 */ /* 0x000ee20000300a00 */
[----:B------:R-:W3:Y:S01]  /*ccea0*/  LDL.LU.64 R22, [R1+0x1fd0] ;  /* 0x001fd00001167983 */ /* 0x000ee20000300a00 */
[----:B------:R-:W3:Y:S02]  /*cceb0*/  LDL.LU.64 R24, [R1+0x1fc8] ;  /* 0x001fc80001187983 */ /* 0x000ee40000300a00 */
[----:B------:R-:W3:Y:S01]  /*ccec0*/  LDL.LU.64 R26, [R1+0x1fc0] ;  /* 0x001fc000011a7983 */ /* 0x000ee20000300a00 */
[----:B------:R-:W-:-:S04]  /*cced0*/  LOP3.LUT R3, R111, 0x30, RZ, 0x3c, !PT ;  /* 0x000000306f037812 */ /* 0x000fc800078e3cff */
[----:B------:R-:W-:-:S05]  /*ccee0*/  LEA R3, R247, R3, 0x11 ;  /* 0x00000003f7037211 */ /* 0x000fca00078e88ff */
        /* <DEDUP_REMOVED lines=46> */
[----:B--2---:R-:W-:-:S05]  /*cd1d0*/  IADD3 R4, P2, R6, R233, RZ ;  /* 0x000000e906047210 */ /* 0x004fca0007f5e0ff */
[----:B------:R-:W-:Y:S01]  /*cd1e0*/  IMAD.X R5, R7, 0x1, R2, P2 ;  /* 0x0000000107057824 */ /* 0x000fe200010e0602 */
[----:B------:R-:W-:-:S04]  /*cd1f0*/  IADD3 R6, P2, R28, R233, RZ ;  /* 0x000000e91c067210 */ /* 0x000fc80007f5e0ff */
[-C--:B------:R-:W-:Y:S02]  /*cd200*/  IADD3.X R7, R29, R2.reuse, RZ, P2, !PT ;  /* 0x000000021d077210 */ /* 0x080fe400017fe4ff */
[----:B------:R-:W2:Y:S01]  /*cd210*/  LDL.LU.64 R28, [R1+0x1fb8] ;  /* 0x001fb800011c7983 */ /* 0x000ea20000300a00 */
[----:B------:R-:W4:Y:S02]  /*cd220*/  LDL.LU.64 R30, [R1+0x1f18] ;  /* 0x001f1800011e7983 */ /* 0x000f240000300a00 */
[----:B------:R-:W4:Y:S02]  /*cd230*/  LDL.LU.64 R32, [R1+0x1fb0] ;  /* 0x001fb00001207983 */ /* 0x000f240000300a00 */
[----:B------:R-:W4:Y:S01]  /*cd240*/  LDL.LU.64 R46, [R1+0x1fa8] ;  /* 0x001fa800012e7983 */ /* 0x000f220000300a00 */
[----:B------:R-:W4:Y:S01]  /*cd250*/  LDL.LU.64 R48, [R1+0x1fa0] ;  /* 0x001fa00001307983 */ /* 0x000f220000300a00 */
[----:B------:R-:W4:Y:S01]  /*cd260*/  LDL.LU.64 R50, [R1+0x1f98] ;  /* 0x001f980001327983 */ /* 0x000f220000300a00 */
[-C--:B------:R-:W-:Y:S01]  /*cd270*/  IADD3 R9, P2, R10, R233.reuse, RZ ;  /* 0x000000e90a097210 */ /* 0x080fe20007f5e0ff */
[----:B------:R-:W4:Y:S01]  /*cd280*/  LDL.LU.64 R52, [R1+0x1f90] ;  /* 0x001f900001347983 */ /* 0x000f220000300a00 */
[----:B------:R-:W4:Y:S01]  /*cd290*/  LDL.LU.64 R54, [R1+0x1f88] ;  /* 0x001f880001367983 */ /* 0x000f220000300a00 */
[----:B------:R-:W4:Y:S02]  /*cd2a0*/  LDL.LU.64 R56, [R1+0x1f80] ;  /* 0x001f800001387983 */ /* 0x000f240000300a00 */
[----:B------:R-:W4:Y:S02]  /*cd2b0*/  LDL.LU.64 R58, [R1+0x1f78] ;  /* 0x001f7800013a7983 */ /* 0x000f240000300a00 */
[--C-:B------:R-:W-:Y:S01]  /*cd2c0*/  IMAD.X R10, R11, 0x1, R2.reuse, P2 ;  /* 0x000000010b0a7824 */ /* 0x100fe200010e0602 */
[-C--:B------:R-:W-:Y:S01]  /*cd2d0*/  IADD3 R11, P2, R12, R233.reuse, RZ ;  /* 0x000000e90c0b7210 */ /* 0x080fe20007f5e0ff */
[----:B------:R-:W4:Y:S01]  /*cd2e0*/  LDL.LU.64 R60, [R1+0x1f70] ;  /* 0x001f7000013c7983 */ /* 0x000f220000300a00 */
[----:B------:R-:W4:Y:S02]  /*cd2f0*/  LDL.LU.64 R62, [R1+0x1f68] ;  /* 0x001f6800013e7983 */ /* 0x000f240000300a00 */
[----:B------:R-:W4:Y:S01]  /*cd300*/  LDL.LU.64 R64, [R1+0x1f60] ;  /* 0x001f600001407983 */ /* 0x000f220000300a00 */
[-C--:B------:R-:W-:Y:S01]  /*cd310*/  IADD3.X R12, R13, R2.reuse, RZ, P2, !PT ;  /* 0x000000020d0c7210 */ /* 0x080fe200017fe4ff */
[-C--:B---3--:R-:W-:Y:S01]  /*cd320*/  IADD3 R13, P2, R14, R233.reuse, RZ ;  /* 0x000000e90e0d7210 */ /* 0x088fe20007f5e0ff */
[----:B------:R-:W3:Y:S01]  /*cd330*/  LDL.LU.64 R42, [R1+0x1f58] ;  /* 0x001f5800012a7983 */ /* 0x000ee20000300a00 */
[----:B------:R-:W3:Y:S02]  /*cd340*/  LDL.LU.64 R40, [R1+0x1f50] ;  /* 0x001f500001287983 */ /* 0x000ee40000300a00 */
[----:B------:R-:W3:Y:S02]  /*cd350*/  LDL.LU.64 R38, [R1+0x1f48] ;  /* 0x001f480001267983 */ /* 0x000ee40000300a00 */
[----:B------:R-:W3:Y:S02]  /*cd360*/  LDL.LU.64 R36, [R1+0x1f40] ;  /* 0x001f400001247983 */ /* 0x000ee40000300a00 */
[----:B------:R-:W-:Y:S01]  /*cd370*/  IMAD.X R14, R15, 0x1, R2, P2 ;  /* 0x000000010f0e7824 */ /* 0x000fe200010e0602 */
[-C--:B------:R-:W-:Y:S01]  /*cd380*/  IADD3 R15, P2, R16, R233.reuse, RZ ;  /* 0x000000e9100f7210 */ /* 0x080fe20007f5e0ff */
[----:B------:R-:W3:Y:S03]  /*cd390*/  LDL.LU.64 R34, [R1+0x1f38] ;  /* 0x001f380001227983 */ /* 0x000ee60000300a00 */
        /* <DEDUP_REMOVED lines=11> */
[----:B--2---:R-:W-:-:S04]  /*cd450*/  IADD3 R27, P2, R28, R233, RZ ;  /* 0x000000e91c1b7210 */ /* 0x004fc80007f5e0ff */
        /* <DEDUP_REMOVED lines=26> */
[----:B---3--:R-:W-:-:S05]  /*cd600*/  IADD3 R65, P2, R42, R233, RZ ;  /* 0x000000e92a417210 */ /* 0x008fca0007f5e0ff */
        /* <DEDUP_REMOVED lines=57> */
[----:B------:R-:W-:Y:S02]  /*cd9a0*/  MOV R133, R30 ;  /* 0x0000001e00857202 */ /* 0x000fe40000000f00 */
[----:B---3--:R-:W-:-:S05]  /*cd9b0*/  IADD3 R78, P2, R34, R233, RZ ;  /* 0x000000e9224e7210 */ /* 0x008fca0007f5e0ff */
[----:B------:R-:W-:Y:S02]  /*cd9c0*/  IMAD.X R79, R35, 0x1, R2, P2 ;  /* 0x00000001234f7824 */ /* 0x000fe400010e0602 */
[----:B------:R-:W-:Y:S01]  /*cd9d0*/  IMAD.MOV.U32 R34, RZ, RZ, R11 ;  /* 0x000000ffff227224 */ /* 0x000fe200078e000b */
[----:B------:R-:W-:Y:S01]  /*cd9e0*/  MOV R35, R12 ;  /* 0x0000000c00237202 */ /* 0x000fe20000000f00 */
[----:B------:R-:W-:Y:S01]  /*cd9f0*/  IMAD.MOV.U32 R12, RZ, RZ, R17 ;  /* 0x000000ffff0c7224 */ /* 0x000fe200078e0011 */
[----:B------:R-:W-:Y:S02]  /*cda00*/  MOV R11, R20 ;  /* 0x00000014000b7202 */ /* 0x000fe40000000f00 */
[----:B----4-:R-:W-:Y:S01]  /*cda10*/  MOV R111, R217 ;  /* 0x000000d9006f7202 */ /* 0x010fe20000000f00 */
[----:B--2---:R-:W-:Y:S01]  /*cda20*/  IMAD.MOV.U32 R110, RZ, RZ, R236 ;  /* 0x000000ffff6e7224 */ /* 0x004fe200078e00ec */
        /* <DEDUP_REMOVED lines=8> */
[----:B------:R1:W-:Y:S01]  /*cdab0*/  STL.64 [R1+0x19c0], R110 ;  /* 0x0019c06e01007387 */ /* 0x0003e20000100a00 */
[----:B------:R-:W-:Y:S01]  /*cdac0*/  IMAD.MOV.U32 R100, RZ, RZ, R231 ;  /* 0x000000ffff647224 */ /* 0x000fe200078e00e7 */
[----:B------:R-:W-:Y:S01]  /*cdad0*/  MOV R101, R230 ;  /* 0x000000e600657202 */ /* 0x000fe20000000f00 */
[----:B------:R2:W-:Y:S02]  /*cdae0*/  STL.64 [R1+0x19b8], R108 ;  /* 0x0019b86c01007387 */ /* 0x0005e40000100a00 */
[----:B------:R-:W-:Y:S01]  /*cdaf0*/  IMAD.MOV.U32 R98, RZ, RZ, R225 ;  /* 0x000000ffff627224 */ /* 0x000fe200078e00e1 */
[----:B------:R-:W-:Y:S01]  /*cdb00*/  MOV R99, R224 ;  /* 0x000000e000637202 */ /* 0x000fe20000000f00 */
        /* <DEDUP_REMOVED lines=20> */
[----:B------:R-:W-:-:S02]  /*cdc50*/  MOV R199, R248 ;  /* 0x000000f800c77202 */ /* 0x000fc40000000f00 */
[----:B------:R-:W-:Y:S01]  /*cdc60*/  IADD3 R80, P2, R32, R233, RZ ;  /* 0x000000e920507210 */ /* 0x000fe20007f5e0ff */
[----:B------:R1:W-:Y:S01]  /*cdc70*/  STL.64 [R1+0x1a18], R92 ;  /* 0x001a185c01007387 */ /* 0x0003e20000100a00 */
[----:B------:R-:W-:Y:S01]  /*cdc80*/  IMAD.MOV.U32 R196, RZ, RZ, R251 ;  /* 0x000000ffffc47224 */ /* 0x000fe200078e00fb */
[----:B------:R-:W-:Y:S01]  /*cdc90*/  MOV R197, R250 ;  /* 0x000000fa00c57202 */ /* 0x000fe20000000f00 */
[----:B------:R1:W-:Y:S02]  /*cdca0*/  STL.64 [R1+0x1a30], R90 ;  /* 0x001a305a01007387 */ /* 0x0003e40000100a00 */
[----:B------:R-:W-:Y:S01]  /*cdcb0*/  IMAD.MOV.U32 R42, RZ, RZ, R245 ;  /* 0x000000ffff2a7224 */ /* 0x000fe200078e00f5 */
[----:B------:R-:W-:Y:S01]  /*cdcc0*/  MOV R43, R244 ;  /* 0x000000f4002b7202 */ /* 0x000fe20000000f00 */
[----:B------:R1:W-:Y:S01]  /*cdcd0*/  STL.64 [R1+0x1a28], R88 ;  /* 0x001a285801007387 */ /* 0x0003e20000100a00 */
[----:B------:R1:W-:Y:S01]  /*cdce0*/  STL.64 [R1+0x1a50], R86 ;  /* 0x001a505601007387 */ /* 0x0003e20000100a00 */
[----:B------:R-:W-:Y:S01]  /*cdcf0*/  IADD3.X R81, R33, R2, RZ, P2, !PT ;  /* 0x0000000221517210 */ /* 0x000fe200017fe4ff */
[----:B------:R1:W-:Y:S01]  /*cdd00*/  STL.64 [R1+0x1a48], R198 ;  /* 0x001a48c601007387 */ /* 0x0003e20000100a00 */
[----:B------:R1:W-:Y:S01]  /*cdd10*/  STL.64 [R1+0x1a68], R196 ;  /* 0x001a68c401007387 */ /* 0x0003e20000100a00 */
[----:B------:R-:W-:Y:S01]  /*cdd20*/  MOV R33, R14 ;  /* 0x0000000e00217202 */ /* 0x000fe20000000f00 */
[----:B------:R1:W-:Y:S02]  /*cdd30*/  STL.64 [R1+0x1a70], R42 ;  /* 0x001a702a01007387 */ /* 0x0003e40000100a00 */
[----:B------:R-:W-:-:S02]  /*cdd40*/  IMAD.MOV.U32 R32, RZ, RZ, R13 ;  /* 0x000000ffff207224 */ /* 0x000fc400078e000d */
[----:B------:R-:W-:Y:S01]  /*cdd50*/  IMAD.MOV.U32 R14, RZ, RZ, R15 ;  /* 0x000000ffff0e7224 */ /* 0x000fe200078e000f */
[----:B------:R1:W-:Y:S01]  /*cdd60*/  STL.64 [R1+0x21b0], R40 ;  /* 0x0021b02801007387 */ /* 0x0003e20000100a00 */
[----:B------:R-:W-:Y:S01]  /*cdd70*/  MOV R15, R16 ;  /* 0x00000010000f7202 */ /* 0x000fe20000000f00 */
[----:B------:R1:W-:Y:S01]  /*cdd80*/  STL.64 [R1+0x21a8], R38 ;  /* 0x0021a82601007387 */ /* 0x0003e20000100a00 */
[----:B------:R-:W-:Y:S01]  /*cdd90*/  MOV R13, R18 ;  /* 0x00000012000d7202 */ /* 0x000fe20000000f00 */
[----:B------:R1:W-:Y:S01]  /*cdda0*/  STL.64 [R1+0x2070], R36 ;  /* 0x0020702401007387 */ /* 0x0003e20000100a00 */
[----:B------:R1:W-:Y:S02]  /*cddb0*/  STL.64 [R1+0x2068], R34 ;  /* 0x0020682201007387 */ /* 0x0003e40000100a00 */
[----:B------:R1:W-:Y:S02]  /*cddc0*/  STL.64 [R1+0x2020], R32 ;  /* 0x0020202001007387 */ /* 0x0003e40000100a00 */
[----:B------:R-:W-:Y:S02]  /*cddd0*/  STL.64 [R1+0x2018], R14 ;  /* 0x0020180e01007387 */ /* 0x000fe40000100a00 */
[----:B------:R-:W-:Y:S01]  /*cdde0*/  IMAD.MOV.U32 R250, RZ, RZ, R25 ;  /* 0x000000fffffa7224 */ /* 0x000fe200078e0019 */
[----:B------:R-:W-:Y:S01]  /*cddf0*/  MOV R251, R26 ;  /* 0x0000001a00fb7202 */ /* 0x000fe20000000f00 */
[----:B------:R-:W-:Y:S01]  /*cde00*/  STL.64 [R1+0x1fe0], R12 ;  /* 0x001fe00c01007387 */ /* 0x000fe20000100a00 */
[----:B------:R-:W-:Y:S01]  /*cde10*/  IMAD.MOV.U32 R248, RZ, RZ, R27 ;  /* 0x000000fffff87224 */ /* 0x000fe200078e001b */
[----:B------:R-:W-:Y:S01]  /*cde20*/  MOV R249, R28 ;  /* 0x0000001c00f97202 */ /* 0x000fe20000000f00 */
[----:B------:R-:W-:Y:S01]  /*cde30*/  STL.64 [R1+0x1fd8], R10 ;  /* 0x001fd80a01007387 */ /* 0x000fe20000100a00 */
[----:B------:R-:W-:Y:S01]  /*cde40*/  STL.64 [R1+0x1fd0], R6 ;  /* 0x001fd00601007387 */ /* 0x000fe20000100a00 */
[----:B------:R-:W-:Y:S01]  /*cde50*/  IMAD.MOV.U32 R244, RZ, RZ, R31 ;  /* 0x000000fffff47224 */ /* 0x000fe200078e001f */
[----:B------:R-:W-:Y:S01]  /*cde60*/  MOV R245, R44 ;  /* 0x0000002c00f57202 */ /* 0x000fe20000000f00 */
[----:B------:R1:W-:Y:S02]  /*cde70*/  STL.64 [R1+0x1fc8], R4 ;  /* 0x001fc80401007387 */ /* 0x0003e40000100a00 */
        /* <DEDUP_REMOVED lines=43> */
[----:B------:R1:W-:Y:S01]  /*ce130*/  LDGSTS.E [R3+0x48600], [R110.64], P1 ;  /* 0x486000006e037fae */ /* 0x0003e20008921844 */
[----:B------:R2:W-:Y:S02]  /*ce140*/  LDGSTS.E [R3+0x48700], [R108.64], P0 ;  /* 0x487000006c037fae */ /* 0x0005e40008121844 */
[----:B------:R3:W-:Y:S02]  /*ce150*/  LDGSTS.E [R3+0x49600], [R106.64], P1 ;  /* 0x496000006a037fae */ /* 0x0007e40008921844 */
[----:B------:R3:W-:Y:S01]  /*ce160*/  LDGSTS.E [R3+0x49700], [R104.64], P0 ;  /* 0x4970000068037fae */ /* 0x0007e20008121844 */
        /* <DEDUP_REMOVED lines=8> */
[----:B-1----:R-:W4:Y:S01]  /*ce1f0*/  LDL.LU.64 R110, [R1+0x46f0] ;  /* 0x0046f000016e7983 */ /* 0x002f220000300a00 */
[----:B------:R-:W-:Y:S02]  /*ce200*/  STL.64 [R1+0x1f30], R76 ;  /* 0x001f304c01007387 */ /* 0x000fe40000100a00 */
[----:B--2---:R-:W2:Y:S02]  /*ce210*/  LDL.LU.64 R108, [R1+0x46e8] ;  /* 0x0046e800016c7983 */ /* 0x004ea40000300a00 */
[----:B------:R1:W-:Y:S01]  /*ce220*/  STL.64 [R1+0x1f28], R78 ;  /* 0x001f284e01007387 */ /* 0x0003e20000100a00 */
[----:B---3--:R-:W3:Y:S01]  /*ce230*/  LDL.LU.64 R106, [R1+0x46e0] ;  /* 0x0046e000016a7983 */ /* 0x008ee20000300a00 */
[----:B------:R1:W-:Y:S02]  /*ce240*/  STL.64 [R1+0x1f20], R80 ;  /* 0x001f205001007387 */ /* 0x0003e40000100a00 */
[----:B------:R-:W2:Y:S02]  /*ce250*/  LDL.LU.64 R104, [R1+0x46d8] ;  /* 0x0046d80001687983 */ /* 0x000ea40000300a00 */
[----:B------:R-:W2:Y:S01]  /*ce260*/  LDL.LU.64 R102, [R1+0x46d0] ;  /* 0x0046d00001667983 */ /* 0x000ea20000300a00 */
[----:B------:R-:W2:Y:S01]  /*ce270*/  LDL.LU.64 R100, [R1+0x46c8] ;  /* 0x0046c80001647983 */ /* 0x000ea20000300a00 */
[----:B------:R-:W2:Y:S02]  /*ce280*/  LDL.LU.64 R98, [R1+0x46c0] ;  /* 0x0046c00001627983 */ /* 0x000ea40000300a00 */
[----:B------:R-:W2:Y:S02]  /*ce290*/  LDL.LU.64 R96, [R1+0x46b8] ;  /* 0x0046b80001607983 */ /* 0x000ea40000300a00 */
[----:B------:R-:W2:Y:S01]  /*ce2a0*/  LDL.LU.64 R94, [R1+0x46b0] ;  /* 0x0046b000015e7983 */ /* 0x000ea20000300a00 */
[----:B------:R-:W2:Y:S01]  /*ce2b0*/  LDL.LU.64 R92, [R1+0x46a8] ;  /* 0x0046a800015c7983 */ /* 0x000ea20000300a00 */
[----:B------:R-:W2:Y:S02]  /*ce2c0*/  LDL.LU.64 R90, [R1+0x46a0] ;  /* 0x0046a000015a7983 */ /* 0x000ea40000300a00 */
[----:B------:R-:W2:Y:S01]  /*ce2d0*/  LDL.LU.64 R88, [R1+0x4698] ;  /* 0x0046980001587983 */ /* 0x000ea20000300a00 */
        /* <DEDUP_REMOVED lines=11> */
[----:B------:R1:W-:Y:S02]  /*ce390*/  LDGSTS.E [R3+0x53700], [R10.64], P0 ;  /* 0x537000000a037fae */ /* 0x0003e40008121844 */
[----:B-1----:R-:W2:Y:S01]  /*ce3a0*/  LDL.LU.64 R86, [R1+0x4690] ;  /* 0x0046900001567983 */ /* 0x002ea20000300a00 */
[----:B------:R1:W5:Y:S02]  /*ce3b0*/  LDL.LU.64 R198, [R1+0x4688] ;  /* 0x0046880001c67983 */ /* 0x0003640000300a00 */
[----:B------:R1:W5:Y:S02]  /*ce3c0*/  LDL.LU.64 R196, [R1+0x4680] ;  /* 0x0046800001c47983 */ /* 0x0003640000300a00 */
[----:B------:R1:W5:Y:S01]  /*ce3d0*/  LDL.LU.64 R42, [R1+0x4678] ;  /* 0x00467800012a7983 */ /* 0x0003620000300a00 */
[----:B------:R1:W5:Y:S01]  /*ce3e0*/  LDL.LU.64 R40, [R1+0x4670] ;  /* 0x0046700001287983 */ /* 0x0003620000300a00 */
[----:B------:R1:W5:Y:S02]  /*ce3f0*/  LDL.LU.64 R38, [R1+0x4668] ;  /* 0x0046680001267983 */ /* 0x0003640000300a00 */
[----:B------:R1:W5:Y:S02]  /*ce400*/  LDL.LU.64 R36, [R1+0x4660] ;  /* 0x0046600001247983 */ /* 0x0003640000300a00 */
[----:B------:R1:W5:Y:S01]  /*ce410*/  LDL.LU.64 R34, [R1+0x4658] ;  /* 0x0046580001227983 */ /* 0x0003620000300a00 */
[----:B------:R1:W5:Y:S01]  /*ce420*/  LDL.LU.64 R32, [R1+0x4650] ;  /* 0x0046500001207983 */ /* 0x0003620000300a00 */
[----:B------:R-:W2:Y:S03]  /*ce430*/  LDL.LU.64 R26, [R1+0x2200] ;  /* 0x00220000011a7983 */ /* 0x000ea60000300a00 */
        /* <DEDUP_REMOVED lines=20> */
[----:B-1----:R-:W-:Y:S01]  /*ce580*/  IMAD.MOV.U32 R4, RZ, RZ, R215 ;  /* 0x000000ffff047224 */ /* 0x002fe200078e00d7 */
[----:B------:R-:W-:Y:S01]  /*ce590*/  MOV R5, R216 ;  /* 0x000000d800057202 */ /* 0x000fe20000000f00 */
[----:B------:R2:W-:Y:S01]  /*ce5a0*/  LDGSTS.E [R3+0x5e600], [R76.64], P1 ;  /* 0x5e6000004c037fae */ /* 0x0005e20008921844 */
[----:B------:R2:W-:Y:S02]  /*ce5b0*/  LDGSTS.E [R3+0x5e700], [R78.64], P0 ;  /* 0x5e7000004e037fae */ /* 0x0005e40008121844 */
[----:B------:R2:W-:Y:S02]  /*ce5c0*/  LDGSTS.E [R3+0x5f600], [R80.64], P1 ;  /* 0x5f60000050037fae */ /* 0x0005e40008921844 */
[----:B------:R2:W-:Y:S01]  /*ce5d0*/  LDGSTS.E [R3+0x5f700], [R132.64], P0 ;  /* 0x5f70000084037fae */ /* 0x0005e20008121844 */
[----:B------:R1:W-:Y:S04]  /*ce5e0*/  LDGSTS.E [R68+0x40800], [R4.64], P1 ;  /* 0x4080000004447fae */ /* 0x0003e80008921844 */
        /* <DEDUP_REMOVED lines=54> */
[----:B--2---:R-:W-:-:S05]  /*ce950*/  IADD3 R3, P2, R26, R233, RZ ;  /* 0x000000e91a037210 */ /* 0x004fca0007f5e0ff */
[----:B-1----:R-:W-:Y:S02]  /*ce960*/  IMAD.X R4, R27, 0x1, R2, P2 ;  /* 0x000000011b047824 */ /* 0x002fe400010e0602 */
[----:B------:R-:W2:Y:S01]  /*ce970*/  LDL.LU.64 R26, [R1+0x1ec0] ;  /* 0x001ec000011a7983 */ /* 0x000ea20000300a00 */
[----:B------:R-:W2:Y:S02]  /*ce980*/  LDL.LU.64 R28, [R1+0x1eb8] ;  /* 0x001eb800011c7983 */ /* 0x000ea40000300a00 */
        /* <DEDUP_REMOVED lines=15> */
[-C--:B---3--:R-:W-:Y:S01]  /*cea80*/  IADD3 R5, P2, R6, R233.reuse, RZ ;  /* 0x000000e906057210 */ /* 0x088fe20007f5e0ff */
[----:B------:R-:W3:Y:S02]  /*cea90*/  LDL.LU.64 R72, [R1+0x1e08] ;  /* 0x001e080001487983 */ /* 0x000ee40000300a00 */
[----:B------:R-:W3:Y:S01]  /*ceaa0*/  LDL.LU.64 R74, [R1+0x1e00] ;  /* 0x001e0000014a7983 */ /* 0x000ee20000300a00 */
[----:B------:R-:W3:Y:S01]  /*ceab0*/  LDL.LU.64 R76, [R1+0x1df8] ;  /* 0x001df800014c7983 */ /* 0x000ee20000300a00 */
        /* <DEDUP_REMOVED lines=49> */
[----:B------:R-:W2:Y:S01]  /*cedd0*/  LDL.LU.64 R78, [R1+0x1df0] ;  /* 0x001df000014e7983 */ /* 0x000ea20000300a00 */
[----:B------:R-:W4:Y:S02]  /*cede0*/  LDL.LU.64 R80, [R1+0x1de8] ;  /* 0x001de80001507983 */ /* 0x000f240000300a00 */
[----:B------:R-:W2:Y:S02]  /*cedf0*/  LDL.LU.64 R82, [R1+0x1de0] ;  /* 0x001de00001527983 */ /* 0x000ea40000300a00 */
[----:B------:R-:W2:Y:S01]  /*cee00*/  LDL.LU.64 R132, [R1+0x1dd8] ;  /* 0x001dd80001847983 */ /* 0x000ea20000300a00 */
        /* <DEDUP_REMOVED lines=28> */
[----:B------:R-:W-:-:S05]  /*cefd0*/  IADD3 R69, P2, R70, R233, RZ ;  /* 0x000000e946457210 */ /* 0x000fca0007f5e0ff */
[----:B------:R-:W-:Y:S01]  /*cefe0*/  IMAD.X R70, R71, 0x1, R2, P2 ;  /* 0x0000000147467824 */ /* 0x000fe200010e0602 */
[----:B---3--:R-:W-:-:S04]  /*ceff0*/  IADD3 R71, P2, R72, R233, RZ ;  /* 0x000000e948477210 */ /* 0x008fc80007f5e0ff */
[----:B------:R-:W-:Y:S01]  /*cf000*/  IADD3.X R72, R73, R2, RZ, P2, !PT ;  /* 0x0000000249487210 */ /* 0x000fe200017fe4ff */
[----:B------:R-:W-:Y:S02]  /*cf010*/  IADD3 R73, P2, R74, R233, RZ ;  /* 0x000000e94a497210 */ /* 0x000fe40007f5e0ff */
[----:B------:R-:W-:Y:S01]  /*cf020*/  IMAD.MOV.U32 R206, RZ, RZ, R3 ;  /* 0x000000ffffce7224 */ /* 0x000fe200078e0003 */
[----:B------:R-:W-:Y:S01]  /*cf030*/  MOV R207, R4 ;  /* 0x0000000400cf7202 */ /* 0x000fe20000000f00 */
[----:B------:R-:W-:Y:S01]  /*cf040*/  IMAD.MOV.U32 R204, RZ, RZ, R5 ;  /* 0x000000ffffcc7224 */ /* 0x000fe200078e0005 */
[----:B------:R-:W-:Y:S01]  /*cf050*/  MOV R205, R6 ;  /* 0x0000000600cd7202 */ /* 0x000fe20000000f00 */
[----:B------:R-:W-:Y:S02]  /*cf060*/  IMAD.X R74, R75, 0x1, R2, P2 ;  /* 0x000000014b4a7824 */ /* 0x000fe400010e0602 */
[----:B------:R-:W-:Y:S01]  /*cf070*/  IMAD.MOV.U32 R202, RZ, RZ, R7 ;  /* 0x000000ffffca7224 */ /* 0x000fe200078e0007 */
[----:B------:R-:W-:-:S02]  /*cf080*/  MOV R203, R9 ;  /* 0x0000000900cb7202 */ /* 0x000fc40000000f00 */
[----:B------:R-:W-:-:S04]  /*cf090*/  IADD3 R75, P2, R76, R233, RZ ;  /* 0x000000e94c4b7210 */ /* 0x000fc80007f5e0ff */
[----:B------:R-:W-:Y:S01]  /*cf0a0*/  IADD3.X R76, R77, R2, RZ, P2, !PT ;  /* 0x000000024d4c7210 */ /* 0x000fe200017fe4ff */
[----:B------:R-:W-:Y:S01]  /*cf0b0*/  IMAD.MOV.U32 R200, RZ, RZ, R69 ;  /* 0x000000ffffc87224 */ /* 0x000fe200078e0045 */
[----:B------:R-:W-:Y:S01]  /*cf0c0*/  MOV R201, R70 ;  /* 0x0000004600c97202 */ /* 0x000fe20000000f00 */
[----:B------:R-:W-:Y:S01]  /*cf0d0*/  IMAD.MOV.U32 R194, RZ, RZ, R71 ;  /* 0x000000ffffc27224 */ /* 0x000fe200078e0047 */
[----:B------:R-:W-:Y:S01]  /*cf0e0*/  MOV R195, R72 ;  /* 0x0000004800c37202 */ /* 0x000fe20000000f00 */
[----:B------:R-:W-:Y:S01]  /*cf0f0*/  IMAD.MOV.U32 R192, RZ, RZ, R73 ;  /* 0x000000ffffc07224 */ /* 0x000fe200078e0049 */
[----:B------:R-:W-:Y:S01]  /*cf100*/  MOV R193, R74 ;  /* 0x0000004a00c17202 */ /* 0x000fe20000000f00 */
[----:B------:R-:W-:Y:S01]  /*cf110*/  IMAD.MOV.U32 R190, RZ, RZ, R75 ;  /* 0x000000ffffbe7224 */ /* 0x000fe200078e004b */
[----:B------:R-:W-:Y:S02]  /*cf120*/  MOV R191, R76 ;  /* 0x0000004c00bf7202 */ /* 0x000fe40000000f00 */
[----:B--2---:R-:W-:-:S02]  /*cf130*/  LOP3.LUT R235, R235, R234, RZ, 0x3c, !PT ;  /* 0x000000eaebeb7212 */ /* 0x004fc400078e3cff */
[----:B----4-:R-:W-:Y:S02]  /*cf140*/  LOP3.LUT R231, R231, R230, RZ, 0x3c, !PT ;  /* 0x000000e6e7e77212 */ /* 0x010fe400078e3cff */
[----:B------:R-:W-:Y:S02]  /*cf150*/  LOP3.LUT R229, R229, R228, RZ, 0x3c, !PT ;  /* 0x000000e4e5e57212 */ /* 0x000fe400078e3cff */
[----:B------:R-:W-:Y:S02]  /*cf160*/  LOP3.LUT R234, R235, R234, RZ, 0x3c, !PT ;  /* 0x000000eaebea7212 */ /* 0x000fe400078e3cff */
[----:B------:R-:W-:Y:S02]  /*cf170*/  LOP3.LUT R227, R227, R226, RZ, 0x3c, !PT ;  /* 0x000000e2e3e37212 */ /* 0x000fe400078e3cff */
[----:B------:R-:W-:Y:S02]  /*cf180*/  LOP3.LUT R230, R231, R230, RZ, 0x3c, !PT ;  /* 0x000000e6e7e67212 */ /* 0x000fe400078e3cff */
[----:B------:R-:W-:-:S02]  /*cf190*/  LOP3.LUT R225, R225, R224, RZ, 0x3c, !PT ;  /* 0x000000e0e1e17212 */ /* 0x000fc400078e3cff */
[----:B------:R-:W-:Y:S02]  /*cf1a0*/  LOP3.LUT R228, R229, R228, RZ, 0x3c, !PT ;  /* 0x000000e4e5e47212 */ /* 0x000fe400078e3cff */
[----:B------:R-:W-:Y:S01]  /*cf1b0*/  LOP3.LUT R223, R223, R222, RZ, 0x3c, !PT ;  /* 0x000000dedfdf7212 */ /* 0x000fe200078e3cff */
[----:B------:R-:W-:Y:S01]  /*cf1c0*/  IMAD.MOV.U32 R236, RZ, RZ, R232 ;  /* 0x000000ffffec7224 */ /* 0x000fe200078e00e8 */
[----:B------:R-:W-:Y:S02]  /*cf1d0*/  LOP3.LUT R221, R221, R220, RZ, 0x3c, !PT ;  /* 0x000000dcdddd7212 */ /* 0x000fe400078e3cff */
[----:B------:R-:W-:Y:S02]  /*cf1e0*/  MOV R237, R239 ;  /* 0x000000ef00ed7202 */ /* 0x000fe40000000f00 */
        /* <DEDUP_REMOVED lines=41> */
[----:B------:R-:W-:Y:S01]  /*cf480*/  IADD3 R77, P2, R78, R233, RZ ;  /* 0x000000e94e4d7210 */ /* 0x000fe20007f5e0ff */
[----:B------:R-:W-:Y:S01]  /*cf490*/  STL.64 [R1+0x20a8], R10 ;  /* 0x0020a80a01007387 */ /* 0x000fe20000100a00 */
[----:B------:R-:W-:Y:S02]  /*cf4a0*/  STL.64 [R1+0x2060], R12 ;  /* 0x0020600c01007387 */ /* 0x000fe40000100a00 */
[----:B------:R-:W-:Y:S02]  /*cf4b0*/  STL.64 [R1+0x2058], R14 ;  /* 0x0020580e01007387 */ /* 0x000fe40000100a00 */
[----:B------:R-:W-:Y:S01]  /*cf4c0*/  STL.64 [R1+0x2010], R16 ;  /* 0x0020101001007387 */ /* 0x000fe20000100a00 */
[----:B------:R-:W-:Y:S01]  /*cf4d0*/  STL.64 [R1+0x2008], R18 ;  /* 0x0020081201007387 */ /* 0x000fe20000100a00 */
[----:B------:R-:W-:-:S02]  /*cf4e0*/  IMAD.X R78, R79, 0x1, R2, P2 ;  /* 0x000000014f4e7824 */ /* 0x000fc400010e0602 */
[----:B------:R-:W-:Y:S01]  /*cf4f0*/  STL.64 [R1+0x1f00], R20 ;  /* 0x001f001401007387 */ /* 0x000fe20000100a00 */
[-C--:B------:R-:W-:Y:S01]  /*cf500*/  IADD3 R79, P2, R80, R233.reuse, RZ ;  /* 0x000000e9504f7210 */ /* 0x080fe20007f5e0ff */
[----:B------:R-:W-:Y:S01]  /*cf510*/  STL.64 [R1+0x1ef8], R22 ;  /* 0x001ef81601007387 */ /* 0x000fe20000100a00 */
[----:B------:R-:W-:Y:S02]  /*cf520*/  STL.64 [R1+0x1ec0], R24 ;  /* 0x001ec01801007387 */ /* 0x000fe40000100a00 */
[----:B------:R-:W-:Y:S02]  /*cf530*/  STL.64 [R1+0x1eb8], R26 ;  /* 0x001eb81a01007387 */ /* 0x000fe40000100a00 */
[----:B------:R1:W-:Y:S01]  /*cf540*/  STL.64 [R1+0x1e80], R28 ;  /* 0x001e801c01007387 */ /* 0x0003e20000100a00 */
[----:B------:R-:W-:Y:S01]  /*cf550*/  IADD3.X R80, R81, R2, RZ, P2, !PT ;  /* 0x0000000251507210 */ /* 0x000fe200017fe4ff */
[----:B------:R2:W-:Y:S04]  /*cf560*/  STL.64 [R1+0x1e78], R30 ;  /* 0x001e781e01007387 */ /* 0x0005e80000100a00 */
[----:B------:R3:W-:Y:S01]  /*cf570*/  LDGSTS.E [R68+0x48800], [R236.64], P1 ;  /* 0x48800000ec447fae */ /* 0x0007e20008921844 */
[----:B------:R-:W-:Y:S01]  /*cf580*/  IADD3 R81, P2, R82, R233, RZ ;  /* 0x000000e952517210 */ /* 0x000fe20007f5e0ff */
[----:B------:R4:W-:Y:S02]  /*cf590*/  STL.64 [R1+0x1e70], R44 ;  /* 0x001e702c01007387 */ /* 0x0009e40000100a00 */
        /* <DEDUP_REMOVED lines=8> */
[----:B------:R3:W-:Y:S02]  /*cf620*/  LDGSTS.E [R68+0x4a900], [R224.64], P0 ;  /* 0x4a900000e0447fae */ /* 0x0007e40008121844 */
[----:B------:R-:W-:-:S02]  /*cf630*/  IMAD.X R82, R83, 0x1, R2, P2 ;  /* 0x0000000153527824 */ /* 0x000fc400010e0602 */
[----:B------:R1:W-:Y:S01]  /*cf640*/  STL.64 [R1+0x1e48], R54 ;  /* 0x001e483601007387 */ /* 0x0003e20000100a00 */
[----:B------:R3:W-:Y:S01]  /*cf650*/  LDGSTS.E [R68+0x4b800], [R222.64], P1 ;  /* 0x4b800000de447fae */ /* 0x0007e20008921844 */
[----:B------:R-:W-:-:S03]  /*cf660*/  IADD3 R83, P2, R132, R233, RZ ;  /* 0x000000e984537210 */ /* 0x000fc60007f5e0ff */
[----:B------:R1:W-:Y:S01]  /*cf670*/  STL.64 [R1+0x1e40], R56 ;  /* 0x001e403801007387 */ /* 0x0003e20000100a00 */
[----:B------:R3:W-:Y:S02]  /*cf680*/  LDGSTS.E [R68+0x4b900], [R220.64], P0 ;  /* 0x4b900000dc447fae */ /* 0x0007e40008121844 */
[----:B------:R1:W-:Y:S02]  /*cf690*/  STL.64 [R1+0x1e38], R58 ;  /* 0x001e383a01007387 */ /* 0x0003e40000100a00 */
[----:B------:R3:W-:Y:S01]  /*cf6a0*/  LDGSTS.E [R68+0x4c800], [R218.64], P1 ;  /* 0x4c800000da447fae */ /* 0x0007e20008921844 */
[----:B------:R1:W-:Y:S04]  /*cf6b0*/  STL.64 [R1+0x1e30], R60 ;  /* 0x001e303c01007387 */ /* 0x0003e80000100a00 */
[----:B------:R3:W-:Y:S01]  /*cf6c0*/  LDGSTS.E [R68+0x4c900], [R216.64], P0 ;  /* 0x4c900000d8447fae */ /* 0x0007e20008121844 */
[----:B------:R1:W-:Y:S02]  /*cf6d0*/  STL.64 [R1+0x1e28], R62 ;  /* 0x001e283e01007387 */ /* 0x0003e40000100a00 */
[----:B------:R3:W-:Y:S01]  /*cf6e0*/  LDGSTS.E [R68+0x4d800], [R214.64], P1 ;  /* 0x4d800000d6447fae */ /* 0x0007e20008921844 */
[----:B------:R-:W-:Y:S01]  /*cf6f0*/  IADD3.X R84, R133, R2, RZ, P2, !PT ;  /* 0x0000000285547210 */ /* 0x000fe200017fe4ff */
[----:B------:R1:W-:Y:S04]  /*cf700*/  STL.64 [R1+0x1e20], R64 ;  /* 0x001e204001007387 */ /* 0x0003e80000100a00 */
[----:B------:R3:W-:Y:S01]  /*cf710*/  LDGSTS.E [R68+0x4d900], [R212.64], P0 ;  /* 0x4d900000d4447fae */ /* 0x0007e20008121844 */
[----:B------:R1:W-:Y:S02]  /*cf720*/  STL.64 [R1+0x1e18], R66 ;  /* 0x001e184201007387 */ /* 0x0003e40000100a00 */
[----:B------:R-:W-:Y:S01]  /*cf730*/  IMAD.MOV.U32 R188, RZ, RZ, R77 ;  /* 0x000000ffffbc7224 */ /* 0x000fe200078e004d */
[----:B------:R-:W-:Y:S01]  /*cf740*/  MOV R189, R78 ;  /* 0x0000004e00bd7202 */ /* 0x000fe20000000f00 */
[----:B------:R3:W-:Y:S04]  /*cf750*/  LDGSTS.E [R68+0x4e800], [R210.64], P1 ;  /* 0x4e800000d2447fae */ /* 0x0007e80008921844 */
[----:B------:R-:W-:Y:S01]  /*cf760*/  STL.64 [R1+0x1e10], R200 ;  /* 0x001e10c801007387 */ /* 0x000fe20000100a00 */
[----:B------:R-:W-:Y:S01]  /*cf770*/  IMAD.MOV.U32 R186, RZ, RZ, R79 ;  /* 0x000000ffffba7224 */ /* 0x000fe200078e004f */
[----:B------:R-:W-:Y:S01]  /*cf780*/  MOV R187, R80 ;  /* 0x0000005000bb7202 */ /* 0x000fe20000000f00 */
[----:B------:R3:W-:Y:S01]  /*cf790*/  LDGSTS.E [R68+0x4e900], [R208.64], P0 ;  /* 0x4e900000d0447fae */ /* 0x0007e20008121844 */
[----:B------:R-:W-:Y:S01]  /*cf7a0*/  STL.64 [R1+0x1e08], R194 ;  /* 0x001e08c201007387 */ /* 0x000fe20000100a00 */
[----:B------:R-:W-:Y:S01]  /*cf7b0*/  IMAD.MOV.U32 R184, RZ, RZ, R81 ;  /* 0x000000ffffb87224 */ /* 0x000fe200078e0051 */
[----:B------:R-:W-:-:S02]  /*cf7c0*/  MOV R185, R82 ;  /* 0x0000005200b97202 */ /* 0x000fc40000000f00 */
[----:B------:R3:W-:Y:S01]  /*cf7d0*/  LDGSTS.E [R68+0x4f800], [R206.64], P1 ;  /* 0x4f800000ce447fae */ /* 0x0007e20008921844 */
[----:B------:R-:W-:Y:S02]  /*cf7e0*/  STL.64 [R1+0x1e00], R192 ;  /* 0x001e00c001007387 */ /* 0x000fe40000100a00 */
[----:B------:R-:W-:Y:S01]  /*cf7f0*/  IMAD.MOV.U32 R132, RZ, RZ, R83 ;  /* 0x000000ffff847224 */ /* 0x000fe200078e0053 */
[----:B------:R-:W-:Y:S01]  /*cf800*/  MOV R133, R84 ;  /* 0x0000005400857202 */ /* 0x000fe20000000f00 */
        /* <DEDUP_REMOVED lines=9> */
[----:B------:R1:W-:Y:S01]  /*cf8a0*/  STL.64 [R1+0x1dd8], R132 ;  /* 0x001dd88401007387 */ /* 0x0003e20000100a00 */
[----:B------:R1:W-:Y:S01]  /*cf8b0*/  LDGSTS.E [R68+0x52800], [R16.64], P1 ;  /* 0x5280000010447fae */ /* 0x0003e20008921844 */
[----:B------:R1:W-:Y:S03]  /*cf8c0*/  LDGSTS.E [R68+0x52900], [R18.64], P0 ;  /* 0x5290000012447fae */ /* 0x0003e60008121844 */
[----:B------:R-:W2:Y:S01]  /*cf8d0*/  LDL.LU.64 R6, [R1+0x21f0] ;  /* 0x0021f00001067983 */ /* 0x000ea20000300a00 */
        /* <DEDUP_REMOVED lines=8> */
[----:B------:R-:W-:Y:S01]  /*cf960*/  LOP3.LUT R246, R246, 0x3f, RZ, 0xc0, !PT ;  /* 0x0000003ff6f67812 */ /* 0x000fe200078ec0ff */
[----:B------:R2:W-:Y:S02]  /*cf970*/  LDGSTS.E [R68+0x57800], [R48.64], P1 ;  /* 0x5780000030447fae */ /* 0x0005e40008921844 */
[----:B------:R2:W-:Y:S01]  /*cf980*/  LDGSTS.E [R68+0x57900], [R50.64], P0 ;  /* 0x5790000032447fae */ /* 0x0005e20008121844 */
[----:B------:R2:W-:Y:S01]  /*cf990*/  LDGSTS.E [R68+0x58800], [R52.64], P1 ;  /* 0x5880000034447fae */ /* 0x0005e20008921844 */
[----:B------:R2:W-:Y:S02]  /*cf9a0*/  LDGSTS.E [R68+0x58900], [R54.64], P0 ;  /* 0x5890000036447fae */ /* 0x0005e40008121844 */
[----:B------:R2:W-:Y:S01]  /*cf9b0*/  LDGSTS.E [R68+0x59800], [R56.64], P1 ;  /* 0x5980000038447fae */ /* 0x0005e20008921844 */
[----:B-1----:R-:W2:Y:S01]  /*cf9c0*/  LDL.LU.64 R28, [R1+0x21e8] ;  /* 0x0021e800011c7983 */ /* 0x002ea20000300a00 */
[----:B------:R-:W-:-:S02]  /*cf9d0*/  IMAD.SHL.U32 R246, R246, 0x4, RZ ;  /* 0x00000004f6f67824 */ /* 0x000fc400078e00ff */
[----:B------:R1:W-:Y:S02]  /*cf9e0*/  LDGSTS.E [R68+0x59900], [R58.64], P0 ;  /* 0x599000003a447fae */ /* 0x0003e40008121844 */
[----:B------:R1:W-:Y:S01]  /*cf9f0*/  LDGSTS.E [R68+0x5a800], [R60.64], P1 ;  /* 0x5a8000003c447fae */ /* 0x0003e20008921844 */
[----:B------:R1:W-:Y:S01]  /*cfa00*/  LDGSTS.E [R68+0x5a900], [R62.64], P0 ;  /* 0x5a9000003e447fae */ /* 0x0003e20008121844 */
[----:B------:R1:W-:Y:S02]  /*cfa10*/  LDGSTS.E [R68+0x5b800], [R64.64], P1 ;  /* 0x5b80000040447fae */ /* 0x0003e40008921844 */
[----:B------:R1:W-:Y:S01]  /*cfa20*/  LDGSTS.E [R68+0x5b900], [R66.64], P0 ;  /* 0x5b90000042447fae */ /* 0x0003e20008121844 */
[----:B------:R-:W-:Y:S01]  /*cfa30*/  LOP3.LUT R3, R246, 0x50, RZ, 0x3c, !PT ;  /* 0x00000050f6037812 */ /* 0x000fe200078e3cff */
[----:B------:R3:W-:Y:S01]  /*cfa40*/  LDGSTS.E [R68+0x5c800], [R200.64], P1 ;  /* 0x5c800000c8447fae */ /* 0x0007e20008921844 */
[----:B------:R3:W-:Y:S02]  /*cfa50*/  LDGSTS.E [R68+0x5c900], [R194.64], P0 ;  /* 0x5c900000c2447fae */ /* 0x0007e40008121844 */
[----:B------:R3:W-:Y:S02]  /*cfa60*/  LDGSTS.E [R68+0x5d800], [R192.64], P1 ;  /* 0x5d800000c0447fae */ /* 0x0007e40008921844 */
[----:B------:R3:W-:Y:S01]  /*cfa70*/  LDGSTS.E [R68+0x5d900], [R190.64], P0 ;  /* 0x5d900000be447fae */ /* 0x0007e20008121844 */
[----:B------:R-:W-:Y:S01]  /*cfa80*/  LEA R3, R247, R3, 0x11 ;  /* 0x00000003f7037211 */ /* 0x000fe200078e88ff */
[----:B------:R-:W-:Y:S01]  /*cfa90*/  IMAD.MOV.U32 R4, RZ, RZ, R182 ;  /* 0x000000ffff047224 */ /* 0x000fe200078e00b6 */
[----:B------:R-:W-:Y:S01]  /*cfaa0*/  MOV R5, R183 ;  /* 0x000000b700057202 */ /* 0x000fe20000000f00 */
[----:B------:R3:W-:Y:S01]  /*cfab0*/  LDGSTS.E [R68+0x5e800], [R188.64], P1 ;  /* 0x5e800000bc447fae */ /* 0x0007e20008921844 */
[----:B------:R3:W-:Y:S02]  /*cfac0*/  LDGSTS.E [R68+0x5e900], [R186.64], P0 ;  /* 0x5e900000ba447fae */ /* 0x0007e40008121844 */
[----:B------:R3:W-:Y:S02]  /*cfad0*/  LDGSTS.E [R68+0x5f800], [R184.64], P1 ;  /* 0x5f800000b8447fae */ /* 0x0007e40008921844 */
[----:B------:R3:W-:Y:S01]  /*cfae0*/  LDGSTS.E [R68+0x5f900], [R132.64], P0 ;  /* 0x5f90000084447fae */ /* 0x0007e20008121844 */
[----:B------:R1:W-:Y:S04]  /*cfaf0*/  LDGSTS.E [R3+0x40a00], [R4.64], P1 ;  /* 0x40a0000004037fae */ /* 0x0003e80008921844 */
        /* <DEDUP_REMOVED lines=57> */
[----:B------:R-:W-:Y:S02]  /*cfe90*/  IADD3.X R7, R29, R2, RZ, P2, !PT ;  /* 0x000000021d077210 */ /* 0x000fe400017fe4ff */
[----:B------:R-:W2:Y:S01]  /*cfea0*/  LDL.LU.64 R28, [R1+0x1ea8] ;  /* 0x001ea800011c7983 */ /* 0x000ea20000300a00 */
[----:B------:R-:W2:Y:S02]  /*cfeb0*/  LDL.LU.64 R30, [R1+0x1dd0] ;  /* 0x001dd000011e7983 */ /* 0x000ea40000300a00 */
[----:B----4-:R-:W4:Y:S02]  /*cfec0*/  LDL.LU.64 R44, [R1+0x1dc8] ;  /* 0x001dc800012c7983 */ /* 0x010f240000300a00 */
        /* <DEDUP_REMOVED lines=11> */
[----:B---3--:R-:W3:Y:S01]  /*cff80*/  LDL.LU.64 R68, [R1+0x1d08] ;  /* 0x001d080001447983 */ /* 0x008ee20000300a00 */
[----:B------:R-:W3:Y:S04]  /*cff90*/  LDL.LU.64 R70, [R1+0x1d00] ;  /* 0x001d000001467983 */ /* 0x000ee80000300a00 */
[----:B------:R-:W3:Y:S01]  /*cffa0*/  LDL.LU.64 R72, [R1+0x1cf8] ;  /* 0x001cf80001487983 */ /* 0x000ee20000300a00 */
[----:B------:R-:W3:Y:S02]  /*cffb0*/  LDL.LU.64 R74, [R1+0x1cf0] ;  /* 0x001cf000014a7983 */ /* 0x000ee40000300a00 */
[----:B------:R-:W3:Y:S02]  /*cffc0*/  LDL.LU.64 R76, [R1+0x1ce8] ;  /* 0x001ce800014c7983 */ /* 0x000ee40000300a00 */
[----:B------:R-:W3:Y:S01]  /*cffd0*/  LDL.LU.64 R78, [R1+0x1ce0] ;  /* 0x001ce000014e7983 */ /* 0x000ee20000300a00 */
[----:B------:R-:W3:Y:S01]  /*cffe0*/  LDL.LU.64 R80, [R1+0x1cd8] ;  /* 0x001cd80001507983 */ /* 0x000ee20000300a00 */
[----:B------:R-:W3:Y:S02]  /*cfff0*/  LDL.LU.64 R82, [R1+0x1cd0] ;  /* 0x001cd00001527983 */ /* 0x000ee40000300a00 */
[----:B------:R-:W3:Y:S02]  /*d0000*/  LDL.LU.64 R132, [R1+0x1cc8] ;  /* 0x001cc80001847983 */ /* 0x000ee40000300a00 */
        /* <DEDUP_REMOVED lines=64> */
[----:B--2---:R-:W-:-:S04]  /*d0410*/  IADD3 R27, P2, R28, R233, RZ ;  /* 0x000000e91c1b7210 */ /* 0x004fc80007f5e0ff */
[----:B------:R-:W-:Y:S01]  /*d0420*/  IADD3.X R28, R29, R2, RZ, P2, !PT ;  /* 0x000000021d1c7210 */ /* 0x000fe200017fe4ff */
[----:B------:R-:W-:-:S05]  /*d0430*/  IADD3 R29, P2, R30, R233, RZ ;  /* 0x000000e91e1d7210 */ /* 0x000fca0007f5e0ff */
[----:B------:R-:W-:Y:S01]  /*d0440*/  IMAD.X R30, R31, 0x1, R2, P2 ;  /* 0x000000011f1e7824 */ /* 0x000fe200010e0602 */
[----:B----4-:R-:W-:-:S04]  /*d0450*/  IADD3 R31, P2, R44, R233, RZ ;  /* 0x000000e92c1f7210 */ /* 0x010fc80007f5e0ff */
        /* <DEDUP_REMOVED lines=21> */
[-C--:B------:R-:W-:Y:S01]  /*d05b0*/  IADD3 R65, P2, R66, R233.reuse, RZ ;  /* 0x000000e942417210 */ /* 0x080fe20007f5e0ff */
[----:B---3--:R-:W-:Y:S02]  /*d05c0*/  LOP3.LUT R249, R249, R248, RZ, 0x3c, !PT ;  /* 0x000000f8f9f97212 */ /* 0x008fe400078e3cff */
[----:B------:R-:W-:Y:S02]  /*d05d0*/  LOP3.LUT R245, R245, R244, RZ, 0x3c, !PT ;  /* 0x000000f4f5f57212 */ /* 0x000fe400078e3cff */
[----:B------:R-:W-:Y:S01]  /*d05e0*/  LOP3.LUT R243, R243, R242, RZ, 0x3c, !PT ;  /* 0x000000f2f3f37212 */ /* 0x000fe200078e3cff */
[----:B------:R-:W-:Y:S01]  /*d05f0*/  IMAD.X R66, R67, 0x1, R2, P2 ;  /* 0x0000000143427824 */ /* 0x000fe200010e0602 */
[----:B------:R-:W-:Y:S02]  /*d0600*/  IADD3 R67, P2, R68, R233, RZ ;  /* 0x000000e944437210 */ /* 0x000fe40007f5e0ff */
[----:B------:R-:W-:-:S02]  /*d0610*/  LOP3.LUT R241, R241, R240, RZ, 0x3c, !PT ;  /* 0x000000f0f1f17212 */ /* 0x000fc400078e3cff */
[----:B------:R-:W-:Y:S02]  /*d0620*/  LOP3.LUT R248, R249, R248, RZ, 0x3c, !PT ;  /* 0x000000f8f9f87212 */ /* 0x000fe400078e3cff */
[----:B------:R-:W-:Y:S02]  /*d0630*/  LOP3.LUT R244, R245, R244, RZ, 0x3c, !PT ;  /* 0x000000f4f5f47212 */ /* 0x000fe400078e3cff */
[----:B------:R-:W-:Y:S02]  /*d0640*/  IADD3.X R68, R69, R2, RZ, P2, !PT ;  /* 0x0000000245447210 */ /* 0x000fe400017fe4ff */
[----:B------:R-:W-:Y:S01]  /*d0650*/  LOP3.LUT R242, R243, R242, RZ, 0x3c, !PT ;  /* 0x000000f2f3f27212 */ /* 0x000fe200078e3cff */
[----:B------:R-:W-:Y:S01]  /*d0660*/  IADD3 R69, P2, R70, R233, RZ ;  /* 0x000000e946457210 */ /* 0x000fe20007f5e0ff */
[----:B------:R-:W-:Y:S02]  /*d0670*/  LOP3.LUT R240, R241, R240, RZ, 0x3c, !PT ;  /* 0x000000f0f1f07212 */ /* 0x000fe400078e3cff */
[----:B------:R-:W-:-:S02]  /*d0680*/  LOP3.LUT R249, R249, R248, RZ, 0x3c, !PT ;  /* 0x000000f8f9f97212 */ /* 0x000fc400078e3cff */
[----:B------:R-:W-:Y:S02]  /*d0690*/  LOP3.LUT R245, R245, R244, RZ, 0x3c, !PT ;  /* 0x000000f4f5f57212 */ /* 0x000fe400078e3cff */
[----:B------:R-:W-:Y:S02]  /*d06a0*/  LOP3.LUT R243, R243, R242, RZ, 0x3c, !PT ;  /* 0x000000f2f3f37212 */ /* 0x000fe400078e3cff */
[----:B------:R-:W-:Y:S01]  /*d06b0*/  LOP3.LUT R241, R241, R240, RZ, 0x3c, !PT ;  /* 0x000000f0f1f17212 */ /* 0x000fe200078e3cff */
[----:B------:R-:W-:Y:S02]  /*d06c0*/  IMAD.X R70, R71, 0x1, R2, P2 ;  /* 0x0000000147467824 */ /* 0x000fe400010e0602 */
[----:B------:R-:W-:Y:S01]  /*d06d0*/  IMAD.MOV.U32 R238, RZ, RZ, R234 ;  /* 0x000000ffffee7224 */ /* 0x000fe200078e00ea */
[----:B------:R-:W-:Y:S02]  /*d06e0*/  MOV R239, R232 ;  /* 0x000000e800ef7202 */ /* 0x000fe40000000f00 */
[----:B------:R-:W-:Y:S01]  /*d06f0*/  IADD3 R71, P2, R72, R233, RZ ;  /* 0x000000e948477210 */ /* 0x000fe20007f5e0ff */
[----:B------:R-:W-:Y:S01]  /*d0700*/  STL.64 [R1+0x18d0], R248 ;  /* 0x0018d0f801007387 */ /* 0x000fe20000100a00 */
[----:B------:R-:W-:Y:S01]  /*d0710*/  IMAD.MOV.U32 R236, RZ, RZ, R228 ;  /* 0x000000ffffec7224 */ /* 0x000fe200078e00e4 */
[----:B------:R-:W-:Y:S01]  /*d0720*/  MOV R237, R235 ;  /* 0x000000eb00ed7202 */ /* 0x000fe20000000f00 */
[----:B------:R-:W-:Y:S02]  /*d0730*/  STL.64 [R1+0x18c8], R244 ;  /* 0x0018c8f401007387 */ /* 0x000fe40000100a00 */
[----:B------:R-:W-:Y:S01]  /*d0740*/  IMAD.MOV.U32 R234, RZ, RZ, R230 ;  /* 0x000000ffffea7224 */ /* 0x000fe200078e00e6 */
[----:B------:R-:W-:Y:S01]  /*d0750*/  MOV R235, R229 ;  /* 0x000000e500eb7202 */ /* 0x000fe20000000f00 */
[----:B------:R-:W-:Y:S01]  /*d0760*/  STL.64 [R1+0x18f0], R242 ;  /* 0x0018f0f201007387 */ /* 0x000fe20000100a00 */
[----:B------:R-:W-:-:S02]  /*d0770*/  IMAD.MOV.U32 R230, RZ, RZ, R224 ;  /* 0x000000ffffe67224 */ /* 0x000fc400078e00e0 */
[----:B------:R-:W-:Y:S01]  /*d0780*/  STL.64 [R1+0x18e8], R240 ;  /* 0x0018e8f001007387 */ /* 0x000fe20000100a00 */
[----:B------:R-:W-:Y:S01]  /*d0790*/  MOV R228, R226 ;  /* 0x000000e200e47202 */ /* 0x000fe20000000f00 */
[----:B------:R-:W-:Y:S01]  /*d07a0*/  IMAD.MOV.U32 R229, RZ, RZ, R225 ;  /* 0x000000ffffe57224 */ /* 0x000fe200078e00e1 */
[----:B------:R-:W-:Y:S01]  /*d07b0*/  IADD3.X R72, R73, R2, RZ, P2, !PT ;  /* 0x0000000249487210 */ /* 0x000fe200017fe4ff */
[----:B------:R-:W-:Y:S01]  /*d07c0*/  STL.64 [R1+0x1908], R238 ;  /* 0x001908ee01007387 */ /* 0x000fe20000100a00 */
[----:B------:R-:W-:Y:S02]  /*d07d0*/  MOV R226, R220 ;  /* 0x000000dc00e27202 */ /* 0x000fe40000000f00 */
[----:B------:R-:W-:Y:S01]  /*d07e0*/  IADD3 R73, P2, R74, R233, RZ ;  /* 0x000000e94a497210 */ /* 0x000fe20007f5e0ff */
        /* <DEDUP_REMOVED lines=8> */
[----:B------:R-:W-:Y:S01]  /*d0870*/  STL.64 [R1+0x1950], R228 ;  /* 0x001950e401007387 */ /* 0x000fe20000100a00 */
[----:B------:R-:W-:Y:S01]  /*d0880*/  MOV R218, R246 ;  /* 0x000000f600da7202 */ /* 0x000fe20000000f00 */
[----:B------:R-:W-:Y:S02]  /*d0890*/  IMAD.MOV.U32 R219, RZ, RZ, R251 ;  /* 0x000000ffffdb7224 */ /* 0x000fe400078e00fb */
[----:B------:R-:W-:Y:S02]  /*d08a0*/  STL.64 [R1+0x1948], R226 ;  /* 0x001948e201007387 */ /* 0x000fe40000100a00 */
[----:B------:R-:W-:Y:S01]  /*d08b0*/  IMAD.X R74, R75, 0x1, R2, P2 ;  /* 0x000000014b4a7824 */ /* 0x000fe200010e0602 */
[----:B------:R-:W-:Y:S01]  /*d08c0*/  STL.64 [R1+0x1970], R224 ;  /* 0x001970e001007387 */ /* 0x000fe20000100a00 */
[-C--:B------:R-:W-:Y:S01]  /*d08d0*/  IADD3 R75, P2, R76, R233.reuse, RZ ;  /* 0x000000e94c4b7210 */ /* 0x080fe20007f5e0ff */
[----:B------:R-:W-:Y:S02]  /*d08e0*/  STL.64 [R1+0x1968], R222 ;  /* 0x001968de01007387 */ /* 0x000fe40000100a00 */
[----:B------:R-:W-:Y:S01]  /*d08f0*/  STL.64 [R1+0x1990], R220 ;  /* 0x001990dc01007387 */ /* 0x000fe20000100a00 */
[----:B------:R-:W-:Y:S01]  /*d0900*/  STL.64 [R1+0x1988], R218 ;  /* 0x001988da01007387 */ /* 0x000fe20000100a00 */
[----:B------:R1:W-:Y:S01]  /*d0910*/  STL.64 [R1+0x21f0], R4 ;  /* 0x0021f00401007387 */ /* 0x0003e20000100a00 */
[----:B------:R-:W-:Y:S01]  /*d0920*/  IADD3.X R76, R77, R2, RZ, P2, !PT ;  /* 0x000000024d4c7210 */ /* 0x000fe200017fe4ff */
[----:B------:R2:W-:Y:S01]  /*d0930*/  STL.64 [R1+0x21e8], R6 ;  /* 0x0021e80601007387 */ /* 0x0005e20000100a00 */
[----:B------:R-:W-:Y:S01]  /*d0940*/  IADD3 R77, P2, R78, R233, RZ ;  /* 0x000000e94e4d7210 */ /* 0x000fe20007f5e0ff */
[----:B------:R-:W-:Y:S01]  /*d0950*/  STL.64 [R1+0x20a0], R216 ;  /* 0x0020a0d801007387 */ /* 0x000fe20000100a00 */
[----:B------:R-:W-:Y:S02]  /*d0960*/  STL.64 [R1+0x2098], R214 ;  /* 0x002098d601007387 */ /* 0x000fe40000100a00 */
[----:B------:R-:W-:Y:S02]  /*d0970*/  STL.64 [R1+0x2050], R212 ;  /* 0x002050d401007387 */ /* 0x000fe40000100a00 */
[----:B------:R-:W-:Y:S01]  /*d0980*/  STL.64 [R1+0x2048], R210 ;  /* 0x002048d201007387 */ /* 0x000fe20000100a00 */
[----:B------:R-:W-:Y:S01]  /*d0990*/  STL.64 [R1+0x2000], R208 ;  /* 0x002000d001007387 */ /* 0x000fe20000100a00 */
[----:B------:R-:W-:Y:S01]  /*d09a0*/  MOV R194, R27 ;  /* 0x0000001b00c27202 */ /* 0x000fe20000000f00 */
[----:B------:R-:W-:-:S02]  /*d09b0*/  IMAD.MOV.U32 R195, RZ, RZ, R28 ;  /* 0x000000ffffc37224 */ /* 0x000fc400078e001c */
[----:B------:R-:W-:Y:S01]  /*d09c0*/  IMAD.X R78, R79, 0x1, R2, P2 ;  /* 0x000000014f4e7824 */ /* 0x000fe200010e0602 */
[----:B------:R-:W-:Y:S01]  /*d09d0*/  STL.64 [R1+0x1ff8], R206 ;  /* 0x001ff8ce01007387 */ /* 0x000fe20000100a00 */
[----:B------:R-:W-:Y:S01]  /*d09e0*/  MOV R192, R29 ;  /* 0x0000001d00c07202 */ /* 0x000fe20000000f00 */
[----:B------:R-:W-:Y:S01]  /*d09f0*/  IMAD.MOV.U32 R193, RZ, RZ, R30 ;  /* 0x000000ffffc17224 */ /* 0x000fe200078e001e */
[----:B------:R-:W-:Y:S01]  /*d0a00*/  IADD3 R79, P2, R80, R233, RZ ;  /* 0x000000e9504f7210 */ /* 0x000fe20007f5e0ff */
[----:B------:R-:W-:Y:S01]  /*d0a10*/  STL.64 [R1+0x1ef0], R204 ;  /* 0x001ef0cc01007387 */ /* 0x000fe20000100a00 */
[----:B------:R-:W-:Y:S01]  /*d0a20*/  MOV R190, R31 ;  /* 0x0000001f00be7202 */ /* 0x000fe20000000f00 */
[----:B------:R-:W-:Y:S02]  /*d0a30*/  IMAD.MOV.U32 R191, RZ, RZ, R44 ;  /* 0x000000ffffbf7224 */ /* 0x000fe400078e002c */
[----:B------:R-:W-:Y:S01]  /*d0a40*/  STL.64 [R1+0x1ee8], R202 ;  /* 0x001ee8ca01007387 */ /* 0x000fe20000100a00 */
[----:B------:R-:W-:Y:S01]  /*d0a50*/  MOV R188, R45 ;  /* 0x0000002d00bc7202 */ /* 0x000fe20000000f00 */
[----:B------:R-:W-:Y:S01]  /*d0a60*/  IMAD.MOV.U32 R189, RZ, RZ, R46 ;  /* 0x000000ffffbd7224 */ /* 0x000fe200078e002e */
[----:B------:R-:W-:Y:S01]  /*d0a70*/  STL.64 [R1+0x1eb0], R200 ;  /* 0x001eb0c801007387 */ /* 0x000fe20000100a00 */
[----:B------:R-:W-:Y:S01]  /*d0a80*/  MOV R186, R47 ;  /* 0x0000002f00ba7202 */ /* 0x000fe20000000f00 */
[----:B------:R-:W-:-:S02]  /*d0a90*/  IMAD.MOV.U32 R187, RZ, RZ, R48 ;  /* 0x000000ffffbb7224 */ /* 0x000fc400078e0030 */
[----:B------:R-:W-:Y:S01]  /*d0aa0*/  STL.64 [R1+0x1ea8], R194 ;  /* 0x001ea8c201007387 */ /* 0x000fe20000100a00 */
[----:B------:R-:W-:Y:S01]  /*d0ab0*/  MOV R184, R49 ;  /* 0x0000003100b87202 */ /* 0x000fe20000000f00 */
[----:B------:R-:W-:Y:S01]  /*d0ac0*/  IMAD.MOV.U32 R185, RZ, RZ, R50 ;  /* 0x000000ffffb97224 */ /* 0x000fe200078e0032 */
[----:B------:R-:W-:Y:S01]  /*d0ad0*/  IADD3.X R80, R81, R2, RZ, P2, !PT ;  /* 0x0000000251507210 */ /* 0x000fe200017fe4ff */
[----:B------:R-:W-:Y:S01]  /*d0ae0*/  STL.64 [R1+0x1dd0], R192 ;  /* 0x001dd0c001007387 */ /* 0x000fe20000100a00 */
[----:B------:R-:W-:Y:S01]  /*d0af0*/  MOV R182, R51 ;  /* 0x0000003300b67202 */ /* 0x000fe20000000f00 */
[----:B------:R-:W-:Y:S01]  /*d0b00*/  IMAD.MOV.U32 R183, RZ, RZ, R52 ;  /* 0x000000ffffb77224 */ /* 0x000fe200078e0034 */
[----:B------:R-:W-:Y:S01]  /*d0b10*/  IADD3 R81, P2, R82, R233, RZ ;  /* 0x000000e952517210 */ /* 0x000fe20007f5e0ff */
[----:B------:R-:W-:Y:S01]  /*d0b20*/  STL.64 [R1+0x1dc8], R190 ;  /* 0x001dc8be01007387 */ /* 0x000fe20000100a00 */
[----:B------:R-:W-:Y:S01]  /*d0b30*/  MOV R180, R53 ;  /* 0x0000003500b47202 */ /* 0x000fe20000000f00 */
[----:B------:R-:W-:-:S02]  /*d0b40*/  IMAD.MOV.U32 R181, RZ, RZ, R54 ;  /* 0x000000ffffb57224 */ /* 0x000fc400078e0036 */
[----:B------:R-:W-:Y:S01]  /*d0b50*/  STL.64 [R1+0x1da0], R188 ;  /* 0x001da0bc01007387 */ /* 0x000fe20000100a00 */
[----:B------:R-:W-:Y:S01]  /*d0b60*/  MOV R178, R55 ;  /* 0x0000003700b27202 */ /* 0x000fe20000000f00 */
[----:B------:R-:W-:Y:S01]  /*d0b70*/  IMAD.MOV.U32 R179, RZ, RZ, R56 ;  /* 0x000000ffffb37224 */ /* 0x000fe200078e0038 */
        /* <DEDUP_REMOVED lines=46> */
[----:B------:R-:W-:Y:S02]  /*d0e60*/  STL.64 [R1+0x1ce0], R156 ;  /* 0x001ce09c01007387 */ /* 0x000fe40000100a00 */
[----:B------:R-:W-:Y:S02]  /*d0e70*/  STL.64 [R1+0x1cd8], R154 ;  /* 0x001cd89a01007387 */ /* 0x000fe40000100a00 */
[----:B------:R-:W-:Y:S01]  /*d0e80*/  STL.64 [R1+0x1cd0], R152 ;  /* 0x001cd09801007387 */ /* 0x000fe20000100a00 */
[----:B------:R3:W-:Y:S01]  /*d0e90*/  STL.64 [R1+0x1cc8], R132 ;  /* 0x001cc88401007387 */ /* 0x0007e20000100a00 */
[----:B------:R-:W4:Y:S03]  /*d0ea0*/  LDL.LU.64 R26, [R1+0x21e0] ;  /* 0x0021e000011a7983 */ /* 0x000f260000300a00 */
        /* <DEDUP_REMOVED lines=44> */
[----:B-1----:R-:W-:Y:S01]  /*d1170*/  MOV R4, R150 ;  /* 0x0000009600047202 */ /* 0x002fe20000000f00 */
[----:B------:R-:W-:Y:S01]  /*d1180*/  IMAD.MOV.U32 R5, RZ, RZ, R151 ;  /* 0x000000ffff057224 */ /* 0x000fe200078e0097 */
[----:B------:R4:W-:Y:S01]  /*d1190*/  LDGSTS.E [R3+0x5ea00], [R156.64], P1 ;  /* 0x5ea000009c037fae */ /* 0x0009e20008921844 */
[----:B------:R4:W-:Y:S02]  /*d11a0*/  LDGSTS.E [R3+0x5eb00], [R154.64], P0 ;  /* 0x5eb000009a037fae */ /* 0x0009e40008121844 */
[----:B------:R4:W-:Y:S02]  /*d11b0*/  LDGSTS.E [R3+0x5fa00], [R152.64], P1 ;  /* 0x5fa0000098037fae */ /* 0x0009e40008921844 */
[----:B------:R4:W-:Y:S01]  /*d11c0*/  LDGSTS.E [R3+0x5fb00], [R132.64], P0 ;  /* 0x5fb0000084037fae */ /* 0x0009e20008121844 */
[----:B------:R1:W-:Y:S04]  /*d11d0*/  LDGSTS.E [R8+0x40c00], [R4.64], P1 ;  /* 0x40c0000004087fae */ /* 0x0003e80008921844 */
[----:B--2---:R-:W2:Y:S01]  /*d11e0*/  LDL.LU.64 R6, [R1+0x21d8] ;  /* 0x0021d80001067983 */ /* 0x004ea20000300a00 */
        /* <DEDUP_REMOVED lines=8> */
[----:B-1----:R-:W-:Y:S01]  /*d1270*/  MOV R4, R148 ;  /* 0x0000009400047202 */ /* 0x002fe20000000f00 */
[----:B------:R-:W-:-:S05]  /*d1280*/  IMAD.MOV.U32 R5, RZ, RZ, R149 ;  /* 0x000000ffff057224 */ /* 0x000fca00078e0095 */
[----:B------:R1:W-:Y:S02]  /*d1290*/  LDGSTS.E [R8+0x40d00], [R4.64], P0 ;  /* 0x40d0000004087fae */ /* 0x0003e40008121844 */
        /* <DEDUP_REMOVED lines=37> */
[----:B------:R-:W-:Y:S01]  /*d14f0*/  IMAD.MOV.U32 R5, RZ, RZ, R121 ;  /* 0x000000ffff057224 */ /* 0x000fe200078e0079 */
[----:B----4-:R-:W-:-:S04]  /*d1500*/  IADD3 R3, P2, R26, R233, RZ ;  /* 0x000000e91a037210 */ /* 0x010fc80007f5e0ff */
[----:B------:R1:W-:Y:S02]  /*d1510*/  LDGSTS.E [R8+0x47c00], [R4.64], P1 ;  /* 0x47c0000004087fae */ /* 0x0003e40008921844 */
[----:B-1----:R-:W-:Y:S01]  /*d1520*/  MOV R4, R118 ;  /* 0x0000007600047202 */ /* 0x002fe20000000f00 */
[----:B------:R-:W-:-:S05]  /*d1530*/  IMAD.MOV.U32 R5, RZ, RZ, R119 ;  /* 0x000000ffff057224 */ /* 0x000fca00078e0077 */
[----:B------:R1:W-:Y:S02]  /*d1540*/  LDGSTS.E [R8+0x47d00], [R4.64], P0 ;  /* 0x47d0000004087fae */ /* 0x0003e40008121844 */
[----:B-1----:R-:W-:Y:S02]  /*d1550*/  IADD3.X R4, R27, R2, RZ, P2, !PT ;  /* 0x000000021b047210 */ /* 0x002fe400017fe4ff */
[----:B------:R-:W4:Y:S01]  /*d1560*/  LDL.LU.64 R26, [R1+0x1ea0] ;  /* 0x001ea000011a7983 */ /* 0x000f220000300a00 */
        /* <DEDUP_REMOVED lines=73> */
[----:B----4-:R-:W-:-:S04]  /*d1a00*/  IADD3 R24, P2, R26, R233, RZ ;  /* 0x000000e91a187210 */ /* 0x010fc80007f5e0ff */
        /* <DEDUP_REMOVED lines=39> */
[-C--:B------:R-:W-:Y:S02]  /*d1c80*/  IADD3 R76, P2, R78, R233.reuse, RZ ;  /* 0x000000e94e4c7210 */ /* 0x080fe40007f5e0ff */
[----:B------:R-:W-:Y:S01]  /*d1c90*/  MOV R150, R234 ;  /* 0x000000ea00967202 */ /* 0x000fe20000000f00 */
[----:B------:R-:W-:Y:S01]  /*d1ca0*/  IMAD.MOV.U32 R151, RZ, RZ, R232 ;  /* 0x000000ffff977224 */ /* 0x000fe200078e00e8 */
[----:B------:R-:W-:Y:S01]  /*d1cb0*/  IADD3.X R77, R79, R2, RZ, P2, !PT ;  /* 0x000000024f4d7210 */ /* 0x000fe200017fe4ff */
[----:B------:R-:W-:Y:S01]  /*d1cc0*/  IADD3 R78, P2, R80, R233, RZ ;  /* 0x000000e9504e7210 */ /* 0x000fe20007f5e0ff */
[----:B------:R-:W-:Y:S01]  /*d1cd0*/  MOV R148, R228 ;  /* 0x000000e400947202 */ /* 0x000fe20000000f00 */
[----:B------:R-:W-:Y:S01]  /*d1ce0*/  IMAD.MOV.U32 R149, RZ, RZ, R235 ;  /* 0x000000ffff957224 */ /* 0x000fe200078e00eb */
[----:B------:R-:W-:Y:S01]  /*d1cf0*/  MOV R146, R230 ;  /* 0x000000e600927202 */ /* 0x000fe20000000f00 */
[----:B------:R-:W-:Y:S01]  /*d1d00*/  IMAD.MOV.U32 R147, RZ, RZ, R229 ;  /* 0x000000ffff937224 */ /* 0x000fe200078e00e5 */
[----:B------:R-:W-:Y:S01]  /*d1d10*/  MOV R144, R224 ;  /* 0x000000e000907202 */ /* 0x000fe20000000f00 */
[----:B------:R-:W-:-:S02]  /*d1d20*/  IMAD.MOV.U32 R145, RZ, RZ, R231 ;  /* 0x000000ffff917224 */ /* 0x000fc400078e00e7 */
[----:B------:R-:W-:Y:S01]  /*d1d30*/  IMAD.X R79, R81, 0x1, R2, P2 ;  /* 0x00000001514f7824 */ /* 0x000fe200010e0602 */
        /* <DEDUP_REMOVED lines=23> */
[----:B------:R1:W-:Y:S01]  /*d1eb0*/  LDGSTS.E [R8+0x48c00], [R150.64], P1 ;  /* 0x48c0000096087fae */ /* 0x0003e20008921844 */
[----:B------:R-:W-:Y:S01]  /*d1ec0*/  STL.64 [R1+0x18c0], R138 ;  /* 0x0018c08a01007387 */ /* 0x000fe20000100a00 */
[----:B------:R-:W-:Y:S01]  /*d1ed0*/  MOV R128, R250 ;  /* 0x000000fa00807202 */ /* 0x000fe20000000f00 */
[----:B------:R-:W-:Y:S01]  /*d1ee0*/  IMAD.MOV.U32 R129, RZ, RZ, R249 ;  /* 0x000000ffff817224 */ /* 0x000fe200078e00f9 */
[----:B------:R1:W-:Y:S04]  /*d1ef0*/  LDGSTS.E [R8+0x48d00], [R148.64], P0 ;  /* 0x48d0000094087fae */ /* 0x0003e80008121844 */
[----:B------:R-:W-:Y:S01]  /*d1f00*/  STL.64 [R1+0x18b8], R136 ;  /* 0x0018b88801007387 */ /* 0x000fe20000100a00 */
[----:B------:R-:W-:Y:S01]  /*d1f10*/  MOV R126, R244 ;  /* 0x000000f4007e7202 */ /* 0x000fe20000000f00 */
[----:B------:R-:W-:-:S02]  /*d1f20*/  IMAD.MOV.U32 R127, RZ, RZ, R251 ;  /* 0x000000ffff7f7224 */ /* 0x000fc400078e00fb */
[----:B------:R1:W-:Y:S01]  /*d1f30*/  LDGSTS.E [R8+0x49c00], [R146.64], P1 ;  /* 0x49c0000092087fae */ /* 0x0003e20008921844 */
[----:B------:R-:W-:Y:S01]  /*d1f40*/  STL.64 [R1+0x18e0], R134 ;  /* 0x0018e08601007387 */ /* 0x000fe20000100a00 */
[----:B------:R-:W-:Y:S01]  /*d1f50*/  MOV R124, R246 ;  /* 0x000000f6007c7202 */ /* 0x000fe20000000f00 */
[----:B------:R-:W-:Y:S02]  /*d1f60*/  IMAD.MOV.U32 R125, RZ, RZ, R245 ;  /* 0x000000ffff7d7224 */ /* 0x000fe400078e00f5 */
[----:B------:R1:W-:Y:S01]  /*d1f70*/  LDGSTS.E [R8+0x49d00], [R144.64], P0 ;  /* 0x49d0000090087fae */ /* 0x0003e20008121844 */
[----:B------:R-:W-:Y:S02]  /*d1f80*/  STL.64 [R1+0x18d8], R132 ;  /* 0x0018d88401007387 */ /* 0x000fe40000100a00 */
[----:B------:R1:W-:Y:S02]  /*d1f90*/  LDGSTS.E [R8+0x4ac00], [R142.64], P1 ;  /* 0x4ac000008e087fae */ /* 0x0003e40008921844 */
[----:B------:R-:W-:Y:S01]  /*d1fa0*/  IMAD.X R83, R119, 0x1, R2, P2 ;  /* 0x0000000177537824 */ /* 0x000fe200010e0602 */
[----:B------:R-:W-:Y:S04]  /*d1fb0*/  STL.64 [R1+0x1900], R130 ;  /* 0x0019008201007387 */ /* 0x000fe80000100a00 */
[----:B------:R1:W-:Y:S01]  /*d1fc0*/  LDGSTS.E [R8+0x4ad00], [R140.64], P0 ;  /* 0x4ad000008c087fae */ /* 0x0003e20008121844 */
[----:B------:R-:W-:Y:S01]  /*d1fd0*/  STL.64 [R1+0x18f8], R128 ;  /* 0x0018f88001007387 */ /* 0x000fe20000100a00 */
[----:B------:R-:W-:Y:S01]  /*d1fe0*/  MOV R118, R7 ;  /* 0x0000000700767202 */ /* 0x000fe20000000f00 */
[----:B------:R-:W-:Y:S01]  /*d1ff0*/  IMAD.MOV.U32 R119, RZ, RZ, R9 ;  /* 0x000000ffff777224 */ /* 0x000fe200078e0009 */
        /* <DEDUP_REMOVED lines=10> */
[----:B------:R1:W-:Y:S04]  /*d20a0*/  LDGSTS.E [R8+0x4dd00], [R128.64], P0 ;  /* 0x4dd0000080087fae */ /* 0x0003e80008121844 */
[----:B------:R2:W-:Y:S01]  /*d20b0*/  STL.64 [R1+0x2088], R10 ;  /* 0x0020880a01007387 */ /* 0x0005e20000100a00 */
[----:B------:R1:W-:Y:S02]  /*d20c0*/  LDGSTS.E [R8+0x4ec00], [R126.64], P1 ;  /* 0x4ec000007e087fae */ /* 0x0003e40008921844 */
        /* <DEDUP_REMOVED lines=60> */
[----:B------:R1:W-:Y:S02]  /*d2490*/  LDGSTS.E [R8+0x5dd00], [R74.64], P0 ;  /* 0x5dd000004a087fae */ /* 0x0003e40008121844 */
[----:B------:R-:W4:Y:S01]  /*d24a0*/  LDL.LU.64 R6, [R1+0x21d0] ;  /* 0x0021d00001067983 */ /* 0x000f220000300a00 */
[----:B------:R1:W-:Y:S01]  /*d24b0*/  LDGSTS.E [R8+0x5ec00], [R76.64], P1 ;  /* 0x5ec000004c087fae */ /* 0x0003e20008921844 */
[----:B------:R1:W-:Y:S02]  /*d24c0*/  LDGSTS.E [R8+0x5ed00], [R78.64], P0 ;  /* 0x5ed000004e087fae */ /* 0x0003e40008121844 */
[----:B------:R1:W-:Y:S02]  /*d24d0*/  LDGSTS.E [R8+0x5fc00], [R80.64], P1 ;  /* 0x5fc0000050087fae */ /* 0x0003e40008921844 */
[----:B------:R1:W-:Y:S02]  /*d24e0*/  LDGSTS.E [R8+0x5fd00], [R82.64], P0 ;  /* 0x5fd0000052087fae */ /* 0x0003e40008121844 */
[----:B-1----:R-:W4:Y:S01]  /*d24f0*/  LDL.LU.64 R8, [R1+0x21c8] ;  /* 0x0021c80001087983 */ /* 0x002f220000300a00 */
[----:B--2---:R-:W2:Y:S02]  /*d2500*/  LDL.LU.64 R10, [R1+0x2080] ;  /* 0x00208000010a7983 */ /* 0x004ea40000300a00 */
[----:B---3--:R-:W2:Y:S02]  /*d2510*/  LDL.LU.64 R12, [R1+0x2078] ;  /* 0x00207800010c7983 */ /* 0x008ea40000300a00 */
[----:B------:R-:W2:Y:S01]  /*d2520*/  LDL.LU.64 R14, [R1+0x2030] ;  /* 0x00203000010e7983 */ /* 0x000ea20000300a00 */
[----:B------:R-:W2:Y:S01]  /*d2530*/  LDL.LU.64 R16, [R1+0x2028] ;  /* 0x0020280001107983 */ /* 0x000ea20000300a00 */
[----:B------:R-:W2:Y:S02]  /*d2540*/  LDL.LU.64 R18, [R1+0x1f10] ;  /* 0x001f100001127983 */ /* 0x000ea40000300a00 */
[----:B------:R-:W2:Y:S02]  /*d2550*/  LDL.LU.64 R20, [R1+0x1f08] ;  /* 0x001f080001147983 */ /* 0x000ea40000300a00 */
[----:B------:R-:W2:Y:S01]  /*d2560*/  LDL.LU.64 R22, [R1+0x1ed0] ;  /* 0x001ed00001167983 */ /* 0x000ea20000300a00 */
[----:B------:R-:W2:Y:S01]  /*d2570*/  LDL.LU.64 R24, [R1+0x1ec8] ;  /* 0x001ec80001187983 */ /* 0x000ea20000300a00 */
[----:B------:R-:W2:Y:S01]  /*d2580*/  LDL.LU.64 R26, [R1+0x1e90] ;  /* 0x001e9000011a7983 */ /* 0x000ea20000300a00 */
[----:B------:R-:W-:Y:S01]  /*d2590*/  SHF.L.U32 R246, R117, 0x2, RZ ;  /* 0x0000000275f67819 */ /* 0x000fe200000006ff */
[----:B------:R-:W2:Y:S01]  /*d25a0*/  LDL.LU.64 R28, [R1+0x1e88] ;  /* 0x001e8800011c7983 */ /* 0x000ea20000300a00 */
[----:B------:R-:W2:Y:S01]  /*d25b0*/  LDL.LU.64 R30, [R1+0x1db0] ;  /* 0x001db000011e7983 */ /* 0x000ea20000300a00 */
[----:B------:R-:W-:-:S02]  /*d25c0*/  MOV R4, R115 ;  /* 0x0000007300047202 */ /* 0x000fc40000000f00 */
[----:B------:R-:W-:Y:S01]  /*d25d0*/  LOP3.LUT R3, R246, 0x70, RZ, 0x3c, !PT ;  /* 0x00000070f6037812 */ /* 0x000fe200078e3cff */
[----:B------:R-:W-:Y:S01]  /*d25e0*/  IMAD.MOV.U32 R5, RZ, RZ, R116 ;  /* 0x000000ffff057224 */ /* 0x000fe200078e0074 */
[----:B------:R-:W2:Y:S01]  /*d25f0*/  LDL.LU.64 R44, [R1+0x1da8] ;  /* 0x001da800012c7983 */ /* 0x000ea20000300a00 */
[----:B------:R-:W2:Y:S02]  /*d2600*/  LDL.LU.64 R46, [R1+0x1d80] ;  /* 0x001d8000012e7983 */ /* 0x000ea40000300a00 */
[----:B------:R-:W2:Y:S02]  /*d2610*/  LDL.LU.64 R48, [R1+0x1d78] ;  /* 0x001d780001307983 */ /* 0x000ea40000300a00 */
[----:B------:R-:W-:Y:S01]  /*d2620*/  IMAD R3, R247, 0x20000, R3 ;  /* 0x00020000f7037824 */ /* 0x000fe200078e0203 */
[----:B------:R-:W2:Y:S01]  /*d2630*/  LDL.LU.64 R50, [R1+0x1d50] ;  /* 0x001d500001327983 */ /* 0x000ea20000300a00 */
[----:B------:R-:W2:Y:S02]  /*d2640*/  LDL.LU.64 R52, [R1+0x1d48] ;  /* 0x001d480001347983 */ /* 0x000ea40000300a00 */
[----:B------:R-:W2:Y:S02]  /*d2650*/  LDL.LU.64 R54, [R1+0x1cb0] ;  /* 0x001cb00001367983 */ /* 0x000ea40000300a00 */
[----:B------:R-:W2:Y:S01]  /*d2660*/  LDL.LU.64 R56, [R1+0x1ca8] ;  /* 0x001ca80001387983 */ /* 0x000ea20000300a00 */
[----:B------:R1:W-:Y:S04]  /*d2670*/  LDGSTS.E [R3+0x40e00], [R4.64], P1 ;  /* 0x40e0000004037fae */ /* 0x0003e80008921844 */
        /* <DEDUP_REMOVED lines=11> */
[----:B-1----:R-:W-:Y:S01]  /*d2730*/  MOV R4, R113 ;  /* 0x0000007100047202 */ /* 0x002fe20000000f00 */
[----:B------:R-:W-:Y:S01]  /*d2740*/  IMAD.MOV.U32 R5, RZ, RZ, R114 ;  /* 0x000000ffff057224 */ /* 0x000fe200078e0072 */
[----:B------:R-:W2:Y:S01]  /*d2750*/  LDL.LU.64 R80, [R1+0x1bd8] ;  /* 0x001bd80001507983 */ /* 0x000ea20000300a00 */
[----:B------:R-:W2:Y:S03]  /*d2760*/  LDL.LU.64 R82, [R1+0x1bd0] ;  /* 0x001bd00001527983 */ /* 0x000ea60000300a00 */
        /* <DEDUP_REMOVED lines=40> */
[----:B-1----:R-:W-:Y:S02]  /*d29f0*/  MOV R4, R85 ;  /* 0x0000005500047202 */ /* 0x002fe40000000f00 */
[----:B------:R-:W3:Y:S01]  /*d2a00*/  LDL.LU.64 R84, [R1+0x1bc8] ;  /* 0x001bc80001547983 */ /* 0x000ee20000300a00 */
        /* <DEDUP_REMOVED lines=28> */
[----:B------:R-:W-:-:S05]  /*d2bd0*/  IMAD.MOV.U32 R5, RZ, RZ, R86 ;  /* 0x000000ffff057224 */ /* 0x000fca00078e0056 */
[----:B------:R4:W-:Y:S02]  /*d2be0*/  LDGSTS.E [R3+0x47f00], [R4.64], P0 ;  /* 0x47f0000004037fae */ /* 0x0009e40008121844 */
[----:B----4-:R-:W-:-:S04]  /*d2bf0*/  IADD3 R4, P2, R6, R233, RZ ;  /* 0x000000e906047210 */ /* 0x010fc80007f5e0ff */
[----:B------:R-:W-:Y:S01]  /*d2c00*/  IADD3.X R5, R7, R2, RZ, P2, !PT ;  /* 0x0000000207057210 */ /* 0x000fe200017fe4ff */
[----:B------:R-:W-:-:S05]  /*d2c10*/  IADD3 R6, P2, R8, R233, RZ ;  /* 0x000000e908067210 */ /* 0x000fca0007f5e0ff */
[----:B------:R-:W-:Y:S01]  /*d2c20*/  IMAD.X R7, R9, 0x1, R2, P2 ;  /* 0x0000000109077824 */ /* 0x000fe200010e0602 */
[----:B--2---:R-:W-:-:S04]  /*d2c30*/  IADD3 R8, P2, R10, R233, RZ ;  /* 0x000000e90a087210 */ /* 0x004fc80007f5e0ff */
        /* <DEDUP_REMOVED lines=61> */
[----:B---3--:R-:W-:Y:S01]  /*d3010*/  IMAD.MOV.U32 R111, RZ, RZ, R234 ;  /* 0x000000ffff6f7224 */ /* 0x008fe200078e00ea */
        /* <DEDUP_REMOVED lines=9> */
[----:B------:R-:W-:Y:S01]  /*d30b0*/  STL.64 [R1+0x1818], R110 ;  /* 0x0018186e01007387 */ /* 0x000fe20000100a00 */
[----:B------:R-:W-:Y:S01]  /*d30c0*/  MOV R100, R221 ;  /* 0x000000dd00647202 */ /* 0x000fe20000000f00 */
[----:B------:R-:W-:-:S02]  /*d30d0*/  IMAD.MOV.U32 R101, RZ, RZ, R220 ;  /* 0x000000ffff657224 */ /* 0x000fc400078e00dc */
        /* <DEDUP_REMOVED lines=19> */
[----:B------:R-:W-:Y:S01]  /*d3210*/  IMAD.X R83, R85, 0x1, R2, P2 ;  /* 0x0000000155537824 */ /* 0x000fe200010e0602 */
[----:B------:R-:W-:Y:S01]  /*d3220*/  STL.64 [R1+0x1858], R96 ;  /* 0x0018586001007387 */ /* 0x000fe20000100a00 */
[----:B------:R-:W-:Y:S01]  /*d3230*/  MOV R86, R245 ;  /* 0x000000f500567202 */ /* 0x000fe20000000f00 */
[----:B------:R-:W-:-:S02]  /*d3240*/  IMAD.MOV.U32 R87, RZ, RZ, R244 ;  /* 0x000000ffff577224 */ /* 0x000fc400078e00f4 */
[----:B------:R-:W-:Y:S01]  /*d3250*/  STL.64 [R1+0x1880], R94 ;  /* 0x0018805e01007387 */ /* 0x000fe20000100a00 */
[----:B------:R-:W-:Y:S01]  /*d3260*/  MOV R84, R247 ;  /* 0x000000f700547202 */ /* 0x000fe20000000f00 */
[----:B------:R-:W-:Y:S01]  /*d3270*/  IMAD.MOV.U32 R85, RZ, RZ, R246 ;  /* 0x000000ffff557224 */ /* 0x000fe200078e00f6 */
[----:B------:R-:W-:Y:S01]  /*d3280*/  STL.64 [R1+0x1878], R92 ;  /* 0x0018785c01007387 */ /* 0x000fe20000100a00 */
[----:B------:R-:W-:Y:S02]  /*d3290*/  STL.64 [R1+0x18a0], R90 ;  /* 0x0018a05a01007387 */ /* 0x000fe40000100a00 */
[----:B------:R-:W-:Y:S02]  /*d32a0*/  STL.64 [R1+0x1898], R88 ;  /* 0x0018985801007387 */ /* 0x000fe40000100a00 */
[----:B------:R-:W-:Y:S01]  /*d32b0*/  STL.64 [R1+0x18a8], R86 ;  /* 0x0018a85601007387 */ /* 0x000fe20000100a00 */
[----:B------:R-:W-:Y:S01]  /*d32c0*/  STL.64 [R1+0x18b0], R84 ;  /* 0x0018b05401007387 */ /* 0x000fe20000100a00 */
        /* <DEDUP_REMOVED lines=34> */
[----:B------:R-:W3:Y:S01]  /*d34f0*/  LDL.LU R247, [R1+0x1bc4] ;  /* 0x001bc40001f77983 */ /* 0x000ee20000300800 */
        /* <DEDUP_REMOVED lines=29> */
[----:B------:R-:W-:Y:S01]  /*d36d0*/  MOV R246, c[0x0][0x180] ;  /* 0x0000600000f67a02 */ /* 0x000fe20000000f00 */
[----:B------:R2:W-:Y:S02]  /*d36e0*/  LDGSTS.E [R3+0x56f00], [R46.64], P0 ;  /* 0x56f000002e037fae */ /* 0x0005e40008121844 */
[----:B------:R2:W-:Y:S01]  /*d36f0*/  LDGSTS.E [R3+0x57e00], [R48.64], P1 ;  /* 0x57e0000030037fae */ /* 0x0005e20008921844 */
[----:B------:R2:W-:Y:S01]  /*d3700*/  LDGSTS.E [R3+0x57f00], [R50.64], P0 ;  /* 0x57f0000032037fae */ /* 0x0005e20008121844 */
[----:B------:R2:W-:Y:S01]  /*d3710*/  LDGSTS.E [R3+0x58e00], [R52.64], P1 ;  /* 0x58e0000034037fae */ /* 0x0005e20008921844 */
[----:B------:R-:W-:Y:S01]  /*d3720*/  IADD3 R246, R246, 0x7f, RZ ;  /* 0x0000007ff6f67810 */ /* 0x000fe20007ffe0ff */
[----:B------:R2:W-:Y:S01]  /*d3730*/  LDGSTS.E [R3+0x58f00], [R54.64], P0 ;  /* 0x58f0000036037fae */ /* 0x0005e20008121844 */
[----:B------:R2:W-:Y:S01]  /*d3740*/  LDGSTS.E [R3+0x59e00], [R56.64], P1 ;  /* 0x59e0000038037fae */ /* 0x0005e20008921844 */
[----:B------:R2:W-:Y:S02]  /*d3750*/  LDGSTS.E [R3+0x59f00], [R58.64], P0 ;  /* 0x59f000003a037fae */ /* 0x0005e40008121844 */
[----:B------:R2:W-:Y:S01]  /*d3760*/  LDGSTS.E [R3+0x5ae00], [R60.64], P1 ;  /* 0x5ae000003c037fae */ /* 0x0005e20008921844 */
[----:B-1----:R-:W-:Y:S01]  /*d3770*/  SHF.R.S32.HI R4, RZ, 0x1f, R246 ;  /* 0x0000001fff047819 */ /* 0x002fe200000114f6 */
[----:B------:R2:W-:Y:S01]  /*d3780*/  LDGSTS.E [R3+0x5af00], [R62.64], P0 ;  /* 0x5af000003e037fae */ /* 0x0005e20008121844 */
[----:B------:R2:W-:Y:S02]  /*d3790*/  LDGSTS.E [R3+0x5be00], [R64.64], P1 ;  /* 0x5be0000040037fae */ /* 0x0005e40008921844 */
[----:B------:R2:W-:Y:S02]  /*d37a0*/  LDGSTS.E [R3+0x5bf00], [R66.64], P0 ;  /* 0x5bf0000042037fae */ /* 0x0005e40008121844 */
[----:B------:R2:W-:Y:S01]  /*d37b0*/  LDGSTS.E [R3+0x5ce00], [R68.64], P1 ;  /* 0x5ce0000044037fae */ /* 0x0005e20008921844 */
[----:B------:R-:W-:Y:S01]  /*d37c0*/  LEA.HI R4, R4, R246, RZ, 0x7 ;  /* 0x000000f604047211 */ /* 0x000fe200078f38ff */
[----:B------:R2:W-:Y:S01]  /*d37d0*/  LDGSTS.E [R3+0x5cf00], [R70.64], P0 ;  /* 0x5cf0000046037fae */ /* 0x0005e20008121844 */
[----:B------:R2:W-:Y:S02]  /*d37e0*/  LDGSTS.E [R3+0x5de00], [R72.64], P1 ;  /* 0x5de0000048037fae */ /* 0x0005e40008921844 */
[----:B------:R2:W-:Y:S02]  /*d37f0*/  LDGSTS.E [R3+0x5df00], [R74.64], P0 ;  /* 0x5df000004a037fae */ /* 0x0005e40008121844 */
[----:B------:R2:W-:Y:S01]  /*d3800*/  LDGSTS.E [R3+0x5ee00], [R76.64], P1 ;  /* 0x5ee000004c037fae */ /* 0x0005e20008921844 */
[----:B------:R-:W-:Y:S01]  /*d3810*/  SHF.R.S32.HI R4, RZ, 0x7, R4 ;  /* 0x00000007ff047819 */ /* 0x000fe20000011404 */
[----:B------:R2:W-:Y:S01]  /*d3820*/  LDGSTS.E [R3+0x5ef00], [R78.64], P0 ;  /* 0x5ef000004e037fae */ /* 0x0005e20008121844 */
[----:B------:R2:W-:Y:S02]  /*d3830*/  LDGSTS.E [R3+0x5fe00], [R80.64], P1 ;  /* 0x5fe0000050037fae */ /* 0x0005e40008921844 */
[----:B------:R2:W-:Y:S02]  /*d3840*/  LDGSTS.E [R3+0x5ff00], [R82.64], P0 ;  /* 0x5ff0000052037fae */ /* 0x0005e40008121844 */
[----:B------:R-:W0:Y:S01]  /*d3850*/  LDGDEPBAR ;  /* 0x00000000000079af */ /* 0x000e220000000000 */
[----:B---3--:R-:W-:-:S05]  /*d3860*/  IADD3 R247, R247, 0x1, RZ ;  /* 0x00000001f7f77810 */ /* 0x008fca0007ffe0ff */
[----:B------:R2:W-:Y:S01]  /*d3870*/  STL [R1+0x1bc4], R247 ;  /* 0x001bc4f701007387 */ /* 0x0005e20000100800 */
[----:B------:R-:W-:Y:S11]  /*d3880*/  ISETP.NE.U32.AND P0, PT, R247, R4, PT ;  /* 0x00000004f700720c */ /* 0x000ff60003f05070 */
[----:B------:R-:W-:Y:S02]  /*d3890*/  @!UPT UIADD3 URZ, URZ, URZ, URZ ;  /* 0x0000003f3f3ff290 */ /* 0x000fe4000fffe03f */
[----:B--2---:R-:W-:Y:S01]  /*d38a0*/  @!P0 CALL.REL.NOINC `(.L_x_0) ;  /* 0x0000001000008944 */ /* 0x004fe20003c00000 */
[----:B------:R-:W-:Y:S05]  /*d38b0*/  BRA `(.L_x_1) ;  /* 0xfff76c1000007947 */ /* 0x000fea000383ffff */
.L_x_0:
[----:B-----5:R-:W2:Y:S01]  /*d38c0*/  LDL.LU R7, [R1+0x4254] ;  /* 0x0042540001077983 */ /* 0x020ea20000300800 */
[----:B------:R-:W-:-:S04]  /*d38d0*/  DEPBAR.LE SB0, 0x0 ;  /* 0x000080000000791a */ /* 0x000fc80000000000 */
[----:B------:R-:W3:Y:S04]  /*d38e0*/  LDL.LU R6, [R1+0x4250] ;  /* 0x0042500001067983 */ /* 0x000ee80000300800 */
[----:B------:R-:W1:Y:S04]  /*d38f0*/  S2R R5, SR_TID.X ;  /* 0x0000000000057919 */ /* 0x000e680000002100 */
[----:B------:R-:W4:Y:S04]  /*d3900*/  LDL.LU R12, [R1+0x1640] ;  /* 0x00164000010c7983 */ /* 0x000f280000300800 */
[----:B------:R-:W4:Y:S04]  /*d3910*/  LDL.LU R13, [R1+0x1644] ;  /* 0x00164400010d7983 */ /* 0x000f280000300800 */
[----:B------:R-:W4:Y:S04]  /*d3920*/  LDL.LU R14, [R1+0x1630] ;  /* 0x00163000010e7983 */ /* 0x000f280000300800 */
[----:B------:R-:W4:Y:S04]  /*d3930*/  LDL.LU R15, [R1+0x1634] ;  /* 0x00163400010f7983 */ /* 0x000f280000300800 */
[----:B------:R-:W4:Y:S01]  /*d3940*/  LDL.LU R8, [R1+0x1648] ;  /* 0x0016480001087983 */ /* 0x000f220000300800 */
[C---:B-1----:R-:W-:Y:S01]  /*d3950*/  IMAD.SHL.U32 R0, R5.reuse, 0x100, RZ ;  /* 0x0000010005007824 */ /* 0x042fe200078e00ff */
[C---:B------:R-:W-:Y:S01]  /*d3960*/  SHF.L.U32 R3, R5.reuse, 0x5, RZ ;  /* 0x0000000505037819 */ /* 0x040fe200000006ff */
[C---:B------:R-:W-:Y:S01]  /*d3970*/  IMAD.SHL.U32 R2, R5.reuse, 0x400, RZ ;  /* 0x0000040005027824 */ /* 0x040fe200078e00ff */
[----:B------:R-:W-:Y:S01]  /*d3980*/  SHF.L.U32 R4, R5, 0x2, RZ ;  /* 0x0000000205047819 */ /* 0x000fe200000006ff */
[----:B------:R-:W4:Y:S01]  /*d3990*/  LDL.LU R9, [R1+0x164c] ;  /* 0x00164c0001097983 */ /* 0x000f220000300800 */
[----:B------:R-:W-:-:S02]  /*d39a0*/  LOP3.LUT R0, R0, 0x1800, RZ, 0xc0, !PT ;  /* 0x0000180000007812 */ /* 0x000fc400078ec0ff */
[----:B------:R-:W-:Y:S01]  /*d39b0*/  LOP3.LUT R2, R2, 0x1800, RZ, 0xc0, !PT ;  /* 0x0000180002027812 */ /* 0x000fe200078ec0ff */
[----:B------:R-:W4:Y:S01]  /*d39c0*/  LDL.LU R10, [R1+0x1638] ;  /* 0x00163800010a7983 */ /* 0x000f220000300800 */
[----:B------:R-:W-:Y:S02]  /*d39d0*/  LOP3.LUT R5, R5, 0x3f, RZ, 0xc0, !PT ;  /* 0x0000003f05057812 */ /* 0x000fe400078ec0ff */
[----:B------:R-:W-:Y:S01]  /*d39e0*/  LOP3.LUT R0, R0, 0x460, R3, 0xf8, !PT ;  /* 0x0000046000007812 */ /* 0x000fe200078ef803 */
[----:B------:R-:W4:Y:S02]  /*d39f0*/  LDL.LU R11, [R1+0x163c] ;  /* 0x00163c00010b7983 */ /* 0x000f240000300800 */
[----:B------:R-:W-:Y:S01]  /*d3a00*/  IMAD R2, R5, 0x10, R2 ;  /* 0x0000001005027824 */ /* 0x000fe200078e0202 */
[----:B------:R-:W-:Y:S01]  /*d3a10*/  LOP3.LUT R0, R0, 0x70, R4, 0x78, !PT ;  /* 0x0000007000007812 */ /* 0x000fe200078e7804 */
[----:B------:R-:W-:Y:S06]  /*d3a20*/  BAR.SYNC.DEFER_BLOCKING 0x0 ;  /* 0x0000000000007b1d */ /* 0x000fec0000010000 */
[----:B------:R-:W4:Y:S04]  /*d3a30*/  LDL.LU R4, [R1+0x210] ;  /* 0x0002100001047983 */ /* 0x000f280000300800 */
[----:B------:R-:W4:Y:S01]  /*d3a40*/  LDL.LU R5, [R1+0x214] ;  /* 0x0002140001057983 */ /* 0x000f220000300800 */
[----:B--2---:R-:W-:-:S02]  /*d3a50*/  ISETP.GE.AND P0, PT, R7, c[0x0][0x17c], PT ;  /* 0x00005f0007007a0c */ /* 0x004fc40003f06270 */
[----:B---3--:R-:W-:Y:S02]  /*d3a60*/  ISETP.GE.AND P1, PT, R6, c[0x0][0x17c], PT ;  /* 0x00005f0006007a0c */ /* 0x008fe40003f26270 */
        /* <DEDUP_REMOVED lines=9> */
[----:B----4-:R1:W-:Y:S04]  /*d3b00*/  STS.128 [R0], R12 ;  /* 0x0000000c00007388 */ /* 0x0103e80000000c00 */
[----:B------:R-:W4:Y:S04]  /*d3b10*/  LDL.LU R19, [R1+0x1534] ;  /* 0x0015340001137983 */ /* 0x000f280000300800 */
[----:B------:R1:W-:Y:S04]  /*d3b20*/  STS.128 [R0+0x80], R8 ;  /* 0x0000800800007388 */ /* 0x0003e80000000c00 */
        /* <DEDUP_REMOVED lines=8> */
[----:B--2---:R1:W-:Y:S04]  /*d3bb0*/  STS.128 [R0+0x100], R4 ;  /* 0x0001000400007388 */ /* 0x0043e80000000c00 */
[----:B-1----:R-:W2:Y:S04]  /*d3bc0*/  LDL.LU R4, [R1+0x4a8] ;  /* 0x0004a80001047983 */ /* 0x002ea80000300800 */
[----:B------:R-:W2:Y:S04]  /*d3bd0*/  LDL.LU R5, [R1+0x4ac] ;  /* 0x0004ac0001057983 */ /* 0x000ea80000300800 */
[----:B------:R-:W2:Y:S04]  /*d3be0*/  LDL.LU R6, [R1+0x498] ;  /* 0x0004980001067983 */ /* 0x000ea80000300800 */
[----:B------:R-:W2:Y:S04]  /*d3bf0*/  LDL.LU R7, [R1+0x49c] ;  /* 0x00049c0001077983 */ /* 0x000ea80000300800 */
[----:B---3--:R1:W-:Y:S04]  /*d3c00*/  STS.128 [R0+0x280], R12 ;  /* 0x0002800c00007388 */ /* 0x0083e80000000c00 */
[----:B-1----:R-:W3:Y:S04]  /*d3c10*/  LDL.LU R12, [R1+0x1410] ;  /* 0x00141000010c7983 */ /* 0x002ee80000300800 */
[----:B------:R-:W3:Y:S04]  /*d3c20*/  LDL.LU R13, [R1+0x1414] ;  /* 0x00141400010d7983 */ /* 0x000ee80000300800 */
[----:B------:R-:W3:Y:S04]  /*d3c30*/  LDL.LU R14, [R1+0x1400] ;  /* 0x00140000010e7983 */ /* 0x000ee80000300800 */
[----:B----4-:R1:W-:Y:S04]  /*d3c40*/  STS.128 [R0+0x300], R8 ;  /* 0x0003000800007388 */ /* 0x0103e80000000c00 */
[----:B------:R-:W3:Y:S04]  /*d3c50*/  LDL.LU R15, [R1+0x1404] ;  /* 0x00140400010f7983 */ /* 0x000ee80000300800 */
[----:B-1----:R-:W4:Y:S04]  /*d3c60*/  LDL.LU R8, [R1+0x1418] ;  /* 0x0014180001087983 */ /* 0x002f280000300800 */
[----:B------:R-:W4:Y:S04]  /*d3c70*/  LDL.LU R9, [R1+0x141c] ;  /* 0x00141c0001097983 */ /* 0x000f280000300800 */
[----:B------:R-:W4:Y:S04]  /*d3c80*/  LDL.LU R10, [R1+0x1408] ;  /* 0x00140800010a7983 */ /* 0x000f280000300800 */
[----:B------:R-:W4:Y:S04]  /*d3c90*/  LDL.LU R11, [R1+0x140c] ;  /* 0x00140c00010b7983 */ /* 0x000f280000300800 */
[----:B------:R-:W-:Y:S04]  /*d3ca0*/  STS.128 [R0+0x180], R20 ;  /* 0x0001801400007388 */ /* 0x000fe80000000c00 */
[----:B------:R-:W-:Y:S01]  /*d3cb0*/  STS.128 [R0+0x200], R16 ;  /* 0x0002001000007388 */ /* 0x000fe20000000c00 */
[----:B------:R-:W-:-:S02]  /*d3cc0*/  LOP3.LUT R144, R2, 0x20, RZ, 0x3c, !PT ;  /* 0x0000002002907812 */ /* 0x000fc400078e3cff */
[C---:B------:R-:W-:Y:S01]  /*d3cd0*/  LOP3.LUT R3, R2.reuse, 0x40, RZ, 0x3c, !PT ;  /* 0x0000004002037812 */ /* 0x040fe200078e3cff */
[----:B--2---:R1:W-:Y:S04]  /*d3ce0*/  STS.128 [R0+0x380], R4 ;  /* 0x0003800400007388 */ /* 0x0043e80000000c00 */
[----:B------:R-:W-:Y:S06]  /*d3cf0*/  BAR.SYNC.DEFER_BLOCKING 0x0 ;  /* 0x0000000000007b1d */ /* 0x000fec0000010000 */
[----:B-1----:R-:W3:Y:S04]  /*d3d00*/  LDL.LU R4, [R1+0x420] ;  /* 0x0004200001047983 */ /* 0x002ee80000300800 */
[----:B------:R-:W3:Y:S04]  /*d3d10*/  LDL.LU R5, [R1+0x424] ;  /* 0x0004240001057983 */ /* 0x000ee80000300800 */
[----:B------:R-:W3:Y:S04]  /*d3d20*/  LDL.LU R6, [R1+0x410] ;  /* 0x0004100001067983 */ /* 0x000ee80000300800 */
[----:B------:R-:W3:Y:S04]  /*d3d30*/  LDL.LU R7, [R1+0x414] ;  /* 0x0004140001077983 */ /* 0x000ee80000300800 */
[----:B------:R-:W1:Y:S04]  /*d3d40*/  LDS.128 R20, [R2] ;  /* 0x0000000002147984 */ /* 0x000e680000000c00 */
[----:B------:R-:W3:Y:S04]  /*d3d50*/  LDS.128 R16, [R2+0x400] ;  /* 0x0004000002107984 */ /* 0x000ee80000000c00 */
[----:B------:R-:W3:Y:S04]  /*d3d60*/  LDS.128 R24, [R144] ;  /* 0x0000000090187984 */ /* 0x000ee80000000c00 */
[----:B-1----:R-:W-:Y:S04]  /*d3d70*/  STL.64 [R1+0x110], R20 ;  /* 0x0001101401007387 */ /* 0x002fe80000100a00 */
[----:B------:R-:W-:Y:S04]  /*d3d80*/  STL.64 [R1+0x118], R22 ;  /* 0x0001181601007387 */ /* 0x000fe80000100a00 */
[----:B------:R-:W1:Y:S04]  /*d3d90*/  LDS.128 R20, [R144+0x400] ;  /* 0x0004000090147984 */ /* 0x000e680000000c00 */
[----:B---3--:R-:W-:Y:S04]  /*d3da0*/  STL.64 [R1+0x2a0], R16 ;  /* 0x0002a01001007387 */ /* 0x008fe80000100a00 */
[----:B------:R-:W-:Y:S04]  /*d3db0*/  STL.64 [R1+0x2a8], R18 ;  /* 0x0002a81201007387 */ /* 0x000fe80000100a00 */
[----:B------:R-:W3:Y:S01]  /*d3dc0*/  LDS.128 R16, [R3] ;  /* 0x0000000003107984 */ /* 0x000ee20000000c00 */
[----:B------:R-:W-:-:S03]  /*d3dd0*/  LOP3.LUT R252, R2, 0x60, RZ, 0x3c, !PT ;  /* 0x0000006002fc7812 */ /* 0x000fc600078e3cff */
[----:B------:R-:W-:Y:S04]  /*d3de0*/  STL.64 [R1+0x140], R24 ;  /* 0x0001401801007387 */ /* 0x000fe80000100a00 */
[----:B------:R-:W-:Y:S04]  /*d3df0*/  STL.64 [R1+0x148], R26 ;  /* 0x0001481a01007387 */ /* 0x000fe80000100a00 */
[----:B------:R-:W4:Y:S04]  /*d3e00*/  LDS.128 R24, [R3+0x400] ;  /* 0x0004000003187984 */ /* 0x000f280000000c00 */
[----:B-1----:R-:W-:Y:S04]  /*d3e10*/  STL.64 [R1+0x2c0], R20 ;  /* 0x0002c01401007387 */ /* 0x002fe80000100a00 */
[----:B------:R-:W-:Y:S04]  /*d3e20*/  STL.64 [R1+0x2c8], R22 ;  /* 0x0002c81601007387 */ /* 0x000fe80000100a00 */
[----:B------:R-:W1:Y:S04]  /*d3e30*/  LDS.128 R20, [R252] ;  /* 0x00000000fc147984 */ /* 0x000e680000000c00 */
[----:B---3--:R-:W-:Y:S04]  /*d3e40*/  STL.64 [R1+0x1d0], R16 ;  /* 0x0001d01001007387 */ /* 0x008fe80000100a00 */
[----:B------:R-:W-:Y:S04]  /*d3e50*/  STL.64 [R1+0x1d8], R18 ;  /* 0x0001d81201007387 */ /* 0x000fe80000100a00 */
[----:B------:R-:W3:Y:S04]  /*d3e60*/  LDS.128 R16, [R252+0x400] ;  /* 0x00040000fc107984 */ /* 0x000ee80000000c00 */
[----:B------:R-:W-:Y:S06]  /*d3e70*/  BAR.SYNC.DEFER_BLOCKING 0x0 ;  /* 0x0000000000007b1d */ /* 0x000fec0000010000 */
[----:B----4-:R-:W-:Y:S04]  /*d3e80*/  STL.64 [R1+0x2f0], R24 ;  /* 0x0002f01801007387 */ /* 0x010fe80000100a00 */
[----:B------:R-:W-:Y:S04]  /*d3e90*/  STL.64 [R1+0x2f8], R26 ;  /* 0x0002f81a01007387 */ /* 0x000fe80000100a00 */
[----:B-1----:R1:W-:Y:S04]  /*d3ea0*/  STL.64 [R1+0x1f0], R20 ;  /* 0x0001f01401007387 */ /* 0x0023e80000100a00 */
[----:B------:R4:W-:Y:S04]  /*d3eb0*/  STL.64 [R1+0x1f8], R22 ;  /* 0x0001f81601007387 */ /* 0x0009e80000100a00 */
[----:B---3--:R3:W-:Y:S04]  /*d3ec0*/  STL.64 [R1+0x320], R16 ;  /* 0x0003201001007387 */ /* 0x0087e80000100a00 */
[----:B------:R3:W-:Y:S04]  /*d3ed0*/  STL.64 [R1+0x328], R18 ;  /* 0x0003281201007387 */ /* 0x0007e80000100a00 */
[----:B-1----:R-:W2:Y:S04]  /*d3ee0*/  LDL.LU R20, [R1+0x428] ;  /* 0x0004280001147983 */ /* 0x002ea80000300800 */
[----:B------:R-:W2:Y:S04]  /*d3ef0*/  LDL.LU R21, [R1+0x42c] ;  /* 0x00042c0001157983 */ /* 0x000ea80000300800 */
[----:B----4-:R-:W2:Y:S04]  /*d3f00*/  LDL.LU R22, [R1+0x418] ;  /* 0x0004180001167983 */ /* 0x010ea80000300800 */
[----:B------:R-:W2:Y:S04]  /*d3f10*/  LDL.LU R23, [R1+0x41c] ;  /* 0x00041c0001177983 */ /* 0x000ea80000300800 */
[----:B---3--:R-:W3:Y:S04]  /*d3f20*/  LDL.LU R16, [R1+0x13a0] ;  /* 0x0013a00001107983 */ /* 0x008ee80000300800 */
[----:B------:R-:W3:Y:S04]  /*d3f30*/  LDL.LU R17, [R1+0x13a4] ;  /* 0x0013a40001117983 */ /* 0x000ee80000300800 */
[----:B------:R-:W3:Y:S04]  /*d3f40*/  LDL.LU R18, [R1+0x1390] ;  /* 0x0013900001127983 */ /* 0x000ee80000300800 */
[----:B------:R1:W-:Y:S04]  /*d3f50*/  STS.128 [R0], R12 ;  /* 0x0000000c00007388 */ /* 0x0003e80000000c00 */
[----:B------:R-:W3:Y:S04]  /*d3f60*/  LDL.LU R19, [R1+0x1394] ;  /* 0x0013940001137983 */ /* 0x000ee80000300800 */
[----:B------:R4:W-:Y:S04]  /*d3f70*/  STS.128 [R0+0x80], R8 ;  /* 0x0000800800007388 */ /* 0x0009e80000000c00 */
[----:B-1----:R-:W2:Y:S04]  /*d3f80*/  LDL.LU R12, [R1+0x13a8] ;  /* 0x0013a800010c7983 */ /* 0x002ea80000300800 */
[----:B------:R-:W2:Y:S04]  /*d3f90*/  LDL.LU R13, [R1+0x13ac] ;  /* 0x0013ac00010d7983 */ /* 0x000ea80000300800 */
[----:B------:R-:W2:Y:S04]  /*d3fa0*/  LDL.LU R14, [R1+0x1398] ;  /* 0x00139800010e7983 */ /* 0x000ea80000300800 */
[----:B------:R-:W2:Y:S04]  /*d3fb0*/  LDL.LU R15, [R1+0x139c] ;  /* 0x00139c00010f7983 */ /* 0x000ea80000300800 */
[----:B----4-:R-:W4:Y:S04]  /*d3fc0*/  LDL.LU R8, [R1+0x570] ;  /* 0x0005700001087983 */ /* 0x010f280000300800 */
[----:B------:R-:W4:Y:S04]  /*d3fd0*/  LDL.LU R9, [R1+0x574] ;  /* 0x0005740001097983 */ /* 0x000f280000300800 */
[----:B------:R-:W4:Y:S04]  /*d3fe0*/  LDL.LU R10, [R1+0x560] ;  /* 0x00056000010a7983 */ /* 0x000f280000300800 */
[----:B------:R-:W4:Y:S04]  /*d3ff0*/  LDL.LU R11, [R1+0x564] ;  /* 0x00056400010b7983 */ /* 0x000f280000300800 */
[----:B------:R1:W-:Y:S04]  /*d4000*/  STS.128 [R0+0x100], R4 ;  /* 0x0001000400007388 */ /* 0x0003e80000000c00 */
[----:B-1----:R-:W3:Y:S04]  /*d4010*/  LDL.LU R4, [R1+0x578] ;  /* 0x0005780001047983 */ /* 0x002ee80000300800 */
[----:B------:R-:W3:Y:S04]  /*d4020*/  LDL.LU R5, [R1+0x57c] ;  /* 0x00057c0001057983 */ /* 0x000ee80000300800 */
[----:B------:R-:W3:Y:S04]  /*d4030*/  LDL.LU R6, [R1+0x568] ;  /* 0x0005680001067983 */ /* 0x000ee80000300800 */
[----:B------:R-:W3:Y:S04]  /*d4040*/  LDL.LU R7, [R1+0x56c] ;  /* 0x00056c0001077983 */ /* 0x000ee80000300800 */
[----:B--2---:R1:W-:Y:S04]  /*d4050*/  STS.128 [R0+0x280], R12 ;  /* 0x0002800c00007388 */ /* 0x0043e80000000c00 */
[----:B-1----:R-:W2:Y:S04]  /*d4060*/  LDL.LU R12, [R1+0xce0] ;  /* 0x000ce000010c7983 */ /* 0x002ea80000300800 */
[----:B------:R-:W2:Y:S04]  /*d4070*/  LDL.LU R13, [R1+0xce4] ;  /* 0x000ce400010d7983 */ /* 0x000ea80000300800 */
[----:B------:R-:W2:Y:S04]  /*d4080*/  LDL.LU R14, [R1+0xcb0] ;  /* 0x000cb000010e7983 */ /* 0x000ea80000300800 */
[----:B----4-:R1:W-:Y:S04]  /*d4090*/  STS.128 [R0+0x300], R8 ;  /* 0x0003000800007388 */ /* 0x0103e80000000c00 */
[----:B------:R-:W2:Y:S04]  /*d40a0*/  LDL.LU R15, [R1+0xcb4] ;  /* 0x000cb400010f7983 */ /* 0x000ea80000300800 */
[----:B-1----:R-:W4:Y:S04]  /*d40b0*/  LDL.LU R8, [R1+0xce8] ;  /* 0x000ce80001087983 */ /* 0x002f280000300800 */
[----:B------:R-:W4:Y:S04]  /*d40c0*/  LDL.LU R9, [R1+0xcec] ;  /* 0x000cec0001097983 */ /* 0x000f280000300800 */
[----:B------:R-:W4:Y:S04]  /*d40d0*/  LDL.LU R10, [R1+0xcb8] ;  /* 0x000cb800010a7983 */ /* 0x000f280000300800 */
[----:B------:R-:W4:Y:S04]  /*d40e0*/  LDL.LU R11, [R1+0xcbc] ;  /* 0x000cbc00010b7983 */ /* 0x000f280000300800 */
[----:B---3--:R1:W-:Y:S04]  /*d40f0*/  STS.128 [R0+0x380], R4 ;  /* 0x0003800400007388 */ /* 0x0083e80000000c00 */
[----:B-1----:R-:W4:Y:S04]  /*d4100*/  LDL.LU R4, [R1+0x790] ;  /* 0x0007900001047983 */ /* 0x002f280000300800 */
[----:B------:R-:W4:Y:S04]  /*d4110*/  LDL.LU R5, [R1+0x794] ;  /* 0x0007940001057983 */ /* 0x000f280000300800 */
[----:B------:R-:W4:Y:S04]  /*d4120*/  LDL.LU R6, [R1+0x7a0] ;  /* 0x0007a00001067983 */ /* 0x000f280000300800 */
[----:B------:R-:W4:Y:S04]  /*d4130*/  LDL.LU R7, [R1+0x7a4] ;  /* 0x0007a40001077983 */ /* 0x000f280000300800 */
[----:B------:R-:W-:Y:S04]  /*d4140*/  STS.128 [R0+0x180], R20 ;  /* 0x0001801400007388 */ /* 0x000fe80000000c00 */
[----:B------:R-:W-:Y:S04]  /*d4150*/  STS.128 [R0+0x200], R16 ;  /* 0x0002001000007388 */ /* 0x000fe80000000c00 */
[----:B------:R-:W-:Y:S06]  /*d4160*/  BAR.SYNC.DEFER_BLOCKING 0x0 ;  /* 0x0000000000007b1d */ /* 0x000fec0000010000 */
[----:B------:R-:W1:Y:S04]  /*d4170*/  LDS.128 R20, [R2] ;  /* 0x0000000002147984 */ /* 0x000e680000000c00 */
[----:B------:R-:W1:Y:S04]  /*d4180*/  LDS.128 R16, [R2+0x400] ;  /* 0x0004000002107984 */ /* 0x000e680000000c00 */
[----:B------:R-:W1:Y:S04]  /*d4190*/  LDS.128 R24, [R144] ;  /* 0x0000000090187984 */ /* 0x000e680000000c00 */
[----:B-1----:R-:W-:Y:S04]  /*d41a0*/  STL.64 [R1+0xb0], R20 ;  /* 0x0000b01401007387 */ /* 0x002fe80000100a00 */
[----:B------:R-:W-:Y:S04]  /*d41b0*/  STL.64 [R1+0xb8], R22 ;  /* 0x0000b81601007387 */ /* 0x000fe80000100a00 */
[----:B------:R-:W1:Y:S04]  /*d41c0*/  LDS.128 R20, [R144+0x400] ;  /* 0x0004000090147984 */ /* 0x000e680000000c00 */
[----:B------:R-:W-:Y:S04]  /*d41d0*/  STL.64 [R1+0x1e0], R16 ;  /* 0x0001e01001007387 */ /* 0x000fe80000100a00 */
[----:B------:R-:W-:Y:S04]  /*d41e0*/  STL.64 [R1+0x1e8], R18 ;  /* 0x0001e81201007387 */ /* 0x000fe80000100a00 */
[----:B------:R-:W1:Y:S04]  /*d41f0*/  LDS.128 R16, [R3] ;  /* 0x0000000003107984 */ /* 0x000e680000000c00 */
[----:B------:R-:W-:Y:S04]  /*d4200*/  STL.64 [R1+0xf0], R24 ;  /* 0x0000f01801007387 */ /* 0x000fe80000100a00 */
[----:B------:R-:W-:Y:S04]  /*d4210*/  STL.64 [R1+0xf8], R26 ;  /* 0x0000f81a01007387 */ /* 0x000fe80000100a00 */
[----:B------:R-:W1:Y:S04]  /*d4220*/  LDS.128 R24, [R3+0x400] ;  /* 0x0004000003187984 */ /* 0x000e680000000c00 */
[----:B-1----:R-:W-:Y:S04]  /*d4230*/  STL.64 [R1+0x210], R20 ;  /* 0x0002101401007387 */ /* 0x002fe80000100a00 */
[----:B------:R-:W-:Y:S04]  /*d4240*/  STL.64 [R1+0x218], R22 ;  /* 0x0002181601007387 */ /* 0x000fe80000100a00 */
[----:B------:R-:W1:Y:S04]  /*d4250*/  LDS.128 R20, [R252] ;  /* 0x00000000fc147984 */ /* 0x000e680000000c00 */
[----:B------:R-:W-:Y:S04]  /*d4260*/  STL.64 [R1+0x130], R16 ;  /* 0x0001301001007387 */ /* 0x000fe80000100a00 */
[----:B------:R-:W-:Y:S04]  /*d4270*/  STL.64 [R1+0x138], R18 ;  /* 0x0001381201007387 */ /* 0x000fe80000100a00 */
[----:B------:R-:W2:Y:S04]  /*d4280*/  LDS.128 R16, [R252+0x400] ;  /* 0x00040000fc107984 */ /* 0x000ea80000000c00 */
[----:B------:R-:W-:Y:S06]  /*d4290*/  BAR.SYNC.DEFER_BLOCKING 0x0 ;  /* 0x0000000000007b1d */ /* 0x000fec0000010000 */
[----:B------:R-:W-:Y:S04]  /*d42a0*/  STL.64 [R1+0x2b0], R24 ;  /* 0x0002b01801007387 */ /* 0x000fe80000100a00 */
[----:B------:R-:W-:Y:S04]  /*d42b0*/  STL.64 [R1+0x2b8], R26 ;  /* 0x0002b81a01007387 */ /* 0x000fe80000100a00 */
[----:B-1----:R1:W-:Y:S04]  /*d42c0*/  STL.64 [R1+0x1a0], R20 ;  /* 0x0001a01401007387 */ /* 0x0023e80000100a00 */
[----:B------:R1:W-:Y:S04]  /*d42d0*/  STL.64 [R1+0x1a8], R22 ;  /* 0x0001a81601007387 */ /* 0x0003e80000100a00 */
[----:B--2---:R2:W-:Y:S04]  /*d42e0*/  STL.64 [R1+0x2e0], R16 ;  /* 0x0002e01001007387 */ /* 0x0045e80000100a00 */
[----:B------:R2:W-:Y:S04]  /*d42f0*/  STL.64 [R1+0x2e8], R18 ;  /* 0x0002e81201007387 */ /* 0x0005e80000100a00 */
[----:B-1----:R-:W3:Y:S04]  /*d4300*/  LDL.LU R20, [R1+0x798] ;  /* 0x0007980001147983 */ /* 0x002ee80000300800 */
[----:B------:R-:W3:Y:S04]  /*d4310*/  LDL.LU R21, [R1+0x79c] ;  /* 0x00079c0001157983 */ /* 0x000ee80000300800 */
[----:B------:R-:W3:Y:S04]  /*d4320*/  LDL.LU R22, [R1+0x7a8] ;  /* 0x0007a80001167983 */ /* 0x000ee80000300800 */
[----:B------:R-:W3:Y:S04]  /*d4330*/  LDL.LU R23, [R1+0x7ac] ;  /* 0x0007ac0001177983 */ /* 0x000ee80000300800 */
[----:B--2---:R-:W2:Y:S04]  /*d4340*/  LDL.LU R16, [R1+0x920] ;  /* 0x0009200001107983 */ /* 0x004ea80000300800 */
[----:B------:R-:W2:Y:S04]  /*d4350*/  LDL.LU R17, [R1+0x924] ;  /* 0x0009240001117983 */ /* 0x000ea80000300800 */
[----:B------:R-:W2:Y:S04]  /*d4360*/  LDL.LU R18, [R1+0x910] ;  /* 0x0009100001127983 */ /* 0x000ea80000300800 */
[----:B------:R1:W-:Y:S04]  /*d4370*/  STS.128 [R0], R12 ;  /* 0x0000000c00007388 */ /* 0x0003e80000000c00 */
[----:B------:R-:W2:Y:S04]  /*d4380*/  LDL.LU R19, [R1+0x914] ;  /* 0x0009140001137983 */ /* 0x000ea80000300800 */
[----:B----4-:R4:W-:Y:S04]  /*d4390*/  STS.128 [R0+0x80], R8 ;  /* 0x0000800800007388 */ /* 0x0109e80000000c00 */
        /* <DEDUP_REMOVED lines=48> */
[----:B------:R-:W1:Y:S04]  /*d46a0*/  LDS.128 R16, [R252+0x400] ;  /* 0x00040000fc107984 */ /* 0x000e680000000c00 */
[----:B------:R-:W-:Y:S06]  /*d46b0*/  BAR.SYNC.DEFER_BLOCKING 0x0 ;  /* 0x0000000000007b1d */ /* 0x000fec0000010000 */
[----:B------:R-:W-:Y:S04]  /*d46c0*/  STL.64 [R1+0x200], R24 ;  /* 0x0002001801007387 */ /* 0x000fe80000100a00 */
[----:B------:R-:W-:Y:S04]  /*d46d0*/  STL.64 [R1+0x208], R26 ;  /* 0x0002081a01007387 */ /* 0x000fe80000100a00 */
[----:B-1----:R1:W-:Y:S04]  /*d46e0*/  STL.64 [R1+0x100], R20 ;  /* 0x0001001401007387 */ /* 0x0023e80000100a00 */
[----:B------:R1:W-:Y:S04]  /*d46f0*/  STL.64 [R1+0x108], R22 ;  /* 0x0001081601007387 */ /* 0x0003e80000100a00 */
[----:B------:R1:W-:Y:S04]  /*d4700*/  STL.64 [R1+0x290], R16 ;  /* 0x0002901001007387 */ /* 0x0003e80000100a00 */
[----:B------:R1:W-:Y:S04]  /*d4710*/  STL.64 [R1+0x298], R18 ;  /* 0x0002981201007387 */ /* 0x0003e80000100a00 */
        /* <DEDUP_REMOVED lines=8> */
[----:B--2---:R1:W-:Y:S04]  /*d47a0*/  STS.128 [R0], R12 ;  /* 0x0000000c00007388 */ /* 0x0043e80000000c00 */
        /* <DEDUP_REMOVED lines=155> */
[----:B---3--:R1:W-:Y:S04]  /*d5160*/  STS.128 [R0+0x380], R4 ;  /* 0x0003800400007388 */ /* 0x0083e80000000c00 */
[----:B------:R-:W4:Y:S04]  /*d5170*/  LDL.LU R11, [R1+0xc9c] ;  /* 0x000c9c00010b7983 */ /* 0x000f280000300800 */
        /* <DEDUP_REMOVED lines=49> */
[----:B------:R1:W-:Y:S04]  /*d5490*/  STS.128 [R0+0x100], R4 ;  /* 0x0001000400007388 */ /* 0x0003e80000000c00 */
[----:B------:R-:W4:Y:S04]  /*d54a0*/  LDL.LU R11, [R1+0x9c4] ;  /* 0x0009c400010b7983 */ /* 0x000f280000300800 */
        /* <DEDUP_REMOVED lines=277> */
[----:B---3--:R1:W-:Y:S04]  /*d6600*/  STS.128 [R0+0x380], R4 ;  /* 0x0003800400007388 */ /* 0x0083e80000000c00 */
[----:B------:R-:W4:Y:S04]  /*d6610*/  LDL.LU R11, [R1+0xb6c] ;  /* 0x000b6c00010b7983 */ /* 0x000f280000300800 */
[----:B-1----:R-:W3:Y:S04]  /*d6620*/  LDL.LU R4, [R1+0xa80] ;  /* 0x000a800001047983 */ /* 0x002ee80000300800 */
[----:B------:R-:W3:Y:S04]  /*d6630*/  LDL.LU R5, [R1+0xa84] ;  /* 0x000a840001057983 */ /* 0x000ee80000300800 */
[----:B------:R-:W3:Y:S04]  /*d6640*/  LDL.LU R6, [R1+0xa60] ;  /* 0x000a600001067983 */ /* 0x000ee80000300800 */
[----:B------:R-:W3:Y:S04]  /*d6650*/  LDL.LU R7, [R1+0xa64] ;  /* 0x000a640001077983 */ /* 0x000ee80000300800 */
        /* <DEDUP_REMOVED lines=36> */
[----:B---3--:R1:W-:Y:S04]  /*d68a0*/  STS.128 [R0+0x100], R4 ;  /* 0x0001000400007388 */ /* 0x0083e80000000c00 */
[----:B-1----:R-:W3:Y:S04]  /*d68b0*/  LDL.LU R4, [R1+0xd18] ;  /* 0x000d180001047983 */ /* 0x002ee80000300800 */
[----:B------:R-:W3:Y:S04]  /*d68c0*/  LDL.LU R5, [R1+0xd1c] ;  /* 0x000d1c0001057983 */ /* 0x000ee80000300800 */
[----:B------:R-:W3:Y:S04]  /*d68d0*/  LDL.LU R6, [R1+0xd08] ;  /* 0x000d080001067983 */ /* 0x000ee80000300800 */
[----:B------:R-:W3:Y:S04]  /*d68e0*/  LDL.LU R7, [R1+0xd0c] ;  /* 0x000d0c0001077983 */ /* 0x000ee80000300800 */
[----:B----4-:R1:W-:Y:S04]  /*d68f0*/  STS.128 [R0+0x80], R8 ;  /* 0x0000800800007388 */ /* 0x0103e80000000c00 */
[----:B------:R4:W-:Y:S04]  /*d6900*/  STS.128 [R0], R12 ;  /* 0x0000000c00007388 */ /* 0x0009e80000000c00 */
[----:B-1----:R-:W3:Y:S04]  /*d6910*/  LDL.LU R8, [R1+0x2d0] ;  /* 0x0002d00001087983 */ /* 0x002ee80000300800 */
[----:B------:R-:W3:Y:S04]  /*d6920*/  LDL.LU R9, [R1+0x2d4] ;  /* 0x0002d40001097983 */ /* 0x000ee80000300800 */
[----:B------:R-:W3:Y:S04]  /*d6930*/  LDL.LU R10, [R1+0x1c0] ;  /* 0x0001c000010a7983 */ /* 0x000ee80000300800 */
[----:B------:R-:W3:Y:S04]  /*d6940*/  LDL.LU R11, [R1+0x1c4] ;  /* 0x0001c400010b7983 */ /* 0x000ee80000300800 */
[----:B----4-:R-:W4:Y:S04]  /*d6950*/  LDL.LU R12, [R1+0x2d8] ;  /* 0x0002d800010c7983 */ /* 0x010f280000300800 */
[----:B------:R-:W4:Y:S04]  /*d6960*/  LDL.LU R13, [R1+0x2dc] ;  /* 0x0002dc00010d7983 */ /* 0x000f280000300800 */
[----:B------:R-:W4:Y:S04]  /*d6970*/  LDL.LU R14, [R1+0x1c8] ;  /* 0x0001c800010e7983 */ /* 0x000f280000300800 */
[----:B------:R-:W4:Y:S04]  /*d6980*/  LDL.LU R15, [R1+0x1cc] ;  /* 0x0001cc00010f7983 */ /* 0x000f280000300800 */
[----:B--2---:R-:W-:Y:S04]  /*d6990*/  STS.128 [R0+0x180], R20 ;  /* 0x0001801400007388 */ /* 0x004fe80000000c00 */
[----:B------:R1:W-:Y:S04]  /*d69a0*/  STS.128 [R0+0x200], R16 ;  /* 0x0002001000007388 */ /* 0x0003e80000000c00 */
        /* <DEDUP_REMOVED lines=13> */
[----:B------:R-:W-:Y:S04]  /*d6a80*/  STS.128 [R0+0x300], R8 ;  /* 0x0003000800007388 */ /* 0x000fe80000000c00 */
[----:B----4-:R-:W-:Y:S04]  /*d6a90*/  STS.128 [R0+0x380], R12 ;  /* 0x0003800c00007388 */ /* 0x010fe80000000c00 */
[----:B------:R-:W-:Y:S06]  /*d6aa0*/  BAR.SYNC.DEFER_BLOCKING 0x0 ;  /* 0x0000000000007b1d */ /* 0x000fec0000010000 */
[----:B------:R-:W1:Y:S04]  /*d6ab0*/  LDS.128 R12, [R2] ;  /* 0x00000000020c7984 */ /* 0x000e680000000c00 */
[----:B------:R-:W4:Y:S04]  /*d6ac0*/  LDS.128 R8, [R2+0x400] ;  /* 0x0004000002087984 */ /* 0x000f280000000c00 */
[----:B------:R-:W4:Y:S04]  /*d6ad0*/  LDS.128 R24, [R144] ;  /* 0x0000000090187984 */ /* 0x000f280000000c00 */
[----:B-1----:R-:W-:Y:S04]  /*d6ae0*/  STL.64 [R1+0x220], R12 ;  /* 0x0002200c01007387 */ /* 0x002fe80000100a00 */
[----:B------:R-:W-:Y:S04]  /*d6af0*/  STL.64 [R1+0x228], R14 ;  /* 0x0002280e01007387 */ /* 0x000fe80000100a00 */
[----:B------:R-:W1:Y:S04]  /*d6b00*/  LDS.128 R12, [R144+0x400] ;  /* 0x00040000900c7984 */ /* 0x000e680000000c00 */
[----:B----4-:R-:W-:Y:S04]  /*d6b10*/  STL.64 [R1+0x5c0], R8 ;  /* 0x0005c00801007387 */ /* 0x010fe80000100a00 */
[----:B------:R-:W-:Y:S04]  /*d6b20*/  STL.64 [R1+0x5c8], R10 ;  /* 0x0005c80a01007387 */ /* 0x000fe80000100a00 */
[----:B------:R-:W4:Y:S04]  /*d6b30*/  LDS.128 R8, [R3] ;  /* 0x0000000003087984 */ /* 0x000f280000000c00 */
[----:B------:R-:W-:Y:S04]  /*d6b40*/  STL.64 [R1+0x230], R24 ;  /* 0x0002301801007387 */ /* 0x000fe80000100a00 */
[----:B------:R-:W-:Y:S04]  /*d6b50*/  STL.64 [R1+0x238], R26 ;  /* 0x0002381a01007387 */ /* 0x000fe80000100a00 */
[----:B------:R-:W4:Y:S04]  /*d6b60*/  LDS.128 R24, [R3+0x400] ;  /* 0x0004000003187984 */ /* 0x000f280000000c00 */
[----:B-1----:R-:W-:Y:S04]  /*d6b70*/  STL.64 [R1+0x7c0], R12 ;  /* 0x0007c00c01007387 */ /* 0x002fe80000100a00 */
[----:B------:R-:W-:Y:S04]  /*d6b80*/  STL.64 [R1+0x7c8], R14 ;  /* 0x0007c80e01007387 */ /* 0x000fe80000100a00 */
[----:B------:R-:W1:Y:S04]  /*d6b90*/  LDS.128 R12, [R252] ;  /* 0x00000000fc0c7984 */ /* 0x000e680000000c00 */
[----:B----4-:R-:W-:Y:S04]  /*d6ba0*/  STL.64 [R1+0x2d0], R8 ;  /* 0x0002d00801007387 */ /* 0x010fe80000100a00 */
[----:B------:R-:W-:Y:S04]  /*d6bb0*/  STL.64 [R1+0x2d8], R10 ;  /* 0x0002d80a01007387 */ /* 0x000fe80000100a00 */
[----:B------:R-:W4:Y:S04]  /*d6bc0*/  LDS.128 R8, [R252+0x400] ;  /* 0x00040000fc087984 */ /* 0x000f280000000c00 */
[----:B------:R-:W-:Y:S06]  /*d6bd0*/  BAR.SYNC.DEFER_BLOCKING 0x0 ;  /* 0x0000000000007b1d */ /* 0x000fec0000010000 */
[----:B------:R-:W-:Y:S04]  /*d6be0*/  STL.64 [R1+0x7e0], R24 ;  /* 0x0007e01801007387 */ /* 0x000fe80000100a00 */
[----:B------:R-:W-:Y:S04]  /*d6bf0*/  STL.64 [R1+0x7e8], R26 ;  /* 0x0007e81a01007387 */ /* 0x000fe80000100a00 */
[----:B-1----:R-:W-:Y:S04]  /*d6c00*/  STL.64 [R1+0x450], R12 ;  /* 0x0004500c01007387 */ /* 0x002fe80000100a00 */
[----:B------:R-:W-:Y:S04]  /*d6c10*/  STL.64 [R1+0x458], R14 ;  /* 0x0004580e01007387 */ /* 0x000fe80000100a00 */
[----:B----4-:R-:W-:Y:S04]  /*d6c20*/  STL.64 [R1+0x1c0], R8 ;  /* 0x0001c00801007387 */ /* 0x010fe80000100a00 */
[----:B------:R-:W-:Y:S04]  /*d6c30*/  STL.64 [R1+0x1c8], R10 ;  /* 0x0001c80a01007387 */ /* 0x000fe80000100a00 */
[----:B---3--:R1:W-:Y:S04]  /*d6c40*/  STS.128 [R0+0x100], R4 ;  /* 0x0001000400007388 */ /* 0x0083e80000000c00 */
        /* <DEDUP_REMOVED lines=12> */
[----:B--2---:R1:W-:Y:S04]  /*d6d10*/  STS.128 [R0], R16 ;  /* 0x0000001000007388 */ /* 0x0043e80000000c00 */
[----:B------:R2:W-:Y:S04]  /*d6d20*/  STS.128 [R0+0x80], R20 ;  /* 0x0000801400007388 */ /* 0x0005e80000000c00 */
[----:B-1----:R-:W4:Y:S04]  /*d6d30*/  LDL.LU R16, [R1+0x4c0] ;  /* 0x0004c00001107983 */ /* 0x002f280000300800 */
[----:B------:R-:W4:Y:S04]  /*d6d40*/  LDL.LU R17, [R1+0x4c4] ;  /* 0x0004c40001117983 */ /* 0x000f280000300800 */
[----:B------:R-:W4:Y:S04]  /*d6d50*/  LDL.LU R18, [R1+0x4b0] ;  /* 0x0004b00001127983 */ /* 0x000f280000300800 */
[----:B------:R-:W4:Y:S04]  /*d6d60*/  LDL.LU R19, [R1+0x4b4] ;  /* 0x0004b40001137983 */ /* 0x000f280000300800 */
[----:B--2---:R-:W2:Y:S04]  /*d6d70*/  LDL.LU R20, [R1+0x4c8] ;  /* 0x0004c80001147983 */ /* 0x004ea80000300800 */
        /* <DEDUP_REMOVED lines=13> */
[----:B------:R1:W-:Y:S04]  /*d6e50*/  STS.128 [R0+0x280], R12 ;  /* 0x0002800c00007388 */ /* 0x0003e80000000c00 */
[----:B-1----:R-:W4:Y:S04]  /*d6e60*/  LDL.LU R12, [R1+0x3b0] ;  /* 0x0003b000010c7983 */ /* 0x002f280000300800 */
[----:B------:R-:W4:Y:S04]  /*d6e70*/  LDL.LU R13, [R1+0x3b4] ;  /* 0x0003b400010d7983 */ /* 0x000f280000300800 */
[----:B------:R-:W4:Y:S04]  /*d6e80*/  LDL.LU R14, [R1+0x3c0] ;  /* 0x0003c000010e7983 */ /* 0x000f280000300800 */
[----:B------:R-:W4:Y:S04]  /*d6e90*/  LDL.LU R15, [R1+0x3c4] ;  /* 0x0003c400010f7983 */ /* 0x000f280000300800 */
[----:B------:R-:W-:Y:S04]  /*d6ea0*/  STS.128 [R0+0x300], R16 ;  /* 0x0003001000007388 */ /* 0x000fe80000000c00 */
[----:B--2---:R-:W-:Y:S04]  /*d6eb0*/  STS.128 [R0+0x380], R20 ;  /* 0x0003801400007388 */ /* 0x004fe80000000c00 */
[----:B------:R-:W-:Y:S06]  /*d6ec0*/  BAR.SYNC.DEFER_BLOCKING 0x0 ;  /* 0x0000000000007b1d */ /* 0x000fec0000010000 */
[----:B------:R-:W1:Y:S04]  /*d6ed0*/  LDS.128 R20, [R2] ;  /* 0x0000000002147984 */ /* 0x000e680000000c00 */
[----:B------:R-:W2:Y:S04]  /*d6ee0*/  LDS.128 R16, [R2+0x400] ;  /* 0x0004000002107984 */ /* 0x000ea80000000c00 */
[----:B------:R-:W2:Y:S04]  /*d6ef0*/  LDS.128 R24, [R144] ;  /* 0x0000000090187984 */ /* 0x000ea80000000c00 */
[----:B-1----:R-:W-:Y:S04]  /*d6f00*/  STL.64 [R1+0x9e0], R20 ;  /* 0x0009e01401007387 */ /* 0x002fe80000100a00 */
[----:B------:R-:W-:Y:S04]  /*d6f10*/  STL.64 [R1+0x9e8], R22 ;  /* 0x0009e81601007387 */ /* 0x000fe80000100a00 */
[----:B------:R-:W1:Y:S04]  /*d6f20*/  LDS.128 R20, [R144+0x400] ;  /* 0x0004000090147984 */ /* 0x000e680000000c00 */
[----:B--2---:R-:W-:Y:S04]  /*d6f30*/  STL.64 [R1+0xb50], R16 ;  /* 0x000b501001007387 */ /* 0x004fe80000100a00 */
[----:B------:R-:W-:Y:S04]  /*d6f40*/  STL.64 [R1+0xb58], R18 ;  /* 0x000b581201007387 */ /* 0x000fe80000100a00 */
[----:B------:R-:W2:Y:S04]  /*d6f50*/  LDS.128 R16, [R3] ;  /* 0x0000000003107984 */ /* 0x000ea80000000c00 */
[----:B------:R-:W-:Y:S04]  /*d6f60*/  STL.64 [R1+0xa80], R24 ;  /* 0x000a801801007387 */ /* 0x000fe80000100a00 */
[----:B------:R-:W-:Y:S04]  /*d6f70*/  STL.64 [R1+0xa88], R26 ;  /* 0x000a881a01007387 */ /* 0x000fe80000100a00 */
[----:B------:R-:W2:Y:S04]  /*d6f80*/  LDS.128 R24, [R3+0x400] ;  /* 0x0004000003187984 */ /* 0x000ea80000000c00 */
[----:B-1----:R-:W-:Y:S04]  /*d6f90*/  STL.64 [R1+0xb80], R20 ;  /* 0x000b801401007387 */ /* 0x002fe80000100a00 */
[----:B------:R-:W-:Y:S04]  /*d6fa0*/  STL.64 [R1+0xb88], R22 ;  /* 0x000b881601007387 */ /* 0x000fe80000100a00 */
[----:B------:R-:W1:Y:S04]  /*d6fb0*/  LDS.128 R20, [R252] ;  /* 0x00000000fc147984 */ /* 0x000e680000000c00 */
[----:B--2---:R-:W-:Y:S04]  /*d6fc0*/  STL.64 [R1+0xad0], R16 ;  /* 0x000ad01001007387 */ /* 0x004fe80000100a00 */
[----:B------:R-:W-:Y:S04]  /*d6fd0*/  STL.64 [R1+0xad8], R18 ;  /* 0x000ad81201007387 */ /* 0x000fe80000100a00 */
[----:B------:R-:W2:Y:S04]  /*d6fe0*/  LDS.128 R16, [R252+0x400] ;  /* 0x00040000fc107984 */ /* 0x000ea80000000c00 */
[----:B------:R-:W-:Y:S06]  /*d6ff0*/  BAR.SYNC.DEFER_BLOCKING 0x0 ;  /* 0x0000000000007b1d */ /* 0x000fec0000010000 */
[----:B------:R-:W-:Y:S04]  /*d7000*/  STL.64 [R1+0xbb0], R24 ;  /* 0x000bb01801007387 */ /* 0x000fe80000100a00 */
[----:B------:R-:W-:Y:S04]  /*d7010*/  STL.64 [R1+0xbb8], R26 ;  /* 0x000bb81a01007387 */ /* 0x000fe80000100a00 */
[----:B-1----:R-:W-:Y:S04]  /*d7020*/  STL.64 [R1+0xaf0], R20 ;  /* 0x000af01401007387 */ /* 0x002fe80000100a00 */
[----:B------:R-:W-:Y:S04]  /*d7030*/  STL.64 [R1+0xaf8], R22 ;  /* 0x000af81601007387 */ /* 0x000fe80000100a00 */
[----:B--2---:R-:W-:Y:S04]  /*d7040*/  STL.64 [R1+0xc00], R16 ;  /* 0x000c001001007387 */ /* 0x004fe80000100a00 */
[----:B------:R-:W-:Y:S04]  /*d7050*/  STL.64 [R1+0xc08], R18 ;  /* 0x000c081201007387 */ /* 0x000fe80000100a00 */
[----:B---3--:R1:W-:Y:S04]  /*d7060*/  STS.128 [R0], R4 ;  /* 0x0000000400007388 */ /* 0x0083e80000000c00 */
[----:B-1----:R-:W2:Y:S04]  /*d7070*/  LDL.LU R4, [R1+0x3b8] ;  /* 0x0003b80001047983 */ /* 0x002ea80000300800 */
[----:B------:R-:W2:Y:S04]  /*d7080*/  LDL.LU R5, [R1+0x3bc] ;  /* 0x0003bc0001057983 */ /* 0x000ea80000300800 */
[----:B------:R-:W2:Y:S04]  /*d7090*/  LDL.LU R6, [R1+0x3c8] ;  /* 0x0003c80001067983 */ /* 0x000ea80000300800 */
[----:B----4-:R1:W-:Y:S04]  /*d70a0*/  STS.128 [R0+0x80], R8 ;  /* 0x0000800800007388 */ /* 0x0103e80000000c00 */
[----:B------:R-:W2:Y:S04]  /*d70b0*/  LDL.LU R7, [R1+0x3cc] ;  /* 0x0003cc0001077983 */ /* 0x000ea80000300800 */
[----:B-1----:R-:W3:Y:S04]  /*d70c0*/  LDL.LU R8, [R1+0x13e0] ;  /* 0x0013e00001087983 */ /* 0x002ee80000300800 */
[----:B------:R-:W3:Y:S04]  /*d70d0*/  LDL.LU R9, [R1+0x13e4] ;  /* 0x0013e40001097983 */ /* 0x000ee80000300800 */
[----:B------:R-:W3:Y:S04]  /*d70e0*/  LDL.LU R10, [R1+0x13d0] ;  /* 0x0013d000010a7983 */ /* 0x000ee80000300800 */
[----:B------:R-:W3:Y:S04]  /*d70f0*/  LDL.LU R11, [R1+0x13d4] ;  /* 0x0013d400010b7983 */ /* 0x000ee80000300800 */
[----:B------:R1:W-:Y:S04]  /*d7100*/  STS.128 [R0+0x100], R12 ;  /* 0x0001000c00007388 */ /* 0x0003e80000000c00 */
        /* <DEDUP_REMOVED lines=16> */
[----:B---3--:R1:W-:Y:S04]  /*d7210*/  STS.128 [R0+0x200], R8 ;  /* 0x0002000800007388 */ /* 0x0083e80000000c00 */
[----:B------:R-:W2:Y:S04]  /*d7220*/  LDL.LU R7, [R1+0x12d4] ;  /* 0x0012d40001077983 */ /* 0x000ea80000300800 */
[----:B-1----:R-:W3:Y:S04]  /*d7230*/  LDL.LU R8, [R1+0x12e8] ;  /* 0x0012e80001087983 */ /* 0x002ee80000300800 */
[----:B------:R-:W3:Y:S04]  /*d7240*/  LDL.LU R9, [R1+0x12ec] ;  /* 0x0012ec0001097983 */ /* 0x000ee80000300800 */
[----:B------:R-:W3:Y:S04]  /*d7250*/  LDL.LU R10, [R1+0x12d8] ;  /* 0x0012d800010a7983 */ /* 0x000ee80000300800 */
[----:B------:R-:W3:Y:S04]  /*d7260*/  LDL.LU R11, [R1+0x12dc] ;  /* 0x0012dc00010b7983 */ /* 0x000ee80000300800 */
[----:B----4-:R1:W-:Y:S04]  /*d7270*/  STS.128 [R0+0x280], R12 ;  /* 0x0002800c00007388 */ /* 0x0103e80000000c00 */
        /* <DEDUP_REMOVED lines=28> */
[----:B-1----:R-:W-:Y:S04]  /*d7440*/  STL.64 [R1+0xac0], R20 ;  /* 0x000ac01401007387 */ /* 0x002fe80000100a00 */
[----:B------:R-:W-:Y:S04]  /*d7450*/  STL.64 [R1+0xac8], R22 ;  /* 0x000ac81601007387 */ /* 0x000fe80000100a00 */
[----:B------:R-:W-:Y:S04]  /*d7460*/  STL.64 [R1+0xb90], R16 ;  /* 0x000b901001007387 */ /* 0x000fe80000100a00 */
[----:B------:R-:W-:Y:S04]  /*d7470*/  STL.64 [R1+0xb98], R18 ;  /* 0x000b981201007387 */ /* 0x000fe80000100a00 */
[----:B--2---:R1:W-:Y:S04]  /*d7480*/  STS.128 [R0], R4 ;  /* 0x0000000400007388 */ /* 0x0043e80000000c00 */
        /* <DEDUP_REMOVED lines=329> */
[----:B--2---:R-:W-:Y:S04]  /*d8920*/  STS.128 [R0], R4 ;  /* 0x0000000400007388 */ /* 0x004fe80000000c00 */
[----:B---3--:R1:W-:Y:S04]  /*d8930*/  STS.128 [R0+0x80], R8 ;  /* 0x0000800800007388 */ /* 0x0083e80000000c00 */
[----:B-1----:R-:W2:Y:S04]  /*d8940*/  LDL.LU R8, [R1+0x728] ;  /* 0x0007280001087983 */ /* 0x002ea80000300800 */
[----:B------:R-:W2:Y:S04]  /*d8950*/  LDL.LU R9, [R1+0x72c] ;  /* 0x00072c0001097983 */ /* 0x000ea80000300800 */
[----:B------:R-:W2:Y:S04]  /*d8960*/  LDL.LU R10, [R1+0xb48] ;  /* 0x000b4800010a7983 */ /* 0x000ea80000300800 */
[----:B------:R-:W2:Y:S04]  /*d8970*/  LDL.LU R11, [R1+0xb4c] ;  /* 0x000b4c00010b7983 */ /* 0x000ea80000300800 */
[----:B------:R-:W3:Y:S04]  /*d8980*/  LDL.LU R4, [R1+0x1260] ;  /* 0x0012600001047983 */ /* 0x000ee80000300800 */
        /* <DEDUP_REMOVED lines=16> */
[----:B--2---:R-:W-:Y:S04]  /*d8a90*/  STS.128 [R0+0x180], R8 ;  /* 0x0001800800007388 */ /* 0x004fe80000000c00 */
        /* <DEDUP_REMOVED lines=272> */
[----:B----4-:R1:W-:Y:S04]  /*d9ba0*/  STS.128 [R0+0x280], R12 ;  /* 0x0002800c00007388 */ /* 0x0103e80000000c00 */
[----:B------:R-:W3:Y:S04]  /*d9bb0*/  LDL.LU R11, [R1+0x17ac] ;  /* 0x0017ac00010b7983 */ /* 0x000ee80000300800 */
        /* <DEDUP_REMOVED lines=49> */
[----:B------:R1:W-:Y:S04]  /*d9ed0*/  STS.128 [R0+0x100], R12 ;  /* 0x0001000c00007388 */ /* 0x0003e80000000c00 */
[----:B------:R-:W3:Y:S04]  /*d9ee0*/  LDL.LU R11, [R1+0x4d4] ;  /* 0x0004d400010b7983 */ /* 0x000ee80000300800 */
[----:B-1----:R-:W3:Y:S04]  /*d9ef0*/  LDL.LU R12, [R1+0x4e8] ;  /* 0x0004e800010c7983 */ /* 0x002ee80000300800 */
[----:B------:R-:W3:Y:S04]  /*d9f00*/  LDL.LU R13, [R1+0x4ec] ;  /* 0x0004ec00010d7983 */ /* 0x000ee80000300800 */
[----:B------:R-:W3:Y:S04]  /*d9f10*/  LDL.LU R14, [R1+0x4d8] ;  /* 0x0004d800010e7983 */ /* 0x000ee80000300800 */
[----:B------:R-:W3:Y:S04]  /*d9f20*/  LDL.LU R15, [R1+0x4dc] ;  /* 0x0004dc00010f7983 */ /* 0x000ee80000300800 */
[----:B----4-:R-:W-:Y:S04]  /*d9f30*/  STS.128 [R0+0x180], R20 ;  /* 0x0001801400007388 */ /* 0x010fe80000000c00 */
        /* <DEDUP_REMOVED lines=14> */
[----:B------:R-:W-:Y:S04]  /*da020*/  STS.128 [R0+0x200], R16 ;  /* 0x0002001000007388 */ /* 0x000fe80000000c00 */
[----:B------:R-:W-:Y:S04]  /*da030*/  STS.128 [R0+0x300], R8 ;  /* 0x0003000800007388 */ /* 0x000fe80000000c00 */
[----:B------:R-:W-:Y:S06]  /*da040*/  BAR.SYNC.DEFER_BLOCKING 0x0 ;  /* 0x0000000000007b1d */ /* 0x000fec0000010000 */
[----:B------:R-:W1:Y:S04]  /*da050*/  LDS.128 R8, [R2] ;  /* 0x0000000002087984 */ /* 0x000e680000000c00 */
[----:B------:R-:W-:Y:S04]  /*da060*/  LDS.128 R248, [R2+0x400] ;  /* 0x0004000002f87984 */ /* 0x000fe80000000c00 */
[----:B------:R-:W-:Y:S04]  /*da070*/  LDS.128 R244, [R144] ;  /* 0x0000000090f47984 */ /* 0x000fe80000000c00 */
[----:B------:R-:W-:Y:S04]  /*da080*/  LDS.128 R24, [R144+0x400] ;  /* 0x0004000090187984 */ /* 0x000fe80000000c00 */
[----:B------:R-:W-:Y:S04]  /*da090*/  LDS.128 R56, [R3] ;  /* 0x0000000003387984 */ /* 0x000fe80000000c00 */
[----:B------:R-:W-:Y:S04]  /*da0a0*/  LDS.128 R16, [R3+0x400] ;  /* 0x0004000003107984 */ /* 0x000fe80000000c00 */
[----:B------:R-:W-:Y:S04]  /*da0b0*/  LDS.128 R48, [R252] ;  /* 0x00000000fc307984 */ /* 0x000fe80000000c00 */
[----:B-1----:R-:W-:Y:S04]  /*da0c0*/  STL.64 [R1], R8 ;  /* 0x0000000801007387 */ /* 0x002fe80000100a00 */
[----:B------:R-:W-:Y:S04]  /*da0d0*/  STL.64 [R1+0x8], R10 ;  /* 0x0000080a01007387 */ /* 0x000fe80000100a00 */
[----:B------:R-:W-:Y:S04]  /*da0e0*/  LDS.128 R8, [R252+0x400] ;  /* 0x00040000fc087984 */ /* 0x000fe80000000c00 */
[----:B------:R-:W-:Y:S06]  /*da0f0*/  BAR.SYNC.DEFER_BLOCKING 0x0 ;  /* 0x0000000000007b1d */ /* 0x000fec0000010000 */
        /* <DEDUP_REMOVED lines=36> */
[----:B---3--:R-:W-:Y:S04]  /*da340*/  STS.128 [R0+0x200], R4 ;  /* 0x0002000400007388 */ /* 0x008fe80000000c00 */
[----:B----4-:R-:W-:Y:S04]  /*da350*/  STS.128 [R0+0x280], R20 ;  /* 0x0002801400007388 */ /* 0x010fe80000000c00 */
        /* <DEDUP_REMOVED lines=10> */
[----:B------:R-:W-:Y:S04]  /*da400*/  LDS.128 R4, [R252+0x400] ;  /* 0x00040000fc047984 */ /* 0x000fe80000000c00 */
[----:B------:R-:W-:Y:S06]  /*da410*/  BAR.SYNC.DEFER_BLOCKING 0x0 ;  /* 0x0000000000007b1d */ /* 0x000fec0000010000 */
[----:B------:R2:W-:Y:S04]  /*da420*/  STS.128 [R0+0x80], R72 ;  /* 0x0000804800007388 */ /* 0x0005e80000000c00 */
[----:B------:R3:W-:Y:S04]  /*da430*/  STS.128 [R0], R68 ;  /* 0x0000004400007388 */ /* 0x0007e80000000c00 */
[----:B------:R4:W-:Y:S04]  /*da440*/  STS.128 [R0+0x100], R76 ;  /* 0x0001004c00007388 */ /* 0x0009e80000000c00 */
[----:B--2---:R-:W2:Y:S04]  /*da450*/  LDL.LU R72, [R1+0x868] ;  /* 0x0008680001487983 */ /* 0x004ea80000300800 */
[----:B------:R-:W2:Y:S04]  /*da460*/  LDL.LU R73, [R1+0x86c] ;  /* 0x00086c0001497983 */ /* 0x000ea80000300800 */
[----:B------:R-:W2:Y:S04]  /*da470*/  LDL.LU R74, [R1+0x858] ;  /* 0x00085800014a7983 */ /* 0x000ea80000300800 */
[----:B------:R-:W2:Y:S04]  /*da480*/  LDL.LU R75, [R1+0x85c] ;  /* 0x00085c00014b7983 */ /* 0x000ea80000300800 */
[----:B---3--:R-:W3:Y:S04]  /*da490*/  LDL.LU R68, [R1+0x1340] ;  /* 0x0013400001447983 */ /* 0x008ee80000300800 */
        /* <DEDUP_REMOVED lines=32> */
[----:B------:R-:W-:Y:S01]  /*da6a0*/  IMAD.MOV.U32 R113, RZ, RZ, R33 ;  /* 0x000000ffff717224 */ /* 0x000fe200078e0021 */
[----:B--2---:R-:W-:Y:S04]  /*da6b0*/  STS.128 [R0+0x180], R72 ;  /* 0x0001804800007388 */ /* 0x004fe80000000c00 */
[----:B---3--:R-:W-:Y:S04]  /*da6c0*/  STS.128 [R0+0x200], R68 ;  /* 0x0002004400007388 */ /* 0x008fe80000000c00 */
[----:B----4-:R-:W-:Y:S04]  /*da6d0*/  STS.128 [R0+0x280], R76 ;  /* 0x0002804c00007388 */ /* 0x010fe80000000c00 */
[----:B------:R-:W-:Y:S04]  /*da6e0*/  STS.128 [R0+0x300], R80 ;  /* 0x0003005000007388 */ /* 0x000fe80000000c00 */
[----:B------:R-:W-:Y:S04]  /*da6f0*/  STS.128 [R0+0x380], R84 ;  /* 0x0003805400007388 */ /* 0x000fe80000000c00 */
[----:B------:R-:W-:Y:S06]  /*da700*/  BAR.SYNC.DEFER_BLOCKING 0x0 ;  /* 0x0000000000007b1d */ /* 0x000fec0000010000 */
[----:B------:R-:W2:Y:S04]  /*da710*/  LDS.128 R96, [R2] ;  /* 0x0000000002607984 */ /* 0x000ea80000000c00 */
        /* <DEDUP_REMOVED lines=19> */
[----:B-1----:R-:W2:Y:S04]  /*da850*/  LDL.LU R108, [R1+0x1288] ;  /* 0x00128800016c7983 */ /* 0x002ea80000300800 */
[----:B------:R-:W2:Y:S04]  /*da860*/  LDL.LU R109, [R1+0x128c] ;  /* 0x00128c00016d7983 */ /* 0x000ea80000300800 */
[----:B------:R-:W2:Y:S04]  /*da870*/  LDL.LU R110, [R1+0x1278] ;  /* 0x00127800016e7983 */ /* 0x000ea80000300800 */
[----:B------:R-:W2:Y:S04]  /*da880*/  LDL.LU R111, [R1+0x127c] ;  /* 0x00127c00016f7983 */ /* 0x000ea80000300800 */
[----:B------:R-:W2:Y:S04]  /*da890*/  LDL.LU R32, [R1+0x17f0] ;  /* 0x0017f00001207983 */ /* 0x000ea80000300800 */
[----:B------:R-:W2:Y:S04]  /*da8a0*/  LDL.LU R33, [R1+0x17f4] ;  /* 0x0017f40001217983 */ /* 0x000ea80000300800 */
[----:B------:R-:W2:Y:S04]  /*da8b0*/  LDL.LU R34, [R1+0x17e0] ;  /* 0x0017e00001227983 */ /* 0x000ea80000300800 */
[----:B------:R1:W-:Y:S04]  /*da8c0*/  STS.128 [R0+0x380], R36 ;  /* 0x0003802400007388 */ /* 0x0003e80000000c00 */
[----:B------:R-:W2:Y:S04]  /*da8d0*/  LDL.LU R35, [R1+0x17e4] ;  /* 0x0017e40001237983 */ /* 0x000ea80000300800 */
[----:B-1----:R-:W2:Y:S04]  /*da8e0*/  LDL.LU R36, [R1+0x17f8] ;  /* 0x0017f80001247983 */ /* 0x002ea80000300800 */
[----:B------:R-:W2:Y:S04]  /*da8f0*/  LDL.LU R37, [R1+0x17fc] ;  /* 0x0017fc0001257983 */ /* 0x000ea80000300800 */
[----:B------:R-:W2:Y:S04]  /*da900*/  LDL.LU R38, [R1+0x17e8] ;  /* 0x0017e80001267983 */ /* 0x000ea80000300800 */
[----:B------:R-:W2:Y:S04]  /*da910*/  LDL.LU R39, [R1+0x17ec] ;  /* 0x0017ec0001277983 */ /* 0x000ea80000300800 */
[----:B------:R-:W-:Y:S04]  /*da920*/  STS.128 [R0+0x300], R112 ;  /* 0x0003007000007388 */ /* 0x000fe80000000c00 */
[----:B---3--:R-:W-:Y:S04]  /*da930*/  STS.128 [R0+0x180], R104 ;  /* 0x0001806800007388 */ /* 0x008fe80000000c00 */
[----:B----4-:R1:W-:Y:S04]  /*da940*/  STS.128 [R0+0x200], R100 ;  /* 0x0002006400007388 */ /* 0x0103e80000000c00 */
[----:B--2---:R2:W-:Y:S04]  /*da950*/  STS.128 [R0+0x280], R108 ;  /* 0x0002806c00007388 */ /* 0x0045e80000000c00 */
[----:B------:R-:W-:Y:S06]  /*da960*/  BAR.SYNC.DEFER_BLOCKING 0x0 ;  /* 0x0000000000007b1d */ /* 0x000fec0000010000 */
[----:B-1----:R-:W3:Y:S04]  /*da970*/  LDL.LU R100, [R1+0x8d0] ;  /* 0x0008d00001647983 */ /* 0x002ee80000300800 */
[----:B------:R-:W3:Y:S04]  /*da980*/  LDL.LU R101, [R1+0x8d4] ;  /* 0x0008d40001657983 */ /* 0x000ee80000300800 */
[----:B------:R-:W3:Y:S04]  /*da990*/  LDL.LU R102, [R1+0x890] ;  /* 0x0008900001667983 */ /* 0x000ee80000300800 */
[----:B------:R-:W3:Y:S04]  /*da9a0*/  LDL.LU R103, [R1+0x894] ;  /* 0x0008940001677983 */ /* 0x000ee80000300800 */
[----:B--2---:R-:W2:Y:S04]  /*da9b0*/  LDL.LU R108, [R1+0x8d8] ;  /* 0x0008d800016c7983 */ /* 0x004ea80000300800 */
[----:B------:R-:W1:Y:S04]  /*da9c0*/  LDS.128 R220, [R2] ;  /* 0x0000000002dc7984 */ /* 0x000e680000000c00 */
[----:B------:R-:W-:Y:S04]  /*da9d0*/  LDS.128 R204, [R2+0x400] ;  /* 0x0004000002cc7984 */ /* 0x000fe80000000c00 */
[----:B------:R-:W4:Y:S04]  /*da9e0*/  LDS.128 R216, [R144] ;  /* 0x0000000090d87984 */ /* 0x000f280000000c00 */
[----:B------:R-:W-:Y:S04]  /*da9f0*/  LDS.128 R200, [R144+0x400] ;  /* 0x0004000090c87984 */ /* 0x000fe80000000c00 */
[----:B------:R-:W1:Y:S04]  /*daa00*/  LDS.128 R212, [R3] ;  /* 0x0000000003d47984 */ /* 0x000e680000000c00 */
[----:B------:R-:W-:Y:S04]  /*daa10*/  LDS.128 R192, [R3+0x400] ;  /* 0x0004000003c07984 */ /* 0x000fe80000000c00 */
[----:B------:R-:W1:Y:S04]  /*daa20*/  LDS.128 R208, [R252] ;  /* 0x00000000fcd07984 */ /* 0x000e680000000c00 */
[----:B------:R-:W1:Y:S04]  /*daa30*/  LDS.128 R188, [R252+0x400] ;  /* 0x00040000fcbc7984 */ /* 0x000e680000000c00 */
[----:B------:R-:W-:Y:S06]  /*daa40*/  BAR.SYNC.DEFER_BLOCKING 0x0 ;  /* 0x0000000000007b1d */ /* 0x000fec0000010000 */
[----:B------:R-:W2:Y:S04]  /*daa50*/  LDL.LU R109, [R1+0x8dc] ;  /* 0x0008dc00016d7983 */ /* 0x000ea80000300800 */
[----:B------:R-:W2:Y:S04]  /*daa60*/  LDL.LU R110, [R1+0x898] ;  /* 0x00089800016e7983 */ /* 0x000ea80000300800 */
[----:B------:R-:W2:Y:S04]  /*daa70*/  LDL.LU R111, [R1+0x89c] ;  /* 0x00089c00016f7983 */ /* 0x000ea80000300800 */
[----:B------:R-:W4:Y:S04]  /*daa80*/  LDL.LU R112, [R1+0x17d0] ;  /* 0x0017d00001707983 */ /* 0x000f280000300800 */
[----:B------:R-:W4:Y:S04]  /*daa90*/  LDL.LU R113, [R1+0x17d4] ;  /* 0x0017d40001717983 */ /* 0x000f280000300800 */
[----:B------:R-:W4:Y:S04]  /*daaa0*/  LDL.LU R114, [R1+0x17c0] ;  /* 0x0017c00001727983 */ /* 0x000f280000300800 */
[----:B------:R1:W-:Y:S04]  /*daab0*/  STS.128 [R0], R32 ;  /* 0x0000002000007388 */ /* 0x0003e80000000c00 */
[----:B------:R-:W4:Y:S04]  /*daac0*/  LDL.LU R115, [R1+0x17c4] ;  /* 0x0017c40001737983 */ /* 0x000f280000300800 */
        /* <DEDUP_REMOVED lines=9> */
[----:B---3--:R1:W-:Y:S04]  /*dab60*/  STS.128 [R0+0x100], R100 ;  /* 0x0001006400007388 */ /* 0x0083e80000000c00 */
[----:B-1----:R-:W3:Y:S04]  /*dab70*/  LDL.LU R100, [R1+0x768] ;  /* 0x0007680001647983 */ /* 0x002ee80000300800 */
[----:B------:R-:W3:Y:S04]  /*dab80*/  LDL.LU R101, [R1+0x76c] ;  /* 0x00076c0001657983 */ /* 0x000ee80000300800 */
[----:B------:R-:W3:Y:S04]  /*dab90*/  LDL.LU R102, [R1+0x758] ;  /* 0x0007580001667983 */ /* 0x000ee80000300800 */
[----:B------:R-:W3:Y:S04]  /*daba0*/  LDL.LU R103, [R1+0x75c] ;  /* 0x00075c0001677983 */ /* 0x000ee80000300800 */
[----:B--2---:R-:W-:Y:S04]  /*dabb0*/  STS.128 [R0+0x180], R108 ;  /* 0x0001806c00007388 */ /* 0x004fe80000000c00 */
[----:B----4-:R1:W-:Y:S04]  /*dabc0*/  STS.128 [R0+0x300], R36 ;  /* 0x0003002400007388 */ /* 0x0103e80000000c00 */
[----:B-1----:R-:W2:Y:S04]  /*dabd0*/  LDL.LU R36, [R1+0x1790] ;  /* 0x0017900001247983 */ /* 0x002ea80000300800 */
        /* <DEDUP_REMOVED lines=11> */
[----:B------:R1:W-:Y:S04]  /*dac90*/  STS.128 [R0+0x200], R112 ;  /* 0x0002007000007388 */ /* 0x0003e80000000c00 */
[----:B------:R-:W-:Y:S04]  /*daca0*/  STS.128 [R0+0x280], R32 ;  /* 0x0002802000007388 */ /* 0x000fe80000000c00 */
        /* <DEDUP_REMOVED lines=8> */
[----:B---3--:R-:W-:Y:S04]  /*dad30*/  STS.128 [R0+0x380], R100 ;  /* 0x0003806400007388 */ /* 0x008fe80000000c00 */
        /* <DEDUP_REMOVED lines=10> */
[----:B--2---:R2:W-:Y:S04]  /*dade0*/  STS.128 [R0], R36 ;  /* 0x0000002400007388 */ /* 0x0045e80000000c00 */
[----:B--2---:R-:W2:Y:S04]  /*dadf0*/  LDL.LU R36, [R1+0x1738] ;  /* 0x0017380001247983 */ /* 0x004ea80000300800 */
[----:B------:R-:W2:Y:S04]  /*dae00*/  LDL.LU R37, [R1+0x173c] ;  /* 0x00173c0001257983 */ /* 0x000ea80000300800 */
[----:B------:R-:W2:Y:S04]  /*dae10*/  LDL.LU R38, [R1+0x16e8] ;  /* 0x0016e80001267983 */ /* 0x000ea80000300800 */
[----:B----4-:R3:W-:Y:S04]  /*dae20*/  STS.128 [R0+0x80], R104 ;  /* 0x0000806800007388 */ /* 0x0107e80000000c00 */
[----:B------:R-:W2:Y:S04]  /*dae30*/  LDL.LU R39, [R1+0x16ec] ;  /* 0x0016ec0001277983 */ /* 0x000ea80000300800 */
        /* <DEDUP_REMOVED lines=9> */
[----:B------:R-:W-:Y:S04]  /*daed0*/  STS.128 [R0+0x180], R112 ;  /* 0x0001807000007388 */ /* 0x000fe80000000c00 */
[----:B------:R-:W-:Y:S04]  /*daee0*/  STS.128 [R0+0x200], R120 ;  /* 0x0002007800007388 */ /* 0x000fe80000000c00 */
[----:B---3--:R3:W-:Y:S04]  /*daef0*/  STS.128 [R0+0x300], R104 ;  /* 0x0003006800007388 */ /* 0x0087e80000000c00 */
[----:B---3--:R-:W3:Y:S04]  /*daf00*/  LDL.LU R104, [R1+0x15c0] ;  /* 0x0015c00001687983 */ /* 0x008ee80000300800 */
[----:B------:R-:W3:Y:S04]  /*daf10*/  LDL.LU R105, [R1+0x15c4] ;  /* 0x0015c40001697983 */ /* 0x000ee80000300800 */
[----:B------:R-:W3:Y:S04]  /*daf20*/  LDL.LU R106, [R1+0x15b0] ;  /* 0x0015b000016a7983 */ /* 0x000ee80000300800 */
[----:B----4-:R4:W-:Y:S04]  /*daf30*/  STS.128 [R0+0x380], R108 ;  /* 0x0003806c00007388 */ /* 0x0109e80000000c00 */
        /* <DEDUP_REMOVED lines=20> */
[----:B---3--:R3:W-:Y:S04]  /*db080*/  STS.128 [R0], R104 ;  /* 0x0000006800007388 */ /* 0x0087e80000000c00 */
[----:B---3--:R-:W3:Y:S04]  /*db090*/  LDL.LU R104, [R1+0x8c8] ;  /* 0x0008c80001687983 */ /* 0x008ee80000300800 */
[----:B------:R-:W3:Y:S04]  /*db0a0*/  LDL.LU R105, [R1+0x8cc] ;  /* 0x0008cc0001697983 */ /* 0x000ee80000300800 */
[----:B------:R-:W3:Y:S04]  /*db0b0*/  LDL.LU R106, [R1+0x8b8] ;  /* 0x0008b800016a7983 */ /* 0x000ee80000300800 */
[----:B----4-:R4:W-:Y:S04]  /*db0c0*/  STS.128 [R0+0x80], R108 ;  /* 0x0000806c00007388 */ /* 0x0109e80000000c00 */
[----:B------:R-:W3:Y:S04]  /*db0d0*/  LDL.LU R107, [R1+0x8bc] ;  /* 0x0008bc00016b7983 */ /* 0x000ee80000300800 */
[----:B------:R1:W-:Y:S04]  /*db0e0*/  STS.128 [R0+0x100], R112 ;  /* 0x0001007000007388 */ /* 0x0003e80000000c00 */
        /* <DEDUP_REMOVED lines=24> */
[----:B---3--:R-:W-:Y:S04]  /*db270*/  STS.128 [R0+0x180], R104 ;  /* 0x0001806800007388 */ /* 0x008fe80000000c00 */
[----:B----4-:R-:W-:Y:S04]  /*db280*/  STS.128 [R0+0x200], R108 ;  /* 0x0002006c00007388 */ /* 0x010fe80000000c00 */
[----:B--2---:R-:W-:Y:S04]  /*db290*/  STS.128 [R0+0x280], R112 ;  /* 0x0002807000007388 */ /* 0x004fe80000000c00 */
[----:B------:R-:W-:Y:S04]  /*db2a0*/  STS.128 [R0+0x300], R120 ;  /* 0x0003007800007388 */ /* 0x000fe80000000c00 */
[----:B------:R-:W-:Y:S04]  /*db2b0*/  STS.128 [R0+0x380], R132 ;  /* 0x0003808400007388 */ /* 0x000fe80000000c00 */
[----:B------:R-:W-:Y:S06]  /*db2c0*/  BAR.SYNC.DEFER_BLOCKING 0x0 ;  /* 0x0000000000007b1d */ /* 0x000fec0000010000 */
[----:B------:R-:W-:Y:S04]  /*db2d0*/  LDS.128 R120, [R144] ;  /* 0x0000000090787984 */ /* 0x000fe80000000c00 */
[----:B------:R-:W-:Y:S04]  /*db2e0*/  LDS.128 R164, [R144+0x400] ;  /* 0x0004000090a47984 */ /* 0x000fe80000000c00 */
[----:B------:R-:W1:Y:S04]  /*db2f0*/  LDS.128 R132, [R2] ;  /* 0x0000000002847984 */ /* 0x000e680000000c00 */
[----:B------:R-:W-:Y:S04]  /*db300*/  LDS.128 R108, [R2+0x400] ;  /* 0x00040000026c7984 */ /* 0x000fe80000000c00 */
[----:B------:R-:W-:Y:S04]  /*db310*/  LDS.128 R104, [R3] ;  /* 0x0000000003687984 */ /* 0x000fe80000000c00 */
[----:B------:R-:W-:Y:S04]  /*db320*/  LDS.128 R156, [R3+0x400] ;  /* 0x00040000039c7984 */ /* 0x000fe80000000c00 */
[----:B------:R-:W-:Y:S04]  /*db330*/  LDS.128 R112, [R252] ;  /* 0x00000000fc707984 */ /* 0x000fe80000000c00 */
[----:B------:R-:W-:Y:S04]  /*db340*/  LDS.128 R144, [R252+0x400] ;  /* 0x00040000fc907984 */ /* 0x000fe80000000c00 */
[----:B------:R-:W-:Y:S06]  /*db350*/  BAR.SYNC.DEFER_BLOCKING 0x0 ;  /* 0x0000000000007b1d */ /* 0x000fec0000010000 */
        /* <DEDUP_REMOVED lines=21> */
[----:B------:R-:W-:-:S05]  /*db4b0*/  IMAD.MOV.U32 R243, RZ, RZ, R197 ;  /* 0x000000fffff37224 */ /* 0x000fca00078e00c5 */
[----:B------:R-:W-:Y:S04]  /*db4c0*/  STS.128 [R0+0x300], R240 ;  /* 0x000300f000007388 */ /* 0x000fe80000000c00 */
[----:B--2---:R2:W-:Y:S04]  /*db4d0*/  STS.128 [R0+0x100], R224 ;  /* 0x000100e000007388 */ /* 0x0045e80000000c00 */
[----:B--2---:R-:W2:Y:S04]  /*db4e0*/  LDL.LU R227, [R1+0x1808] ;  /* 0x0018080001e37983 */ /* 0x004ea80000300800 */
[----:B---3--:R3:W-:Y:S04]  /*db4f0*/  STS.128 [R0+0x180], R228 ;  /* 0x000180e400007388 */ /* 0x0087e80000000c00 */
[----:B----4-:R4:W-:Y:S04]  /*db500*/  STS.128 [R0+0x200], R232 ;  /* 0x000200e800007388 */ /* 0x0109e80000000c00 */
[----:B---3--:R-:W3:Y:S04]  /*db510*/  LDL.LU R230, [R1+0x1814] ;  /* 0x0018140001e67983 */ /* 0x008ee80000300800 */
[----:B------:R-:W3:Y:S04]  /*db520*/  LDL.LU R231, [R1+0x1810] ;  /* 0x0018100001e77983 */ /* 0x000ee80000300800 */
[----:B----4-:R-:W4:Y:S04]  /*db530*/  LDL.LU R234, [R1+0x1804] ;  /* 0x0018040001ea7983 */ /* 0x010f280000300800 */
[----:B------:R-:W3:Y:S04]  /*db540*/  LDL.LU R235, [R1+0x180c] ;  /* 0x00180c0001eb7983 */ /* 0x000ee80000300800 */
[----:B------:R1:W-:Y:S04]  /*db550*/  STS.128 [R0+0x280], R236 ;  /* 0x000280ec00007388 */ /* 0x0003e80000000c00 */
        /* <DEDUP_REMOVED lines=11> */
[----:B------:R-:W-:Y:S01]  /*db610*/  MOV R196, R42 ;  /* 0x0000002a00c47202 */ /* 0x000fe20000000f00 */
[----:B------:R-:W-:-:S05]  /*db620*/  IMAD.MOV.U32 R197, RZ, RZ, R43 ;  /* 0x000000ffffc57224 */ /* 0x000fca00078e002b */
[----:B------:R1:W-:Y:S04]  /*db630*/  STS.128 [R0+0x380], R196 ;  /* 0x000380c400007388 */ /* 0x0003e80000000c00 */
[----:B------:R-:W-:Y:S01]  /*db640*/  BAR.SYNC.DEFER_BLOCKING 0x0 ;  /* 0x0000000000007b1d */ /* 0x000fe20000010000 */
[C---:B--2---:R-:W-:Y:S01]  /*db650*/  ISETP.GE.AND P2, PT, R227.reuse, c[0x0][0x17c], PT ;  /* 0x00005f00e3007a0c */ /* 0x044fe20003f46270 */
[----:B------:R-:W-:Y:S02]  /*db660*/  IMAD R226, R227, c[0x0][0x198], RZ ;  /* 0x00006600e3e27a24 */ /* 0x000fe400078e02ff */
[C---:B----4-:R-:W-:Y:S01]  /*db670*/  IMAD R43, R234.reuse, c[0x0][0x194], RZ ;  /* 0x00006500ea2b7a24 */ /* 0x050fe200078e02ff */
[----:B------:R-:W-:Y:S02]  /*db680*/  ISETP.GE.AND P4, PT, R234, c[0x0][0x178], PT ;  /* 0x00005e00ea007a0c */ /* 0x000fe40003f86270 */
[C---:B---3--:R-:W-:Y:S01]  /*db690*/  ISETP.GE.AND P3, PT, R235.reuse, c[0x0][0x178], PT ;  /* 0x00005e00eb007a0c */ /* 0x048fe20003f66270 */
[----:B------:R-:W-:Y:S01]  /*db6a0*/  IMAD R3, R235, c[0x0][0x194], RZ ;  /* 0x00006500eb037a24 */ /* 0x000fe200078e02ff */
[----:B------:R-:W-:-:S02]  /*db6b0*/  LEA R40, P5, R43, c[0x0][0x170], 0x2 ;  /* 0x00005c002b287a11 */ /* 0x000fc400078a10ff */
[C---:B------:R-:W-:Y:S02]  /*db6c0*/  ISETP.LT.AND P4, PT, R227.reuse, c[0x0][0x17c], !P4 ;  /* 0x00005f00e3007a0c */ /* 0x040fe40006781270 */
[----:B------:R-:W-:Y:S02]  /*db6d0*/  ISETP.LT.AND P3, PT, R227, c[0x0][0x17c], !P3 ;  /* 0x00005f00e3007a0c */ /* 0x000fe40005f61270 */
[----:B------:R-:W-:Y:S02]  /*db6e0*/  MOV R227, c[0x0][0x194] ;  /* 0x0000650000e37a02 */ /* 0x000fe40000000f00 */
[----:B------:R-:W-:Y:S02]  /*db6f0*/  LEA.HI.X.SX32 R41, R43, c[0x0][0x174], 0x2, P5 ;  /* 0x00005d002b297a11 */ /* 0x000fe400028f16ff */
[----:B------:R-:W-:Y:S01]  /*db700*/  LEA R42, P5, R3, c[0x0][0x170], 0x2 ;  /* 0x00005c00032a7a11 */ /* 0x000fe200078a10ff */
[----:B-1----:R-:W-:Y:S02]  /*db710*/  IMAD R0, R227, 0x80, R43 ;  /* 0x00000080e3007824 */ /* 0x002fe400078e022b */
[----:B------:R-:W-:Y:S01]  /*db720*/  IMAD.WIDE R224, R226, 0x4, R40 ;  /* 0x00000004e2e07825 */ /* 0x000fe200078e0228 */
[----:B------:R-:W-:-:S02]  /*db730*/  LEA.HI.X.SX32 R43, R3, c[0x0][0x174], 0x2, P5 ;  /* 0x00005d00032b7a11 */ /* 0x000fc400028f16ff */
[----:B------:R-:W-:Y:S02]  /*db740*/  LEA R3, R227, R0, 0x6 ;  /* 0x00000000e3037211 */ /* 0x000fe400078e30ff */
[----:B------:R-:W-:Y:S02]  /*db750*/  LEA R198, P5, R0, c[0x0][0x170], 0x2 ;  /* 0x00005c0000c67a11 */ /* 0x000fe400078a10ff */
[----:B------:R-:W-:Y:S01]  /*db760*/  LEA R196, P6, R3, c[0x0][0x170], 0x2 ;  /* 0x00005c0003c47a11 */ /* 0x000fe200078c10ff */
[----:B------:R1:W-:Y:S01]  /*db770*/  @P4 STG.E [R224.64], R243 ;  /* 0x000000f3e0004986 */ /* 0x0003e2000c101904 */
[----:B------:R-:W-:Y:S02]  /*db780*/  ISETP.LT.AND P4, PT, R230, c[0x0][0x178], !P2 ;  /* 0x00005e00e6007a0c */ /* 0x000fe40005781270 */
[----:B------:R-:W-:Y:S02]  /*db790*/  ISETP.LT.AND P2, PT, R231, c[0x0][0x178], !P2 ;  /* 0x00005e00e7007a0c */ /* 0x000fe40005741270 */
[----:B------:R-:W-:-:S02]  /*db7a0*/  LEA.HI.X.SX32 R199, R0, c[0x0][0x174], 0x2, P5 ;  /* 0x00005d0000c77a11 */ /* 0x000fc400028f16ff */
[----:B------:R-:W-:Y:S01]  /*db7b0*/  LEA.HI.X.SX32 R197, R3, c[0x0][0x174], 0x2, P6 ;  /* 0x00005d0003c57a11 */ /* 0x000fe200030f16ff */
[C---:B-1----:R-:W-:Y:S01]  /*db7c0*/  IMAD.WIDE R224, R226.reuse, 0x4, R42 ;  /* 0x00000004e2e07825 */ /* 0x042fe200078e022a */
[----:B------:R-:W-:Y:S01]  /*db7d0*/  IADD3 R3, R226, c[0x0][0x198], RZ ;  /* 0x00006600e2037a10 */ /* 0x000fe20007ffe0ff */
[----:B------:R-:W2:Y:S04]  /*db7e0*/  LDL.LU R243, [R1+0x80] ;  /* 0x0000800001f37983 */ /* 0x000ea80000300800 */
[----:B------:R1:W-:Y:S01]  /*db7f0*/  @P3 STG.E [R224.64], R236 ;  /* 0x000000ece0003986 */ /* 0x0003e2000c101904 */
[----:B------:R-:W-:Y:S02]  /*db800*/  ISETP.LT.AND P3, PT, R234, c[0x0][0x178], !P0 ;  /* 0x00005e00ea007a0c */ /* 0x000fe40004761270 */
[----:B------:R-:W-:-:S02]  /*db810*/  ISETP.LT.AND P5, PT, R235, c[0x0][0x178], !P0 ;  /* 0x00005e00eb007a0c */ /* 0x000fc400047a1270 */
[----:B------:R-:W-:Y:S01]  /*db820*/  ISETP.LT.AND P6, PT, R230, c[0x0][0x178], !P0 ;  /* 0x00005e00e6007a0c */ /* 0x000fe200047c1270 */
[C---:B-1----:R-:W-:Y:S01]  /*db830*/  IMAD.WIDE R224, R226.reuse, 0x4, R198 ;  /* 0x00000004e2e07825 */ /* 0x042fe200078e02c6 */
[----:B------:R-:W3:Y:S03]  /*db840*/  LDL.LU R236, [R1+0x30] ;  /* 0x0000300001ec7983 */ /* 0x000ee60000300800 */
[----:B------:R-:W-:Y:S01]  /*db850*/  IMAD.WIDE R226, R226, 0x4, R196 ;  /* 0x00000004e2e27825 */ /* 0x000fe200078e02c4 */
[----:B------:R1:W-:Y:S01]  /*db860*/  @P4 STG.E [R224.64], R238 ;  /* 0x000000eee0004986 */ /* 0x0003e2000c101904 */
[----:B------:R-:W-:-:S03]  /*db870*/  ISETP.GE.AND P4, PT, R228, c[0x0][0x17c], PT ;  /* 0x00005f00e4007a0c */ /* 0x000fc60003f86270 */
[----:B------:R4:W-:Y:S01]  /*db880*/  @P2 STG.E [R226.64], R229 ;  /* 0x000000e5e2002986 */ /* 0x0009e2000c101904 */
[----:B------:R-:W-:Y:S02]  /*db890*/  ISETP.LT.AND P0, PT, R231, c[0x0][0x178], !P0 ;  /* 0x00005e00e7007a0c */ /* 0x000fe40004701270 */
[----:B------:R-:W-:Y:S02]  /*db8a0*/  ISETP.LT.AND P2, PT, R234, c[0x0][0x178], !P1 ;  /* 0x00005e00ea007a0c */ /* 0x000fe40004f41270 */
[C---:B------:R-:W-:Y:S01]  /*db8b0*/  IADD3 R0, R3.reuse, c[0x0][0x198], RZ ;  /* 0x0000660003007a10 */ /* 0x040fe20007ffe0ff */
[----:B-1----:R-:W3:Y:S01]  /*db8c0*/  LDL.LU R238, [R1+0x144] ;  /* 0x0001440001ee7983 */ /* 0x002ee20000300800 */
[----:B----4-:R-:W-:-:S03]  /*db8d0*/  IMAD.WIDE R228, R3, 0x4, R40 ;  /* 0x0000000403e47825 */ /* 0x010fc600078e0228 */
[----:B------:R-:W4:Y:S01]  /*db8e0*/  LDL.LU R240, [R1+0x425c] ;  /* 0x00425c0001f07983 */ /* 0x000f220000300800 */
[----:B------:R-:W-:-:S03]  /*db8f0*/  IMAD.WIDE R224, R3, 0x4, R42 ;  /* 0x0000000403e07825 */ /* 0x000fc600078e022a */
[----:B------:R1:W-:Y:S01]  /*db900*/  @P3 STG.E [R228.64], R242 ;  /* 0x000000f2e4003986 */ /* 0x0003e2000c101904 */
[----:B------:R-:W-:Y:S01]  /*db910*/  ISETP.LT.AND P3, PT, R235, c[0x0][0x178], !P1 ;  /* 0x00005e00eb007a0c */ /* 0x000fe20004f61270 */
[----:B------:R-:W-:Y:S02]  /*db920*/  IMAD.WIDE R226, R3, 0x4, R198 ;  /* 0x0000000403e27825 */ /* 0x000fe400078e02c6 */
[----:B------:R1:W-:Y:S04]  /*db930*/  @P5 STG.E [R224.64], R232 ;  /* 0x000000e8e0005986 */ /* 0x0003e8000c101904 */
[----:B------:R1:W-:Y:S02]  /*db940*/  @P6 STG.E [R226.64], R233 ;  /* 0x000000e9e2006986 */ /* 0x0003e4000c101904 */
[----:B-1----:R-:W-:-:S04]  /*db950*/  IMAD.WIDE R228, R0, 0x4, R40 ;  /* 0x0000000400e47825 */ /* 0x002fc800078e0228 */
[----:B------:R-:W-:Y:S01]  /*db960*/  IMAD.WIDE R224, R0, 0x4, R42 ;  /* 0x0000000400e07825 */ /* 0x000fe200078e022a */
[----:B------:R-:W4:Y:S03]  /*db970*/  LDL.LU R232, [R1+0xf4] ;  /* 0x0000f40001e87983 */ /* 0x000f260000300800 */
[----:B------:R-:W-:Y:S01]  /*db980*/  IMAD.WIDE R226, R3, 0x4, R196 ;  /* 0x0000000403e27825 */ /* 0x000fe200078e02c4 */
[----:B------:R-:W4:Y:S04]  /*db990*/  LDL.LU R233, [R1+0x84] ;  /* 0x0000840001e97983 */ /* 0x000f280000300800 */
[----:B------:R1:W-:Y:S04]  /*db9a0*/  @P0 STG.E [R226.64], R239 ;  /* 0x000000efe2000986 */ /* 0x0003e8000c101904 */
[----:B------:R-:W-:Y:S04]  /*db9b0*/  @P2 STG.E [R228.64], R241 ;  /* 0x000000f1e4002986 */ /* 0x000fe8000c101904 */
[----:B------:R1:W-:Y:S04]  /*db9c0*/  @P3 STG.E [R224.64], R237 ;  /* 0x000000ede0003986 */ /* 0x0003e8000c101904 */
[----:B-1----:R-:W4:Y:S04]  /*db9d0*/  LDL.LU R239, [R1+0x34] ;  /* 0x0000340001ef7983 */ /* 0x002f280000300800 */
[----:B------:R-:W4:Y:S04]  /*db9e0*/  LDL.LU R242, [R1+0x130] ;  /* 0x0001300001f27983 */ /* 0x000f280000300800 */
[----:B------:R-:W4:Y:S01]  /*db9f0*/  LDL.LU R237, [R1+0x4260] ;  /* 0x0042600001ed7983 */ /* 0x000f220000300800 */
[----:B------:R-:W-:-:S02]  /*dba00*/  ISETP.LT.AND P5, PT, R231, c[0x0][0x178], !P1 ;  /* 0x00005e00e7007a0c */ /* 0x000fc40004fa1270 */
[----:B------:R-:W-:Y:S01]  /*dba10*/  ISETP.LT.AND P1, PT, R230, c[0x0][0x178], !P1 ;  /* 0x00005e00e6007a0c */ /* 0x000fe20004f21270 */
[----:B------:R-:W-:-:S04]  /*dba20*/  IMAD.WIDE R224, R0, 0x4, R198 ;  /* 0x0000000400e07825 */ /* 0x000fc800078e02c6 */
[----:B------:R-:W-:Y:S01]  /*dba30*/  IMAD.WIDE R226, R0, 0x4, R196 ;  /* 0x0000000400e27825 */ /* 0x000fe200078e02c4 */
[----:B------:R-:W-:Y:S02]  /*dba40*/  ISETP.LT.AND P6, PT, R234, c[0x0][0x178], !P4 ;  /* 0x00005e00ea007a0c */ /* 0x000fe400067c1270 */
[----:B------:R-:W-:Y:S02]  /*dba50*/  IADD3 R3, R0, c[0x0][0x198], RZ ;  /* 0x0000660000037a10 */ /* 0x000fe40007ffe0ff */
[----:B------:R-:W-:Y:S02]  /*dba60*/  ISETP.LT.AND P0, PT, R235, c[0x0][0x178], !P4 ;  /* 0x00005e00eb007a0c */ /* 0x000fe40006701270 */
[----:B------:R-:W-:Y:S01]  /*dba70*/  ISETP.LT.AND P3, PT, R230, c[0x0][0x178], !P4 ;  /* 0x00005e00e6007a0c */ /* 0x000fe20006761270 */
[C---:B------:R-:W-:Y:S01]  /*dba80*/  IMAD.WIDE R228, R3.reuse, 0x4, R40 ;  /* 0x0000000403e47825 */ /* 0x040fe200078e0228 */
[C---:B------:R-:W-:Y:S01]  /*dba90*/  IADD3 R0, R3.reuse, c[0x0][0x198], RZ ;  /* 0x0000660003007a10 */ /* 0x040fe20007ffe0ff */
[----:B--2---:R-:W-:Y:S04]  /*dbaa0*/  @P1 STG.E [R224.64], R243 ;  /* 0x000000f3e0001986 */ /* 0x004fe8000c101904 */
[----:B---3--:R1:W-:Y:S04]  /*dbab0*/  @P5 STG.E [R226.64], R236 ;  /* 0x000000ece2005986 */ /* 0x0083e8000c101904 */
[----:B-1----:R-:W2:Y:S01]  /*dbac0*/  LDL.LU R236, [R1+0x4264] ;  /* 0x0042640001ec7983 */ /* 0x002ea20000300800 */
[----:B------:R-:W-:-:S03]  /*dbad0*/  IMAD.WIDE R224, R3, 0x4, R42 ;  /* 0x0000000403e07825 */ /* 0x000fc600078e022a */
[----:B------:R1:W-:Y:S01]  /*dbae0*/  @P6 STG.E [R228.64], R238 ;  /* 0x000000eee4006986 */ /* 0x0003e2000c101904 */
[C---:B------:R-:W-:Y:S01]  /*dbaf0*/  IMAD.WIDE R226, R3.reuse, 0x4, R198 ;  /* 0x0000000403e27825 */ /* 0x040fe200078e02c6 */
[----:B----4-:R-:W-:Y:S02]  /*dbb00*/  ISETP.GE.AND P2, PT, R240, c[0x0][0x17c], PT ;  /* 0x00005f00f0007a0c */ /* 0x010fe40003f46270 */
[----:B-1----:R-:W3:Y:S04]  /*dbb10*/  LDL.LU R238, [R1+0xc0] ;  /* 0x0000c00001ee7983 */ /* 0x002ee80000300800 */
[----:B------:R-:W4:Y:S04]  /*dbb20*/  LDL.LU R240, [R1+0x50] ;  /* 0x0000500001f07983 */ /* 0x000f280000300800 */
[----:B------:R1:W-:Y:S04]  /*dbb30*/  @P0 STG.E [R224.64], R232 ;  /* 0x000000e8e0000986 */ /* 0x0003e8000c101904 */
[----:B------:R1:W-:Y:S02]  /*dbb40*/  @P3 STG.E [R226.64], R233 ;  /* 0x000000e9e2003986 */ /* 0x0003e4000c101904 */
[----:B-1----:R-:W-:Y:S01]  /*dbb50*/  IMAD.WIDE R224, R3, 0x4, R196 ;  /* 0x0000000403e07825 */ /* 0x002fe200078e02c4 */
[----:B------:R-:W-:-:S02]  /*dbb60*/  ISETP.GE.AND P1, PT, R237, c[0x0][0x17c], PT ;  /* 0x00005f00ed007a0c */ /* 0x000fc40003f26270 */
[----:B------:R-:W3:Y:S04]  /*dbb70*/  LDL.LU R237, [R1+0x4268] ;  /* 0x0042680001ed7983 */ /* 0x000ee80000300800 */
[----:B------:R-:W3:Y:S04]  /*dbb80*/  LDL.LU R243, [R1+0x1d4] ;  /* 0x0001d40001f37983 */ /* 0x000ee80000300800 */
[----:B------:R-:W3:Y:S04]  /*dbb90*/  LDL.LU R232, [R1+0x134] ;  /* 0x0001340001e87983 */ /* 0x000ee80000300800 */
[----:B------:R-:W3:Y:S04]  /*dbba0*/  LDL.LU R233, [R1+0xc4] ;  /* 0x0000c40001e97983 */ /* 0x000ee80000300800 */
[----:B------:R-:W3:Y:S01]  /*dbbb0*/  LDL.LU R3, [R1+0x1d0] ;  /* 0x0001d00001037983 */ /* 0x000ee20000300800 */
[----:B------:R-:W-:-:S13]  /*dbbc0*/  ISETP.LT.AND P4, PT, R231, c[0x0][0x178], !P4 ;  /* 0x00005e00e7007a0c */ /* 0x000fda0006781270 */
[----:B------:R1:W-:Y:S04]  /*dbbd0*/  @P4 STG.E [R224.64], R239 ;  /* 0x000000efe0004986 */ /* 0x0003e8000c101904 */
[----:B-1----:R-:W4:Y:S04]  /*dbbe0*/  LDL.LU R239, [R1+0x54] ;  /* 0x0000540001ef7983 */ /* 0x002f280000300800 */
[----:B------:R-:W4:Y:S01]  /*dbbf0*/  LDL.LU R241, [R1+0x1f0] ;  /* 0x0001f00001f17983 */ /* 0x000f220000300800 */
[----:B------:R-:W-:Y:S02]  /*dbc00*/  ISETP.LT.AND P5, PT, R234, c[0x0][0x178], !P2 ;  /* 0x00005e00ea007a0c */ /* 0x000fe400057a1270 */
[----:B------:R-:W-:-:S02]  /*dbc10*/  ISETP.LT.AND P6, PT, R235, c[0x0][0x178], !P2 ;  /* 0x00005e00eb007a0c */ /* 0x000fc400057c1270 */
[----:B------:R-:W-:Y:S01]  /*dbc20*/  ISETP.LT.AND P3, PT, R230, c[0x0][0x178], !P2 ;  /* 0x00005e00e6007a0c */ /* 0x000fe20005761270 */
[----:B------:R-:W-:-:S04]  /*dbc30*/  IMAD.WIDE R226, R0, 0x4, R40 ;  /* 0x0000000400e27825 */ /* 0x000fc800078e0228 */
[----:B------:R-:W-:-:S04]  /*dbc40*/  IMAD.WIDE R228, R0, 0x4, R42 ;  /* 0x0000000400e47825 */ /* 0x000fc800078e022a */
[----:B------:R-:W-:Y:S01]  /*dbc50*/  IMAD.WIDE R224, R0, 0x4, R198 ;  /* 0x0000000400e07825 */ /* 0x000fe200078e02c6 */
[----:B--2---:R-:W-:Y:S02]  /*dbc60*/  ISETP.GE.AND P0, PT, R236, c[0x0][0x17c], PT ;  /* 0x00005f00ec007a0c */ /* 0x004fe40003f06270 */
[----:B------:R-:W2:Y:S04]  /*dbc70*/  LDL.LU R236, [R1+0x1a0] ;  /* 0x0001a00001ec7983 */ /* 0x000ea80000300800 */
[----:B---3--:R-:W-:Y:S04]  /*dbc80*/  @P5 STG.E [R226.64], R3 ;  /* 0x00000003e2005986 */ /* 0x008fe8000c101904 */
[----:B------:R1:W-:Y:S04]  /*dbc90*/  @P6 STG.E [R228.64], R242 ;  /* 0x000000f2e4006986 */ /* 0x0003e8000c101904 */
[----:B------:R3:W-:Y:S01]  /*dbca0*/  @P3 STG.E [R224.64], R238 ;  /* 0x000000eee0003986 */ /* 0x0007e2000c101904 */
[----:B------:R-:W-:-:S03]  /*dbcb0*/  ISETP.GE.AND P3, PT, R237, c[0x0][0x17c], PT ;  /* 0x00005f00ed007a0c */ /* 0x000fc60003f66270 */
[----:B-1----:R-:W2:Y:S04]  /*dbcc0*/  LDL.LU R242, [R1+0x100] ;  /* 0x0001000001f27983 */ /* 0x002ea80000300800 */
[----:B------:R-:W2:Y:S01]  /*dbcd0*/  LDL.LU R237, [R1+0xa0] ;  /* 0x0000a00001ed7983 */ /* 0x000ea20000300800 */
[----:B------:R-:W-:Y:S02]  /*dbce0*/  ISETP.LT.AND P2, PT, R231, c[0x0][0x178], !P2 ;  /* 0x00005e00e7007a0c */ /* 0x000fe40005741270 */
[----:B------:R-:W-:Y:S02]  /*dbcf0*/  ISETP.LT.AND P4, PT, R234, c[0x0][0x178], !P1 ;  /* 0x00005e00ea007a0c */ /* 0x000fe40004f81270 */
[C---:B------:R-:W-:Y:S01]  /*dbd00*/  IADD3 R3, R0.reuse, c[0x0][0x198], RZ ;  /* 0x0000660000037a10 */ /* 0x040fe20007ffe0ff */
[----:B------:R-:W-:Y:S01]  /*dbd10*/  IMAD.WIDE R226, R0, 0x4, R196 ;  /* 0x0000000400e27825 */ /* 0x000fe200078e02c4 */
[----:B------:R-:W-:Y:S01]  /*dbd20*/  ISETP.LT.AND P5, PT, R235, c[0x0][0x178], !P1 ;  /* 0x00005e00eb007a0c */ /* 0x000fe20004fa1270 */
[----:B---3--:R-:W3:Y:S01]  /*dbd30*/  LDL.LU R238, [R1+0x1f4] ;  /* 0x0001f40001ee7983 */ /* 0x008ee20000300800 */
[----:B------:R-:W-:Y:S01]  /*dbd40*/  ISETP.LT.AND P6, PT, R230, c[0x0][0x178], !P1 ;  /* 0x00005e00e6007a0c */ /* 0x000fe20004fc1270 */
[----:B------:R-:W-:Y:S01]  /*dbd50*/  IMAD.WIDE R228, R3, 0x4, R40 ;  /* 0x0000000403e47825 */ /* 0x000fe200078e0228 */
[----:B------:R-:W-:-:S03]  /*dbd60*/  ISETP.LT.AND P1, PT, R231, c[0x0][0x178], !P1 ;  /* 0x00005e00e7007a0c */ /* 0x000fc60004f21270 */
[----:B----4-:R1:W-:Y:S01]  /*dbd70*/  @P2 STG.E [R226.64], R240 ;  /* 0x000000f0e2002986 */ /* 0x0103e2000c101904 */
[----:B------:R-:W-:Y:S01]  /*dbd80*/  ISETP.LT.AND P2, PT, R234, c[0x0][0x178], !P0 ;  /* 0x00005e00ea007a0c */ /* 0x000fe20004741270 */
[----:B------:R-:W-:Y:S02]  /*dbd90*/  IMAD.WIDE R224, R3, 0x4, R42 ;  /* 0x0000000403e07825 */ /* 0x000fe400078e022a */
[----:B------:R4:W-:Y:S01]  /*dbda0*/  @P4 STG.E [R228.64], R243 ;  /* 0x000000f3e4004986 */ /* 0x0009e2000c101904 */
[----:B------:R-:W-:Y:S02]  /*dbdb0*/  ISETP.LT.AND P4, PT, R235, c[0x0][0x178], !P0 ;  /* 0x00005e00eb007a0c */ /* 0x000fe40004781270 */
[C---:B------:R-:W-:Y:S01]  /*dbdc0*/  IADD3 R0, R3.reuse, c[0x0][0x198], RZ ;  /* 0x0000660003007a10 */ /* 0x040fe20007ffe0ff */
[----:B------:R4:W-:Y:S01]  /*dbdd0*/  @P5 STG.E [R224.64], R232 ;  /* 0x000000e8e0005986 */ /* 0x0009e2000c101904 */
[----:B-1----:R-:W-:-:S03]  /*dbde0*/  IMAD.WIDE R226, R3, 0x4, R198 ;  /* 0x0000000403e27825 */ /* 0x002fc600078e02c6 */
[----:B------:R-:W3:Y:S04]  /*dbdf0*/  LDL.LU R240, [R1+0x426c] ;  /* 0x00426c0001f07983 */ /* 0x000ee80000300800 */
[----:B------:R1:W-:Y:S01]  /*dbe00*/  @P6 STG.E [R226.64], R233 ;  /* 0x000000e9e2006986 */ /* 0x0003e2000c101904 */
[----:B----4-:R-:W-:-:S03]  /*dbe10*/  IMAD.WIDE R228, R0, 0x4, R40 ;  /* 0x0000000400e47825 */ /* 0x010fc600078e0228 */
[----:B------:R-:W4:Y:S01]  /*dbe20*/  LDL.LU R232, [R1+0x1a4] ;  /* 0x0001a40001e87983 */ /* 0x000f220000300800 */
[----:B------:R-:W-:-:S04]  /*dbe30*/  IMAD.WIDE R224, R0, 0x4, R42 ;  /* 0x0000000400e07825 */ /* 0x000fc800078e022a */
[----:B-1----:R-:W-:Y:S01]  /*dbe40*/  IMAD.WIDE R226, R3, 0x4, R196 ;  /* 0x0000000403e27825 */ /* 0x002fe200078e02c4 */
[----:B------:R-:W4:Y:S04]  /*dbe50*/  LDL.LU R233, [R1+0x104] ;  /* 0x0001040001e97983 */ /* 0x000f280000300800 */
[----:B------:R1:W-:Y:S04]  /*dbe60*/  @P1 STG.E [R226.64], R239 ;  /* 0x000000efe2001986 */ /* 0x0003e8000c101904 */
[----:B------:R-:W-:Y:S04]  /*dbe70*/  @P2 STG.E [R228.64], R241 ;  /* 0x000000f1e4002986 */ /* 0x000fe8000c101904 */
[----:B-1----:R-:W4:Y:S04]  /*dbe80*/  LDL.LU R239, [R1+0xa4] ;  /* 0x0000a40001ef7983 */ /* 0x002f280000300800 */
[----:B------:R-:W4:Y:S01]  /*dbe90*/  LDL.LU R243, [R1+0x1e0] ;  /* 0x0001e00001f37983 */ /* 0x000f220000300800 */
[----:B------:R-:W-:-:S02]  /*dbea0*/  ISETP.LT.AND P5, PT, R231, c[0x0][0x178], !P0 ;  /* 0x00005e00e7007a0c */ /* 0x000fc400047a1270 */
[----:B------:R-:W-:Y:S01]  /*dbeb0*/  ISETP.LT.AND P0, PT, R230, c[0x0][0x178], !P0 ;  /* 0x00005e00e6007a0c */ /* 0x000fe20004701270 */
[C---:B------:R-:W-:Y:S01]  /*dbec0*/  IMAD.WIDE R226, R0.reuse, 0x4, R196 ;  /* 0x0000000400e27825 */ /* 0x040fe200078e02c4 */
[----:B--2---:R1:W-:Y:S04]  /*dbed0*/  @P4 STG.E [R224.64], R236 ;  /* 0x000000ece0004986 */ /* 0x0043e8000c101904 */
[----:B-1----:R-:W2:Y:S01]  /*dbee0*/  LDL.LU R236, [R1+0x4270] ;  /* 0x0042700001ec7983 */ /* 0x002ea20000300800 */
[----:B------:R-:W-:-:S06]  /*dbef0*/  IMAD.WIDE R224, R0, 0x4, R198 ;  /* 0x0000000400e07825 */ /* 0x000fcc00078e02c6 */
[----:B------:R-:W-:Y:S04]  /*dbf00*/  @P0 STG.E [R224.64], R242 ;  /* 0x000000f2e0000986 */ /* 0x000fe8000c101904 */
[----:B------:R1:W-:Y:S04]  /*dbf10*/  @P5 STG.E [R226.64], R237 ;  /* 0x000000ede2005986 */ /* 0x0003e8000c101904 */
[----:B-1----:R-:W2:Y:S01]  /*dbf20*/  LDL.LU R237, [R1+0x4274] ;  /* 0x0042740001ed7983 */ /* 0x002ea20000300800 */
[----:B------:R-:W-:Y:S02]  /*dbf30*/  ISETP.LT.AND P6, PT, R234, c[0x0][0x178], !P3 ;  /* 0x00005e00ea007a0c */ /* 0x000fe40005fc1270 */
[----:B------:R-:W-:-:S02]  /*dbf40*/  IADD3 R3, R0, c[0x0][0x198], RZ ;  /* 0x0000660000037a10 */ /* 0x000fc40007ffe0ff */
[----:B------:R-:W-:Y:S02]  /*dbf50*/  ISETP.LT.AND P1, PT, R235, c[0x0][0x178], !P3 ;  /* 0x00005e00eb007a0c */ /* 0x000fe40005f21270 */
[----:B------:R-:W-:Y:S01]  /*dbf60*/  ISETP.LT.AND P4, PT, R230, c[0x0][0x178], !P3 ;  /* 0x00005e00e6007a0c */ /* 0x000fe20005f81270 */
[----:B------:R-:W-:-:S04]  /*dbf70*/  IMAD.WIDE R228, R3, 0x4, R40 ;  /* 0x0000000403e47825 */ /* 0x000fc800078e0228 */
[C---:B------:R-:W-:Y:S02]  /*dbf80*/  IMAD.WIDE R224, R3.reuse, 0x4, R42 ;  /* 0x0000000403e07825 */ /* 0x040fe400078e022a */
[----:B---3--:R1:W-:Y:S01]  /*dbf90*/  @P6 STG.E [R228.64], R238 ;  /* 0x000000eee4006986 */ /* 0x0083e2000c101904 */
[----:B------:R-:W-:Y:S01]  /*dbfa0*/  ISETP.GE.AND P2, PT, R240, c[0x0][0x17c], PT ;  /* 0x00005f00f0007a0c */ /* 0x000fe20003f46270 */
[C---:B------:R-:W-:Y:S01]  /*dbfb0*/  IMAD.WIDE R226, R3.reuse, 0x4, R198 ;  /* 0x0000000403e27825 */ /* 0x040fe200078e02c6 */
[C---:B------:R-:W-:Y:S01]  /*dbfc0*/  IADD3 R0, R3.reuse, c[0x0][0x198], RZ ;  /* 0x0000660003007a10 */ /* 0x040fe20007ffe0ff */
[----:B----4-:R3:W-:Y:S04]  /*dbfd0*/  @P1 STG.E [R224.64], R232 ;  /* 0x000000e8e0001986 */ /* 0x0107e8000c101904 */
[----:B-1----:R-:W4:Y:S04]  /*dbfe0*/  LDL.LU R238, [R1+0x160] ;  /* 0x0001600001ee7983 */ /* 0x002f280000300800 */
[----:B------:R-:W4:Y:S04]  /*dbff0*/  LDL.LU R240, [R1+0xe0] ;  /* 0x0000e00001f07983 */ /* 0x000f280000300800 */
[----:B------:R1:W-:Y:S01]  /*dc000*/  @P4 STG.E [R226.64], R233 ;  /* 0x000000e9e2004986 */ /* 0x0003e2000c101904 */
[----:B---3--:R-:W-:Y:S01]  /*dc010*/  IMAD.WIDE R224, R3, 0x4, R196 ;  /* 0x0000000403e07825 */ /* 0x008fe200078e02c4 */
[----:B------:R-:W-:-:S13]  /*dc020*/  ISETP.LT.AND P3, PT, R231, c[0x0][0x178], !P3 ;  /* 0x00005e00e7007a0c */ /* 0x000fda0005f61270 */
[----:B------:R3:W-:Y:S01]  /*dc030*/  @P3 STG.E [R224.64], R239 ;  /* 0x000000efe0003986 */ /* 0x0007e2000c101904 */
[----:B--2---:R-:W-:-:S03]  /*dc040*/  ISETP.GE.AND P0, PT, R236, c[0x0][0x17c], PT ;  /* 0x00005f00ec007a0c */ /* 0x004fc60003f06270 */
[----:B------:R-:W2:Y:S04]  /*dc050*/  LDL.LU R236, [R1+0x4278] ;  /* 0x0042780001ec7983 */ /* 0x000ea80000300800 */
[----:B------:R-:W2:Y:S04]  /*dc060*/  LDL.LU R242, [R1+0x2a4] ;  /* 0x0002a40001f27983 */ /* 0x000ea80000300800 */
[----:B------:R-:W2:Y:S04]  /*dc070*/  LDL.LU R232, [R1+0x1e4] ;  /* 0x0001e40001e87983 */ /* 0x000ea80000300800 */
[----:B-1----:R-:W2:Y:S04]  /*dc080*/  LDL.LU R233, [R1+0x164] ;  /* 0x0001640001e97983 */ /* 0x002ea80000300800 */
[----:B------:R-:W2:Y:S04]  /*dc090*/  LDL.LU R3, [R1+0x2a0] ;  /* 0x0002a00001037983 */ /* 0x000ea80000300800 */
[----:B---3--:R-:W3:Y:S04]  /*dc0a0*/  LDL.LU R239, [R1+0xe4] ;  /* 0x0000e40001ef7983 */ /* 0x008ee80000300800 */
[----:B------:R-:W3:Y:S01]  /*dc0b0*/  LDL.LU R241, [R1+0x2c0] ;  /* 0x0002c00001f17983 */ /* 0x000ee20000300800 */
[----:B------:R-:W-:-:S03]  /*dc0c0*/  ISETP.GE.AND P1, PT, R237, c[0x0][0x17c], PT ;  /* 0x00005f00ed007a0c */ /* 0x000fc60003f26270 */
[----:B------:R-:W3:Y:S01]  /*dc0d0*/  LDL.LU R237, [R1+0x210] ;  /* 0x0002100001ed7983 */ /* 0x000ee20000300800 */
[----:B------:R-:W-:Y:S02]  /*dc0e0*/  ISETP.LT.AND P5, PT, R234, c[0x0][0x178], !P2 ;  /* 0x00005e00ea007a0c */ /* 0x000fe400057a1270 */
[----:B------:R-:W-:Y:S02]  /*dc0f0*/  ISETP.LT.AND P6, PT, R235, c[0x0][0x178], !P2 ;  /* 0x00005e00eb007a0c */ /* 0x000fe400057c1270 */
[----:B------:R-:W-:Y:S01]  /*dc100*/  ISETP.LT.AND P4, PT, R230, c[0x0][0x178], !P2 ;  /* 0x00005e00e6007a0c */ /* 0x000fe20005781270 */
[----:B------:R-:W-:-:S04]  /*dc110*/  IMAD.WIDE R226, R0, 0x4, R40 ;  /* 0x0000000400e27825 */ /* 0x000fc800078e0228 */
[----:B------:R-:W-:-:S04]  /*dc120*/  IMAD.WIDE R228, R0, 0x4, R42 ;  /* 0x0000000400e47825 */ /* 0x000fc800078e022a */
[----:B------:R-:W-:Y:S01]  /*dc130*/  IMAD.WIDE R224, R0, 0x4, R198 ;  /* 0x0000000400e07825 */ /* 0x000fe200078e02c6 */
[----:B------:R-:W-:Y:S02]  /*dc140*/  ISETP.LT.AND P2, PT, R231, c[0x0][0x178], !P2 ;  /* 0x00005e00e7007a0c */ /* 0x000fe40005741270 */
[----:B------:R-:W-:Y:S01]  /*dc150*/  ISETP.LT.AND P3, PT, R234, c[0x0][0x178], !P0 ;  /* 0x00005e00ea007a0c */ /* 0x000fe20004761270 */
[----:B--2---:R1:W-:Y:S04]  /*dc160*/  @P5 STG.E [R226.64], R3 ;  /* 0x00000003e2005986 */ /* 0x0043e8000c101904 */
[----:B------:R2:W-:Y:S04]  /*dc170*/  @P6 STG.E [R228.64], R243 ;  /* 0x000000f3e4006986 */ /* 0x0005e8000c101904 */
[----:B----4-:R4:W-:Y:S01]  /*dc180*/  @P4 STG.E [R224.64], R238 ;  /* 0x000000eee0004986 */ /* 0x0109e2000c101904 */
[----:B------:R-:W-:-:S02]  /*dc190*/  ISETP.GE.AND P4, PT, R236, c[0x0][0x17c], PT ;  /* 0x00005f00ec007a0c */ /* 0x000fc40003f86270 */
[----:B-1----:R-:W-:Y:S01]  /*dc1a0*/  IADD3 R3, R0, c[0x0][0x198], RZ ;  /* 0x0000660000037a10 */ /* 0x002fe20007ffe0ff */
[----:B--2---:R-:W2:Y:S01]  /*dc1b0*/  LDL.LU R243, [R1+0x1b0] ;  /* 0x0001b00001f37983 */ /* 0x004ea20000300800 */
[----:B------:R-:W-:-:S03]  /*dc1c0*/  ISETP.LT.AND P5, PT, R235, c[0x0][0x178], !P0 ;  /* 0x00005e00eb007a0c */ /* 0x000fc600047a1270 */
[----:B------:R-:W2:Y:S01]  /*dc1d0*/  LDL.LU R236, [R1+0x120] ;  /* 0x0001200001ec7983 */ /* 0x000ea20000300800 */
[----:B------:R-:W-:Y:S01]  /*dc1e0*/  ISETP.LT.AND P6, PT, R230, c[0x0][0x178], !P0 ;  /* 0x00005e00e6007a0c */ /* 0x000fe200047c1270 */
[----:B------:R-:W-:-:S04]  /*dc1f0*/  IMAD.WIDE R226, R0, 0x4, R196 ;  /* 0x0000000400e27825 */ /* 0x000fc800078e02c4 */
[----:B------:R-:W-:Y:S01]  /*dc200*/  IMAD.WIDE R228, R3, 0x4, R40 ;  /* 0x0000000403e47825 */ /* 0x000fe200078e0228 */
[----:B------:R1:W-:Y:S01]  /*dc210*/  @P2 STG.E [R226.64], R240 ;  /* 0x000000f0e2002986 */ /* 0x0003e2000c101904 */
[----:B------:R-:W-:Y:S02]  /*dc220*/  ISETP.LT.AND P0, PT, R231, c[0x0][0x178], !P0 ;  /* 0x00005e00e7007a0c */ /* 0x000fe40004701270 */
[----:B------:R-:W-:Y:S01]  /*dc230*/  ISETP.LT.AND P2, PT, R234, c[0x0][0x178], !P1 ;  /* 0x00005e00ea007a0c */ /* 0x000fe20004f41270 */
[----:B----4-:R-:W-:Y:S01]  /*dc240*/  IMAD.WIDE R224, R3, 0x4, R42 ;  /* 0x0000000403e07825 */ /* 0x010fe200078e022a */
[----:B------:R4:W-:Y:S01]  /*dc250*/  @P3 STG.E [R228.64], R242 ;  /* 0x000000f2e4003986 */ /* 0x0009e2000c101904 */
[----:B------:R-:W-:Y:S02]  /*dc260*/  ISETP.LT.AND P3, PT, R235, c[0x0][0x178], !P1 ;  /* 0x00005e00eb007a0c */ /* 0x000fe40004f61270 */
[C---:B------:R-:W-:Y:S01]  /*dc270*/  IADD3 R0, R3.reuse, c[0x0][0x198], RZ ;  /* 0x0000660003007a10 */ /* 0x040fe20007ffe0ff */
[----:B------:R-:W2:Y:S01]  /*dc280*/  LDL.LU R238, [R1+0x2c4] ;  /* 0x0002c40001ee7983 */ /* 0x000ea20000300800 */
[----:B-1----:R-:W-:-:S03]  /*dc290*/  IMAD.WIDE R226, R3, 0x4, R198 ;  /* 0x0000000403e27825 */ /* 0x002fc600078e02c6 */
[----:B------:R1:W-:Y:S04]  /*dc2a0*/  @P5 STG.E [R224.64], R232 ;  /* 0x000000e8e0005986 */ /* 0x0003e8000c101904 */
[----:B------:R1:W-:Y:S01]  /*dc2b0*/  @P6 STG.E [R226.64], R233 ;  /* 0x000000e9e2006986 */ /* 0x0003e2000c101904 */
[----:B----4-:R-:W-:-:S03]  /*dc2c0*/  IMAD.WIDE R228, R0, 0x4, R40 ;  /* 0x0000000400e47825 */ /* 0x010fc600078e0228 */
[----:B------:R-:W4:Y:S01]  /*dc2d0*/  LDL.LU R240, [R1+0x427c] ;  /* 0x00427c0001f07983 */ /* 0x000f220000300800 */
[----:B-1----:R-:W-:-:S03]  /*dc2e0*/  IMAD.WIDE R224, R0, 0x4, R42 ;  /* 0x0000000400e07825 */ /* 0x002fc600078e022a */
[----:B------:R-:W4:Y:S01]  /*dc2f0*/  LDL.LU R232, [R1+0x214] ;  /* 0x0002140001e87983 */ /* 0x000f220000300800 */
[----:B------:R-:W-:-:S03]  /*dc300*/  IMAD.WIDE R226, R3, 0x4, R196 ;  /* 0x0000000403e27825 */ /* 0x000fc600078e02c4 */
[----:B------:R-:W4:Y:S04]  /*dc310*/  LDL.LU R233, [R1+0x1b4] ;  /* 0x0001b40001e97983 */ /* 0x000f280000300800 */
[----:B---3--:R1:W-:Y:S04]  /*dc320*/  @P0 STG.E [R226.64], R239 ;  /* 0x000000efe2000986 */ /* 0x0083e8000c101904 */
[----:B------:R-:W-:Y:S04]  /*dc330*/  @P2 STG.E [R228.64], R241 ;  /* 0x000000f1e4002986 */ /* 0x000fe8000c101904 */
[----:B-1----:R-:W3:Y:S04]  /*dc340*/  LDL.LU R239, [R1+0x124] ;  /* 0x0001240001ef7983 */ /* 0x002ee80000300800 */
[----:B------:R-:W3:Y:S04]  /*dc350*/  LDL.LU R242, [R1+0x2b0] ;  /* 0x0002b00001f27983 */ /* 0x000ee80000300800 */
[----:B------:R1:W-:Y:S04]  /*dc360*/  @P3 STG.E [R224.64], R237 ;  /* 0x000000ede0003986 */ /* 0x0003e8000c101904 */
[----:B-1----:R-:W3:Y:S01]  /*dc370*/  LDL.LU R237, [R1+0x4280] ;  /* 0x0042800001ed7983 */ /* 0x002ee20000300800 */
        /* <DEDUP_REMOVED lines=11> */
[----:B------:R1:W-:Y:S04]  /*dc430*/  @P5 STG.E [R226.64], R236 ;  /* 0x000000ece2005986 */ /* 0x0003e8000c101904 */
[----:B-1----:R-:W2:Y:S01]  /*dc440*/  LDL.LU R236, [R1+0x4284] ;  /* 0x0042840001ec7983 */ /* 0x002ea20000300800 */
[----:B------:R-:W-:-:S03]  /*dc450*/  IMAD.WIDE R224, R3, 0x4, R42 ;  /* 0x0000000403e07825 */ /* 0x000fc600078e022a */
[----:B------:R1:W-:Y:S01]  /*dc460*/  @P6 STG.E [R228.64], R238 ;  /* 0x000000eee4006986 */ /* 0x0003e2000c101904 */
[C---:B------:R-:W-:Y:S01]  /*dc470*/  IMAD.WIDE R226, R3.reuse, 0x4, R198 ;  /* 0x0000000403e27825 */ /* 0x040fe200078e02c6 */
[----:B----4-:R-:W-:Y:S02]  /*dc480*/  ISETP.GE.AND P2, PT, R240, c[0x0][0x17c], PT ;  /* 0x00005f00f0007a0c */ /* 0x010fe40003f46270 */
[----:B-1----:R-:W4:Y:S04]  /*dc490*/  LDL.LU R238, [R1+0x200] ;  /* 0x0002000001ee7983 */ /* 0x002f280000300800 */
[----:B------:R-:W4:Y:S04]  /*dc4a0*/  LDL.LU R240, [R1+0x190] ;  /* 0x0001900001f07983 */ /* 0x000f280000300800 */
[----:B------:R1:W-:Y:S04]  /*dc4b0*/  @P0 STG.E [R224.64], R232 ;  /* 0x000000e8e0000986 */ /* 0x0003e8000c101904 */
[----:B------:R3:W-:Y:S01]  /*dc4c0*/  @P3 STG.E [R226.64], R233 ;  /* 0x000000e9e2003986 */ /* 0x0007e2000c101904 */
[----:B-1----:R-:W-:Y:S01]  /*dc4d0*/  IMAD.WIDE R224, R3, 0x4, R196 ;  /* 0x0000000403e07825 */ /* 0x002fe200078e02c4 */
[----:B---3--:R-:W-:-:S02]  /*dc4e0*/  ISETP.GE.AND P1, PT, R237, c[0x0][0x17c], PT ;  /* 0x00005f00ed007a0c */ /* 0x008fc40003f26270 */
        /* <DEDUP_REMOVED lines=19> */
[----:B----4-:R3:W-:Y:S01]  /*dc620*/  @P3 STG.E [R224.64], R238 ;  /* 0x000000eee0003986 */ /* 0x0107e2000c101904 */
[----:B------:R-:W-:-:S03]  /*dc630*/  ISETP.GE.AND P3, PT, R237, c[0x0][0x17c], PT ;  /* 0x00005f00ed007a0c */ /* 0x000fc60003f66270 */
[----:B-1----:R-:W4:Y:S04]  /*dc640*/  LDL.LU R242, [R1+0x290] ;  /* 0x0002900001f27983 */ /* 0x002f280000300800 */
[----:B------:R-:W4:Y:S01]  /*dc650*/  LDL.LU R237, [R1+0x10] ;  /* 0x0000100001ed7983 */ /* 0x000f220000300800 */
        /* <DEDUP_REMOVED lines=9> */
[----:B------:R1:W-:Y:S01]  /*dc6f0*/  @P2 STG.E [R226.64], R240 ;  /* 0x000000f0e2002986 */ /* 0x0003e2000c101904 */
[----:B------:R-:W-:Y:S01]  /*dc700*/  ISETP.LT.AND P2, PT, R234, c[0x0][0x178], !P0 ;  /* 0x00005e00ea007a0c */ /* 0x000fe20004741270 */
[----:B------:R-:W-:Y:S02]  /*dc710*/  IMAD.WIDE R224, R3, 0x4, R42 ;  /* 0x0000000403e07825 */ /* 0x000fe400078e022a */
[----:B------:R1:W-:Y:S01]  /*dc720*/  @P4 STG.E [R228.64], R243 ;  /* 0x000000f3e4004986 */ /* 0x0003e2000c101904 */
[----:B------:R-:W-:Y:S02]  /*dc730*/  ISETP.LT.AND P4, PT, R235, c[0x0][0x178], !P0 ;  /* 0x00005e00eb007a0c */ /* 0x000fe40004781270 */
[C---:B------:R-:W-:Y:S01]  /*dc740*/  IADD3 R0, R3.reuse, c[0x0][0x198], RZ ;  /* 0x0000660003007a10 */ /* 0x040fe20007ffe0ff */
[----:B------:R1:W-:Y:S02]  /*dc750*/  @P5 STG.E [R224.64], R232 ;  /* 0x000000e8e0005986 */ /* 0x0003e4000c101904 */
[----:B-1----:R-:W-:-:S02]  /*dc760*/  IMAD.WIDE R226, R3, 0x4, R198 ;  /* 0x0000000403e27825 */ /* 0x002fc400078e02c6 */
[----:B------:R-:W3:Y:S04]  /*dc770*/  LDL.LU R240, [R1+0x428c] ;  /* 0x00428c0001f07983 */ /* 0x000ee80000300800 */
[----:B------:R1:W-:Y:S01]  /*dc780*/  @P6 STG.E [R226.64], R233 ;  /* 0x000000e9e2006986 */ /* 0x0003e2000c101904 */
[----:B------:R-:W-:-:S03]  /*dc790*/  IMAD.WIDE R228, R0, 0x4, R40 ;  /* 0x0000000400e47825 */ /* 0x000fc600078e0228 */
[----:B------:R-:W3:Y:S01]  /*dc7a0*/  LDL.LU R232, [R1+0x2e4] ;  /* 0x0002e40001e87983 */ /* 0x000ee20000300800 */
[----:B------:R-:W-:-:S04]  /*dc7b0*/  IMAD.WIDE R224, R0, 0x4, R42 ;  /* 0x0000000400e07825 */ /* 0x000fc800078e022a */
[----:B-1----:R-:W-:Y:S01]  /*dc7c0*/  IMAD.WIDE R226, R3, 0x4, R196 ;  /* 0x0000000403e27825 */ /* 0x002fe200078e02c4 */
[----:B------:R-:W3:Y:S04]  /*dc7d0*/  LDL.LU R233, [R1+0x294] ;  /* 0x0002940001e97983 */ /* 0x000ee80000300800 */
[----:B------:R1:W-:Y:S04]  /*dc7e0*/  @P1 STG.E [R226.64], R239 ;  /* 0x000000efe2001986 */ /* 0x0003e8000c101904 */
[----:B------:R-:W-:Y:S04]  /*dc7f0*/  @P2 STG.E [R228.64], R241 ;  /* 0x000000f1e4002986 */ /* 0x000fe8000c101904 */
[----:B-1----:R-:W3:Y:S04]  /*dc800*/  LDL.LU R239, [R1+0x14] ;  /* 0x0000140001ef7983 */ /* 0x002ee80000300800 */
[----:B------:R-:W3:Y:S01]  /*dc810*/  LDL.LU R243, [R1+0xb8] ;  /* 0x0000b80001f37983 */ /* 0x000ee20000300800 */
[----:B------:R-:W-:-:S02]  /*dc820*/  ISETP.LT.AND P5, PT, R231, c[0x0][0x178], !P0 ;  /* 0x00005e00e7007a0c */ /* 0x000fc400047a1270 */
[----:B------:R-:W-:Y:S01]  /*dc830*/  ISETP.LT.AND P0, PT, R230, c[0x0][0x178], !P0 ;  /* 0x00005e00e6007a0c */ /* 0x000fe20004701270 */
[C---:B------:R-:W-:Y:S01]  /*dc840*/  IMAD.WIDE R226, R0.reuse, 0x4, R196 ;  /* 0x0000000400e27825 */ /* 0x040fe200078e02c4 */
[----:B--2---:R1:W-:Y:S04]  /*dc850*/  @P4 STG.E [R224.64], R236 ;  /* 0x000000ece0004986 */ /* 0x0043e8000c101904 */
[----:B-1----:R-:W2:Y:S01]  /*dc860*/  LDL.LU R236, [R1+0x4290] ;  /* 0x0042900001ec7983 */ /* 0x002ea20000300800 */
[----:B------:R-:W-:-:S06]  /*dc870*/  IMAD.WIDE R224, R0, 0x4, R198 ;  /* 0x0000000400e07825 */ /* 0x000fcc00078e02c6 */
[----:B----4-:R-:W-:Y:S04]  /*dc880*/  @P0 STG.E [R224.64], R242 ;  /* 0x000000f2e0000986 */ /* 0x010fe8000c101904 */
[----:B------:R1:W-:Y:S04]  /*dc890*/  @P5 STG.E [R226.64], R237 ;  /* 0x000000ede2005986 */ /* 0x0003e8000c101904 */
[----:B-1----:R-:W4:Y:S01]  /*dc8a0*/  LDL.LU R237, [R1+0x4294] ;  /* 0x0042940001ed7983 */ /* 0x002f220000300800 */
        /* <DEDUP_REMOVED lines=10> */
[----:B------:R3:W-:Y:S04]  /*dc950*/  @P1 STG.E [R224.64], R232 ;  /* 0x000000e8e0001986 */ /* 0x0007e8000c101904 */
        /* <DEDUP_REMOVED lines=14> */
[----:B----4-:R-:W-:-:S03]  /*dca40*/  ISETP.GE.AND P1, PT, R237, c[0x0][0x17c], PT ;  /* 0x00005f00ed007a0c */ /* 0x010fc60003f26270 */
[----:B------:R-:W4:Y:S01]  /*dca50*/  LDL.LU R237, [R1+0xf8] ;  /* 0x0000f80001ed7983 */ /* 0x000f220000300800 */
        /* <DEDUP_REMOVED lines=10> */
[----:B------:R3:W-:Y:S01]  /*dcb00*/  @P4 STG.E [R224.64], R238 ;  /* 0x000000eee0004986 */ /* 0x0007e2000c101904 */
[----:B------:R-:W-:Y:S01]  /*dcb10*/  ISETP.GE.AND P4, PT, R236, c[0x0][0x17c], PT ;  /* 0x00005f00ec007a0c */ /* 0x000fe20003f86270 */
[C---:B-1----:R-:W-:Y:S01]  /*dcb20*/  IMAD.WIDE R226, R0.reuse, 0x4, R196 ;  /* 0x0000000400e27825 */ /* 0x042fe200078e02c4 */
[----:B------:R-:W-:Y:S01]  /*dcb30*/  IADD3 R0, R0, c[0x0][0x198], RZ ;  /* 0x0000660000007a10 */ /* 0x000fe20007ffe0ff */
[----:B--2---:R-:W2:Y:S04]  /*dcb40*/  LDL.LU R243, [R1+0x88] ;  /* 0x0000880001f37983 */ /* 0x004ea80000300800 */
[----:B------:R-:W2:Y:S01]  /*dcb50*/  LDL.LU R236, [R1+0x38] ;  /* 0x0000380001ec7983 */ /* 0x000ea20000300800 */
[----:B------:R-:W-:Y:S01]  /*dcb60*/  ISETP.LT.AND P5, PT, R235, c[0x0][0x178], !P0 ;  /* 0x00005e00eb007a0c */ /* 0x000fe200047a1270 */
[----:B---3--:R-:W-:Y:S01]  /*dcb70*/  IMAD.WIDE R224, R0, 0x4, R40 ;  /* 0x0000000400e07825 */ /* 0x008fe200078e0228 */
[----:B------:R-:W-:Y:S01]  /*dcb80*/  ISETP.LT.AND P6, PT, R230, c[0x0][0x178], !P0 ;  /* 0x00005e00e6007a0c */ /* 0x000fe200047c1270 */
[----:B------:R1:W-:Y:S01]  /*dcb90*/  @P2 STG.E [R226.64], R240 ;  /* 0x000000f0e2002986 */ /* 0x0003e2000c101904 */
[----:B------:R-:W-:-:S02]  /*dcba0*/  ISETP.LT.AND P0, PT, R231, c[0x0][0x178], !P0 ;  /* 0x00005e00e7007a0c */ /* 0x000fc40004701270 */
[----:B------:R-:W-:Y:S01]  /*dcbb0*/  ISETP.LT.AND P2, PT, R234, c[0x0][0x178], !P1 ;  /* 0x00005e00ea007a0c */ /* 0x000fe20004f41270 */
[----:B------:R3:W-:Y:S01]  /*dcbc0*/  @P3 STG.E [R224.64], R242 ;  /* 0x000000f2e0003986 */ /* 0x0007e2000c101904 */
[----:B------:R-:W-:Y:S01]  /*dcbd0*/  ISETP.LT.AND P3, PT, R235, c[0x0][0x178], !P1 ;  /* 0x00005e00eb007a0c */ /* 0x000fe20004f61270 */
[C---:B------:R-:W-:Y:S01]  /*dcbe0*/  IMAD.WIDE R228, R0.reuse, 0x4, R198 ;  /* 0x0000000400e47825 */ /* 0x040fe200078e02c6 */
[C---:B------:R-:W-:Y:S01]  /*dcbf0*/  IADD3 R3, R0.reuse, c[0x0][0x198], RZ ;  /* 0x0000660000037a10 */ /* 0x040fe20007ffe0ff */
[----:B------:R-:W2:Y:S02]  /*dcc00*/  LDL.LU R238, [R1+0x14c] ;  /* 0x00014c0001ee7983 */ /* 0x000ea40000300800 */
[C---:B-1----:R-:W-:Y:S02]  /*dcc10*/  IMAD.WIDE R226, R0.reuse, 0x4, R42 ;  /* 0x0000000400e27825 */ /* 0x042fe400078e022a */
[----:B------:R-:W2:Y:S02]  /*dcc20*/  LDL.LU R240, [R1+0x429c] ;  /* 0x00429c0001f07983 */ /* 0x000ea40000300800 */
[----:B---3--:R-:W-:-:S02]  /*dcc30*/  IMAD.WIDE R224, R0, 0x4, R196 ;  /* 0x0000000400e07825 */ /* 0x008fc400078e02c4 */
[----:B------:R1:W-:Y:S04]  /*dcc40*/  @P5 STG.E [R226.64], R232 ;  /* 0x000000e8e2005986 */ /* 0x0003e8000c101904 */
[----:B------:R3:W-:Y:S04]  /*dcc50*/  @P6 STG.E [R228.64], R233 ;  /* 0x000000e9e4006986 */ /* 0x0007e8000c101904 */
[----:B------:R3:W-:Y:S01]  /*dcc60*/  @P0 STG.E [R224.64], R239 ;  /* 0x000000efe0000986 */ /* 0x0007e2000c101904 */
[----:B-1----:R-:W-:-:S03]  /*dcc70*/  IMAD.WIDE R226, R3, 0x4, R40 ;  /* 0x0000000403e27825 */ /* 0x002fc600078e0228 */
[----:B------:R-:W2:Y:S01]  /*dcc80*/  LDL.LU R232, [R1+0xfc] ;  /* 0x0000fc0001e87983 */ /* 0x000ea20000300800 */
[----:B---3--:R-:W-:-:S03]  /*dcc90*/  IMAD.WIDE R228, R3, 0x4, R42 ;  /* 0x0000000403e47825 */ /* 0x008fc600078e022a */
[----:B------:R-:W3:Y:S04]  /*dcca0*/  LDL.LU R233, [R1+0x8c] ;  /* 0x00008c0001e97983 */ /* 0x000ee80000300800 */
[----:B------:R-:W3:Y:S04]  /*dccb0*/  LDL.LU R239, [R1+0x3c] ;  /* 0x00003c0001ef7983 */ /* 0x000ee80000300800 */
[----:B------:R-:W-:Y:S04]  /*dccc0*/  @P2 STG.E [R226.64], R241 ;  /* 0x000000f1e2002986 */ /* 0x000fe8000c101904 */
[----:B------:R-:W3:Y:S04]  /*dccd0*/  LDL.LU R242, [R1+0x138] ;  /* 0x0001380001f27983 */ /* 0x000ee80000300800 */
[----:B----4-:R1:W-:Y:S04]  /*dcce0*/  @P3 STG.E [R228.64], R237 ;  /* 0x000000ede4003986 */ /* 0x0103e8000c101904 */
[----:B-1----:R-:W4:Y:S01]  /*dccf0*/  LDL.LU R237, [R1+0x42a0] ;  /* 0x0042a00001ed7983 */ /* 0x002f220000300800 */
[----:B------:R-:W-:-:S02]  /*dcd00*/  ISETP.LT.AND P5, PT, R231, c[0x0][0x178], !P1 ;  /* 0x00005e00e7007a0c */ /* 0x000fc40004fa1270 */
[----:B------:R-:W-:Y:S01]  /*dcd10*/  ISETP.LT.AND P1, PT, R230, c[0x0][0x178], !P1 ;  /* 0x00005e00e6007a0c */ /* 0x000fe20004f21270 */
[----:B------:R-:W-:-:S04]  /*dcd20*/  IMAD.WIDE R224, R3, 0x4, R198 ;  /* 0x0000000403e07825 */ /* 0x000fc800078e02c6 */
[C---:B------:R-:W-:Y:S01]  /*dcd30*/  IMAD.WIDE R226, R3.reuse, 0x4, R196 ;  /* 0x0000000403e27825 */ /* 0x040fe200078e02c4 */
        /* <DEDUP_REMOVED lines=11> */
[----:B------:R-:W-:Y:S01]  /*dcdf0*/  IMAD.WIDE R226, R0, 0x4, R198 ;  /* 0x0000000400e27825 */ /* 0x000fe200078e02c6 */
[----:B------:R-:W-:Y:S02]  /*dce00*/  ISETP.GE.AND P2, PT, R240, c[0x0][0x17c], PT ;  /* 0x00005f00f0007a0c */ /* 0x000fe40003f46270 */
[----:B-1----:R-:W2:Y:S04]  /*dce10*/  LDL.LU R238, [R1+0xc8] ;  /* 0x0000c80001ee7983 */ /* 0x002ea80000300800 */
[----:B------:R-:W2:Y:S04]  /*dce20*/  LDL.LU R240, [R1+0x58] ;  /* 0x0000580001f07983 */ /* 0x000ea80000300800 */
[----:B------:R1:W-:Y:S04]  /*dce30*/  @P0 STG.E [R224.64], R232 ;  /* 0x000000e8e0000986 */ /* 0x0003e8000c101904 */
[----:B---3--:R3:W-:Y:S01]  /*dce40*/  @P3 STG.E [R226.64], R233 ;  /* 0x000000e9e2003986 */ /* 0x0087e2000c101904 */
[----:B-1----:R-:W-:Y:S01]  /*dce50*/  IMAD.WIDE R224, R0, 0x4, R196 ;  /* 0x0000000400e07825 */ /* 0x002fe200078e02c4 */
[----:B----4-:R-:W-:-:S02]  /*dce60*/  ISETP.GE.AND P1, PT, R237, c[0x0][0x17c], PT ;  /* 0x00005f00ed007a0c */ /* 0x010fc40003f26270 */
[----:B------:R-:W4:Y:S04]  /*dce70*/  LDL.LU R237, [R1+0x42a8] ;  /* 0x0042a80001ed7983 */ /* 0x000f280000300800 */
[----:B------:R-:W4:Y:S04]  /*dce80*/  LDL.LU R243, [R1+0x1dc] ;  /* 0x0001dc0001f37983 */ /* 0x000f280000300800 */
[----:B------:R-:W4:Y:S04]  /*dce90*/  LDL.LU R232, [R1+0x13c] ;  /* 0x00013c0001e87983 */ /* 0x000f280000300800 */
[----:B---3--:R-:W3:Y:S04]  /*dcea0*/  LDL.LU R233, [R1+0xcc] ;  /* 0x0000cc0001e97983 */ /* 0x008ee80000300800 */
        /* <DEDUP_REMOVED lines=16> */
[----:B----4-:R-:W-:-:S03]  /*dcfb0*/  ISETP.GE.AND P3, PT, R237, c[0x0][0x17c], PT ;  /* 0x00005f00ed007a0c */ /* 0x010fc60003f66270 */
[----:B-1----:R-:W4:Y:S04]  /*dcfc0*/  LDL.LU R242, [R1+0x108] ;  /* 0x0001080001f27983 */ /* 0x002f280000300800 */
[----:B------:R-:W4:Y:S01]  /*dcfd0*/  LDL.LU R237, [R1+0xa8] ;  /* 0x0000a80001ed7983 */ /* 0x000f220000300800 */
[----:B------:R-:W-:Y:S02]  /*dcfe0*/  ISETP.LT.AND P2, PT, R231, c[0x0][0x178], !P2 ;  /* 0x00005e00e7007a0c */ /* 0x000fe40005741270 */
[----:B------:R-:W-:Y:S01]  /*dcff0*/  ISETP.LT.AND P4, PT, R234, c[0x0][0x178], !P1 ;  /* 0x00005e00ea007a0c */ /* 0x000fe20004f81270 */
[C---:B------:R-:W-:Y:S01]  /*dd000*/  IMAD.WIDE R226, R3.reuse, 0x4, R196 ;  /* 0x0000000403e27825 */ /* 0x040fe200078e02c4 */
[----:B------:R-:W-:Y:S01]  /*dd010*/  IADD3 R3, R3, c[0x0][0x198], RZ ;  /* 0x0000660003037a10 */ /* 0x000fe20007ffe0ff */
[----:B---3--:R-:W3:Y:S01]  /*dd020*/  LDL.LU R238, [R1+0x1fc] ;  /* 0x0001fc0001ee7983 */ /* 0x008ee20000300800 */
[----:B------:R-:W-:-:S02]  /*dd030*/  ISETP.LT.AND P5, PT, R235, c[0x0][0x178], !P1 ;  /* 0x00005e00eb007a0c */ /* 0x000fc40004fa1270 */
[----:B------:R-:W-:Y:S01]  /*dd040*/  ISETP.LT.AND P6, PT, R230, c[0x0][0x178], !P1 ;  /* 0x00005e00e6007a0c */ /* 0x000fe20004fc1270 */
[----:B------:R-:W-:Y:S01]  /*dd050*/  IMAD.WIDE R224, R3, 0x4, R40 ;  /* 0x0000000403e07825 */ /* 0x000fe200078e0228 */
[----:B------:R-:W-:-:S03]  /*dd060*/  ISETP.LT.AND P1, PT, R231, c[0x0][0x178], !P1 ;  /* 0x00005e00e7007a0c */ /* 0x000fc60004f21270 */
[----:B------:R1:W-:Y:S01]  /*dd070*/  @P2 STG.E [R226.64], R240 ;  /* 0x000000f0e2002986 */ /* 0x0003e2000c101904 */
[----:B------:R-:W-:-:S03]  /*dd080*/  ISETP.LT.AND P2, PT, R234, c[0x0][0x178], !P0 ;  /* 0x00005e00ea007a0c */ /* 0x000fc60004741270 */
[----:B------:R1:W-:Y:S01]  /*dd090*/  @P4 STG.E [R224.64], R243 ;  /* 0x000000f3e0004986 */ /* 0x0003e2000c101904 */
[----:B------:R-:W-:Y:S01]  /*dd0a0*/  ISETP.LT.AND P4, PT, R235, c[0x0][0x178], !P0 ;  /* 0x00005e00eb007a0c */ /* 0x000fe20004781270 */
[C---:B------:R-:W-:Y:S01]  /*dd0b0*/  IMAD.WIDE R228, R3.reuse, 0x4, R198 ;  /* 0x0000000403e47825 */ /* 0x040fe200078e02c6 */
[----:B------:R-:W-:-:S03]  /*dd0c0*/  IADD3 R0, R3, c[0x0][0x198], RZ ;  /* 0x0000660003007a10 */ /* 0x000fc60007ffe0ff */
[C---:B-1----:R-:W-:Y:S01]  /*dd0d0*/  IMAD.WIDE R226, R3.reuse, 0x4, R42 ;  /* 0x0000000403e27825 */ /* 0x042fe200078e022a */
[----:B------:R-:W3:Y:S03]  /*dd0e0*/  LDL.LU R240, [R1+0x42ac] ;  /* 0x0042ac0001f07983 */ /* 0x000ee60000300800 */
[----:B------:R-:W-:Y:S01]  /*dd0f0*/  IMAD.WIDE R224, R3, 0x4, R196 ;  /* 0x0000000403e07825 */ /* 0x000fe200078e02c4 */
[----:B------:R1:W-:Y:S04]  /*dd100*/  @P5 STG.E [R226.64], R232 ;  /* 0x000000e8e2005986 */ /* 0x0003e8000c101904 */
[----:B------:R1:W-:Y:S04]  /*dd110*/  @P6 STG.E [R228.64], R233 ;  /* 0x000000e9e4006986 */ /* 0x0003e8000c101904 */
[----:B------:R1:W-:Y:S02]  /*dd120*/  @P1 STG.E [R224.64], R239 ;  /* 0x000000efe0001986 */ /* 0x0003e4000c101904 */
[----:B-1----:R-:W-:-:S02]  /*dd130*/  IMAD.WIDE R226, R0, 0x4, R40 ;  /* 0x0000000400e27825 */ /* 0x002fc400078e0228 */
[----:B------:R-:W3:Y:S02]  /*dd140*/  LDL.LU R232, [R1+0x1ac] ;  /* 0x0001ac0001e87983 */ /* 0x000ee40000300800 */
[----:B------:R-:W-:Y:S02]  /*dd150*/  IMAD.WIDE R228, R0, 0x4, R42 ;  /* 0x0000000400e47825 */ /* 0x000fe400078e022a */
[----:B------:R-:W3:Y:S04]  /*dd160*/  LDL.LU R233, [R1+0x10c] ;  /* 0x00010c0001e97983 */ /* 0x000ee80000300800 */
[----:B------:R-:W3:Y:S04]  /*dd170*/  LDL.LU R239, [R1+0xac] ;  /* 0x0000ac0001ef7983 */ /* 0x000ee80000300800 */
[----:B------:R1:W-:Y:S04]  /*dd180*/  @P2 STG.E [R226.64], R241 ;  /* 0x000000f1e2002986 */ /* 0x0003e8000c101904 */
[----:B------:R-:W3:Y:S01]  /*dd190*/  LDL.LU R243, [R1+0x1e8] ;  /* 0x0001e80001f37983 */ /* 0x000ee20000300800 */
[----:B------:R-:W-:-:S02]  /*dd1a0*/  ISETP.LT.AND P5, PT, R231, c[0x0][0x178], !P0 ;  /* 0x00005e00e7007a0c */ /* 0x000fc400047a1270 */
[----:B------:R-:W-:Y:S01]  /*dd1b0*/  ISETP.LT.AND P0, PT, R230, c[0x0][0x178], !P0 ;  /* 0x00005e00e6007a0c */ /* 0x000fe20004701270 */
[----:B------:R-:W-:-:S04]  /*dd1c0*/  IMAD.WIDE R224, R0, 0x4, R198 ;  /* 0x0000000400e07825 */ /* 0x000fc800078e02c6 */
[----:B-1----:R-:W-:Y:S01]  /*dd1d0*/  IMAD.WIDE R226, R0, 0x4, R196 ;  /* 0x0000000400e27825 */ /* 0x002fe200078e02c4 */
[----:B--2---:R1:W-:Y:S04]  /*dd1e0*/  @P4 STG.E [R228.64], R236 ;  /* 0x000000ece4004986 */ /* 0x0043e8000c101904 */
[----:B-1----:R-:W2:Y:S04]  /*dd1f0*/  LDL.LU R236, [R1+0x42b0] ;  /* 0x0042b00001ec7983 */ /* 0x002ea80000300800 */
[----:B----4-:R-:W-:Y:S04]  /*dd200*/  @P0 STG.E [R224.64], R242 ;  /* 0x000000f2e0000986 */ /* 0x010fe8000c101904 */
[----:B------:R1:W-:Y:S04]  /*dd210*/  @P5 STG.E [R226.64], R237 ;  /* 0x000000ede2005986 */ /* 0x0003e8000c101904 */
[----:B-1----:R-:W4:Y:S01]  /*dd220*/  LDL.LU R237, [R1+0x42b4] ;  /* 0x0042b40001ed7983 */ /* 0x002f220000300800 */
[----:B------:R-:W-:-:S02]  /*dd230*/  ISETP.LT.AND P6, PT, R234, c[0x0][0x178], !P3 ;  /* 0x00005e00ea007a0c */ /* 0x000fc40005fc1270 */
[----:B------:R-:W-:Y:S02]  /*dd240*/  IADD3 R3, R0, c[0x0][0x198], RZ ;  /* 0x0000660000037a10 */ /* 0x000fe40007ffe0ff */
        /* <DEDUP_REMOVED lines=8> */
[----:B-1----:R-:W3:Y:S04]  /*dd2d0*/  LDL.LU R238, [R1+0x168] ;  /* 0x0001680001ee7983 */ /* 0x002ee80000300800 */
[----:B------:R-:W3:Y:S04]  /*dd2e0*/  LDL.LU R240, [R1+0xe8] ;  /* 0x0000e80001f07983 */ /* 0x000ee80000300800 */
[----:B------:R1:W-:Y:S04]  /*dd2f0*/  @P1 STG.E [R224.64], R232 ;  /* 0x000000e8e0001986 */ /* 0x0003e8000c101904 */
[----:B------:R2:W-:Y:S01]  /*dd300*/  @P4 STG.E [R226.64], R233 ;  /* 0x000000e9e2004986 */ /* 0x0005e2000c101904 */
[----:B-1----:R-:W-:Y:S01]  /*dd310*/  IMAD.WIDE R224, R3, 0x4, R196 ;  /* 0x0000000403e07825 */ /* 0x002fe200078e02c4 */
[----:B------:R-:W-:-:S13]  /*dd320*/  ISETP.LT.AND P3, PT, R231, c[0x0][0x178], !P3 ;  /* 0x00005e00e7007a0c */ /* 0x000fda0005f61270 */
[----:B------:R1:W-:Y:S01]  /*dd330*/  @P3 STG.E [R224.64], R239 ;  /* 0x000000efe0003986 */ /* 0x0003e2000c101904 */
[----:B--2---:R-:W-:-:S03]  /*dd340*/  ISETP.GE.AND P0, PT, R236, c[0x0][0x17c], PT ;  /* 0x00005f00ec007a0c */ /* 0x004fc60003f06270 */
[----:B------:R-:W2:Y:S04]  /*dd350*/  LDL.LU R236, [R1+0x42b8] ;  /* 0x0042b80001ec7983 */ /* 0x000ea80000300800 */
[----:B------:R-:W2:Y:S04]  /*dd360*/  LDL.LU R242, [R1+0x2ac] ;  /* 0x0002ac0001f27983 */ /* 0x000ea80000300800 */
[----:B------:R-:W2:Y:S04]  /*dd370*/  LDL.LU R232, [R1+0x1ec] ;  /* 0x0001ec0001e87983 */ /* 0x000ea80000300800 */
[----:B------:R-:W2:Y:S04]  /*dd380*/  LDL.LU R233, [R1+0x16c] ;  /* 0x00016c0001e97983 */ /* 0x000ea80000300800 */
[----:B------:R-:W2:Y:S04]  /*dd390*/  LDL.LU R3, [R1+0x2a8] ;  /* 0x0002a80001037983 */ /* 0x000ea80000300800 */
[----:B-1----:R-:W3:Y:S04]  /*dd3a0*/  LDL.LU R239, [R1+0xec] ;  /* 0x0000ec0001ef7983 */ /* 0x002ee80000300800 */
        /* <DEDUP_REMOVED lines=13> */
[----:B---3--:R3:W-:Y:S01]  /*dd480*/  @P4 STG.E [R224.64], R238 ;  /* 0x000000eee0004986 */ /* 0x0087e2000c101904 */
        /* <DEDUP_REMOVED lines=163> */
[----:B---3--:R-:W-:Y:S01]  /*ddec0*/  IMAD.WIDE R224, R3, 0x4, R42 ;  /* 0x0000000403e07825 */ /* 0x008fe200078e022a */
[----:B------:R3:W-:Y:S01]  /*dded0*/  @P3 STG.E [R228.64], R242 ;  /* 0x000000f2e4003986 */ /* 0x0007e2000c101904 */
[----:B------:R-:W-:Y:S02]  /*ddee0*/  ISETP.LT.AND P3, PT, R235, c[0x0][0x178], !P1 ;  /* 0x00005e00eb007a0c */ /* 0x000fe40004f61270 */
[C---:B------:R-:W-:Y:S01]  /*ddef0*/  IADD3 R0, R3.reuse, c[0x0][0x198], RZ ;  /* 0x0000660003007a10 */ /* 0x040fe20007ffe0ff */
[----:B------:R-:W2:Y:S01]  /*ddf00*/  LDL.LU R238, [R1+0x4a4] ;  /* 0x0004a40001ee7983 */ /* 0x000ea20000300800 */
[----:B-1----:R-:W-:-:S03]  /*ddf10*/  IMAD.WIDE R226, R3, 0x4, R198 ;  /* 0x0000000403e27825 */ /* 0x002fc600078e02c6 */
[----:B------:R1:W-:Y:S04]  /*ddf20*/  @P5 STG.E [R224.64], R232 ;  /* 0x000000e8e0005986 */ /* 0x0003e8000c101904 */
[----:B------:R1:W-:Y:S01]  /*ddf30*/  @P6 STG.E [R226.64], R233 ;  /* 0x000000e9e2006986 */ /* 0x0003e2000c101904 */
[----:B---3--:R-:W-:-:S03]  /*ddf40*/  IMAD.WIDE R228, R0, 0x4, R40 ;  /* 0x0000000400e47825 */ /* 0x008fc600078e0228 */
[----:B------:R-:W3:Y:S01]  /*ddf50*/  LDL.LU R240, [R1+0x42dc] ;  /* 0x0042dc0001f07983 */ /* 0x000ee20000300800 */
[----:B-1----:R-:W-:-:S03]  /*ddf60*/  IMAD.WIDE R224, R0, 0x4, R42 ;  /* 0x0000000400e07825 */ /* 0x002fc600078e022a */
[----:B------:R-:W3:Y:S01]  /*ddf70*/  LDL.LU R232, [R1+0x414] ;  /* 0x0004140001e87983 */ /* 0x000ee20000300800 */
[----:B------:R-:W-:-:S03]  /*ddf80*/  IMAD.WIDE R226, R3, 0x4, R196 ;  /* 0x0000000403e27825 */ /* 0x000fc600078e02c4 */
[----:B------:R-:W3:Y:S04]  /*ddf90*/  LDL.LU R233, [R1+0x354] ;  /* 0x0003540001e97983 */ /* 0x000ee80000300800 */
[----:B------:R1:W-:Y:S04]  /*ddfa0*/  @P0 STG.E [R226.64], R239 ;  /* 0x000000efe2000986 */ /* 0x0003e8000c101904 */
[----:B------:R-:W-:Y:S04]  /*ddfb0*/  @P2 STG.E [R228.64], R241 ;  /* 0x000000f1e4002986 */ /* 0x000fe8000c101904 */
[----:B-1----:R-:W3:Y:S04]  /*ddfc0*/  LDL.LU R239, [R1+0x304] ;  /* 0x0003040001ef7983 */ /* 0x002ee80000300800 */
[----:B------:R-:W3:Y:S04]  /*ddfd0*/  LDL.LU R242, [R1+0x490] ;  /* 0x0004900001f27983 */ /* 0x000ee80000300800 */
[----:B----4-:R1:W-:Y:S04]  /*ddfe0*/  @P3 STG.E [R224.64], R237 ;  /* 0x000000ede0003986 */ /* 0x0103e8000c101904 */
[----:B-1----:R-:W4:Y:S01]  /*ddff0*/  LDL.LU R237, [R1+0x42e0] ;  /* 0x0042e00001ed7983 */ /* 0x002f220000300800 */
        /* <DEDUP_REMOVED lines=16> */
[----:B---3--:R-:W-:Y:S02]  /*de100*/  ISETP.GE.AND P2, PT, R240, c[0x0][0x17c], PT ;  /* 0x00005f00f0007a0c */ /* 0x008fe40003f46270 */
[----:B-1----:R-:W3:Y:S04]  /*de110*/  LDL.LU R238, [R1+0x370] ;  /* 0x0003700001ee7983 */ /* 0x002ee80000300800 */
[----:B------:R-:W3:Y:S04]  /*de120*/  LDL.LU R240, [R1+0x330] ;  /* 0x0003300001f07983 */ /* 0x000ee80000300800 */
[----:B------:R1:W-:Y:S04]  /*de130*/  @P0 STG.E [R224.64], R232 ;  /* 0x000000e8e0000986 */ /* 0x0003e8000c101904 */
[----:B------:R4:W-:Y:S01]  /*de140*/  @P3 STG.E [R226.64], R233 ;  /* 0x000000e9e2003986 */ /* 0x0009e2000c101904 */
[----:B-1----:R-:W-:Y:S01]  /*de150*/  IMAD.WIDE R224, R3, 0x4, R196 ;  /* 0x0000000403e07825 */ /* 0x002fe200078e02c4 */
[----:B----4-:R-:W-:-:S02]  /*de160*/  ISETP.GE.AND P1, PT, R237, c[0x0][0x17c], PT ;  /* 0x00005f00ed007a0c */ /* 0x010fc40003f26270 */
[----:B------:R-:W4:Y:S04]  /*de170*/  LDL.LU R237, [R1+0x42e8] ;  /* 0x0042e80001ed7983 */ /* 0x000f280000300800 */
        /* <DEDUP_REMOVED lines=333> */
[----:B------:R-:W-:-:S04]  /*df650*/  IMAD.WIDE R224, R3, 0x4, R40 ;  /* 0x0000000403e07825 */ /* 0x000fc800078e0228 */
[----:B------:R1:W-:Y:S01]  /*df660*/  @P0 STG.E [R226.64], R240 ;  /* 0x000000f0e2000986 */ /* 0x0003e2000c101904 */
[----:B------:R-:W-:Y:S02]  /*df670*/  ISETP.LT.AND P0, PT, R231, c[0x0][0x178], !P1 ;  /* 0x00005e00e7007a0c */ /* 0x000fe40004f01270 */
[----:B------:R-:W-:Y:S01]  /*df680*/  ISETP.LT.AND P1, PT, R234, c[0x0][0x178], !P2 ;  /* 0x00005e00ea007a0c */ /* 0x000fe20005721270 */
        /* <DEDUP_REMOVED lines=1277> */
[----:B--2---:R1:W-:Y:S01]  /*e4660*/  @P4 STG.E [R226.64], R3 ;  /* 0x00000003e2004986 */ /* 0x0043e2000c101904 */
[----:B------:R-:W-:-:S03]  /*e4670*/  ISETP.LT.AND P4, PT, R234, c[0x0][0x178], !P1 ;  /* 0x00005e00ea007a0c */ /* 0x000fc60004f81270 */
        /* <DEDUP_REMOVED lines=11> */
[----:B------:R-:W-:-:S03]  /*e4730*/  ISETP.LT.AND P5, PT, R234, c[0x0][0x178], !P2 ;  /* 0x00005e00ea007a0c */ /* 0x000fc600057a1270 */
        /* <DEDUP_REMOVED lines=33> */
[----:B------:R-:W-:Y:S01]  /*e4950*/  IMAD.WIDE R224, R0, 0x4, R42 ;  /* 0x0000000400e07825 */ /* 0x000fe200078e022a */
[----:B------:R-:W-:-:S02]  /*e4960*/  ISETP.LT.AND P2, PT, R231, c[0x0][0x178], !P0 ;  /* 0x00005e00e7007a0c */ /* 0x000fc40004741270 */
        /* <DEDUP_REMOVED lines=14> */
[----:B------:R-:W-:-:S02]  /*e4a50*/  ISETP.LT.AND P3, PT, R234, c[0x0][0x178], !P1 ;  /* 0x00005e00ea007a0c */ /* 0x000fc40004f61270 */
[----:B------:R-:W-:Y:S01]  /*e4a60*/  ISETP.LT.AND P6, PT, R235, c[0x0][0x178], !P1 ;  /* 0x00005e00eb007a0c */ /* 0x000fe20004fc1270 */
[----:B------:R1:W-:Y:S01]  /*e4a70*/  @P2 STG.E [R224.64], R239 ;  /* 0x000000efe0002986 */ /* 0x0003e2000c101904 */
[----:B------:R-:W-:Y:S02]  /*e4a80*/  ISETP.LT.AND P4, PT, R230, c[0x0][0x178], !P1 ;  /* 0x00005e00e6007a0c */ /* 0x000fe40004f81270 */
[----:B------:R-:W-:Y:S01]  /*e4a90*/  ISETP.LT.AND P5, PT, R231, c[0x0][0x178], !P1 ;  /* 0x00005e00e7007a0c */ /* 0x000fe20004fa1270 */
[----:B-1----:R-:W4:Y:S04]  /*e4aa0*/  LDL.LU R239, [R1+0x9fc] ;  /* 0x0009fc0001ef7983 */ /* 0x002f280000300800 */
[----:B------:R-:W4:Y:S01]  /*e4ab0*/  LDL.LU R241, [R1+0xc08] ;  /* 0x000c080001f17983 */ /* 0x000f220000300800 */
        /* <DEDUP_REMOVED lines=11> */
[----:B------:R-:W-:Y:S01]  /*e4b70*/  ISETP.LT.AND P2, PT, R234, c[0x0][0x178], !P1 ;  /* 0x00005e00ea007a0c */ /* 0x000fe20004f41270 */
[C---:B------:R-:W-:Y:S01]  /*e4b80*/  IMAD.WIDE R226, R3.reuse, 0x4, R196 ;  /* 0x0000000403e27825 */ /* 0x040fe200078e02c4 */
[----:B------:R-:W-:Y:S01]  /*e4b90*/  IADD3 R3, R3, c[0x0][0x198], RZ ;  /* 0x0000660003037a10 */ /* 0x000fe20007ffe0ff */
[----:B---3--:R-:W3:Y:S01]  /*e4ba0*/  LDL.LU R238, [R1+0xc0c] ;  /* 0x000c0c0001ee7983 */ /* 0x008ee20000300800 */
[----:B------:R-:W-:Y:S02]  /*e4bb0*/  ISETP.LT.AND P3, PT, R235, c[0x0][0x178], !P1 ;  /* 0x00005e00eb007a0c */ /* 0x000fe40004f61270 */
[----:B------:R-:W-:Y:S01]  /*e4bc0*/  ISETP.LT.AND P6, PT, R230, c[0x0][0x178], !P1 ;  /* 0x00005e00e6007a0c */ /* 0x000fe20004fc1270 */
[----:B------:R-:W-:Y:S01]  /*e4bd0*/  IMAD.WIDE R224, R3, 0x4, R40 ;  /* 0x0000000403e07825 */ /* 0x000fe200078e0228 */
[----:B------:R1:W-:Y:S01]  /*e4be0*/  @P5 STG.E [R226.64], R240 ;  /* 0x000000f0e2005986 */ /* 0x0003e2000c101904 */
[----:B------:R-:W-:-:S02]  /*e4bf0*/  ISETP.LT.AND P1, PT, R231, c[0x0][0x178], !P1 ;  /* 0x00005e00e7007a0c */ /* 0x000fc40004f21270 */
[----:B------:R-:W-:Y:S02]  /*e4c00*/  ISETP.LT.AND P5, PT, R234, c[0x0][0x178], !P0 ;  /* 0x00005e00ea007a0c */ /* 0x000fe400047a1270 */
[----:B------:R1:W-:Y:S01]  /*e4c10*/  @P2 STG.E [R224.64], R243 ;  /* 0x000000f3e0002986 */ /* 0x0003e2000c101904 */
[----:B------:R-:W-:Y:S01]  /*e4c20*/  ISETP.LT.AND P2, PT, R235, c[0x0][0x178], !P0 ;  /* 0x00005e00eb007a0c */ /* 0x000fe20004741270 */
[C---:B------:R-:W-:Y:S01]  /*e4c30*/  IMAD.WIDE R228, R3.reuse, 0x4, R198 ;  /* 0x0000000403e47825 */ /* 0x040fe200078e02c6 */
[----:B------:R-:W-:-:S03]  /*e4c40*/  IADD3 R0, R3, c[0x0][0x198], RZ ;  /* 0x0000660003007a10 */ /* 0x000fc60007ffe0ff */
[C---:B-1----:R-:W-:Y:S01]  /*e4c50*/  IMAD.WIDE R226, R3.reuse, 0x4, R42 ;  /* 0x0000000403e27825 */ /* 0x042fe200078e022a */
[----:B------:R-:W3:Y:S04]  /*e4c60*/  LDL.LU R240, [R1+0x4464] ;  /* 0x0044640001f07983 */ /* 0x000ee80000300800 */
[----:B------:R1:W-:Y:S01]  /*e4c70*/  @P3 STG.E [R226.64], R232 ;  /* 0x000000e8e2003986 */ /* 0x0003e2000c101904 */
[----:B------:R-:W-:-:S03]  /*e4c80*/  IMAD.WIDE R224, R3, 0x4, R196 ;  /* 0x0000000403e07825 */ /* 0x000fc600078e02c4 */
[----:B------:R1:W-:Y:S04]  /*e4c90*/  @P6 STG.E [R228.64], R233 ;  /* 0x000000e9e4006986 */ /* 0x0003e8000c101904 */
[----:B------:R1:W-:Y:S02]  /*e4ca0*/  @P1 STG.E [R224.64], R239 ;  /* 0x000000efe0001986 */ /* 0x0003e4000c101904 */
[C---:B-1----:R-:W-:Y:S02]  /*e4cb0*/  IMAD.WIDE R226, R0.reuse, 0x4, R40 ;  /* 0x0000000400e27825 */ /* 0x042fe400078e0228 */
[----:B------:R-:W3:Y:S02]  /*e4cc0*/  LDL.LU R232, [R1+0xb9c] ;  /* 0x000b9c0001e87983 */ /* 0x000ee40000300800 */
[----:B------:R-:W-:-:S02]  /*e4cd0*/  IMAD.WIDE R228, R0, 0x4, R42 ;  /* 0x0000000400e47825 */ /* 0x000fc400078e022a */
        /* <DEDUP_REMOVED lines=17> */
[----:B------:R-:W-:Y:S01]  /*e4df0*/  IMAD.WIDE R228, R3, 0x4, R40 ;  /* 0x0000000403e47825 */ /* 0x000fe200078e0228 */
[----:B---3--:R-:W-:-:S03]  /*e4e00*/  ISETP.GE.AND P1, PT, R240, c[0x0][0x17c], PT ;  /* 0x00005f00f0007a0c */ /* 0x008fc60003f26270 */
[C---:B------:R-:W-:Y:S02]  /*e4e10*/  IMAD.WIDE R224, R3.reuse, 0x4, R42 ;  /* 0x0000000403e07825 */ /* 0x040fe400078e022a */
[----:B------:R1:W-:Y:S02]  /*e4e20*/  @P6 STG.E [R228.64], R238 ;  /* 0x000000eee4006986 */ /* 0x0003e4000c101904 */
[C---:B------:R-:W-:Y:S01]  /*e4e30*/  IMAD.WIDE R226, R3.reuse, 0x4, R198 ;  /* 0x0000000403e27825 */ /* 0x040fe200078e02c6 */
[C---:B------:R-:W-:Y:S01]  /*e4e40*/  IADD3 R0, R3.reuse, c[0x0][0x198], RZ ;  /* 0x0000660003007a10 */ /* 0x040fe20007ffe0ff */
[----:B-1----:R-:W3:Y:S04]  /*e4e50*/  LDL.LU R238, [R1+0x280] ;  /* 0x0002800001ee7983 */ /* 0x002ee80000300800 */
[----:B------:R-:W3:Y:S04]  /*e4e60*/  LDL.LU R240, [R1+0xd0] ;  /* 0x0000d00001f07983 */ /* 0x000ee80000300800 */
[----:B------:R1:W-:Y:S04]  /*e4e70*/  @P5 STG.E [R224.64], R232 ;  /* 0x000000e8e0005986 */ /* 0x0003e8000c101904 */
[----:B------:R2:W-:Y:S01]  /*e4e80*/  @P2 STG.E [R226.64], R233 ;  /* 0x000000e9e2002986 */ /* 0x0005e2000c101904 */
[----:B-1----:R-:W-:Y:S01]  /*e4e90*/  IMAD.WIDE R224, R3, 0x4, R196 ;  /* 0x0000000403e07825 */ /* 0x002fe200078e02c4 */
[----:B------:R-:W-:-:S02]  /*e4ea0*/  ISETP.LT.AND P4, PT, R231, c[0x0][0x178], !P4 ;  /* 0x00005e00e7007a0c */ /* 0x000fc40006781270 */
[----:B------:R-:W-:Y:S02]  /*e4eb0*/  ISETP.LT.AND P3, PT, R234, c[0x0][0x178], !P1 ;  /* 0x00005e00ea007a0c */ /* 0x000fe40004f61270 */
[----:B------:R-:W-:Y:S02]  /*e4ec0*/  ISETP.LT.AND P6, PT, R235, c[0x0][0x178], !P1 ;  /* 0x00005e00eb007a0c */ /* 0x000fe40004fc1270 */
[----:B------:R-:W-:Y:S02]  /*e4ed0*/  ISETP.LT.AND P2, PT, R230, c[0x0][0x178], !P1 ;  /* 0x00005e00e6007a0c */ /* 0x000fe40004f41270 */
[----:B------:R-:W-:-:S05]  /*e4ee0*/  ISETP.LT.AND P5, PT, R231, c[0x0][0x178], !P1 ;  /* 0x00005e00e7007a0c */ /* 0x000fca0004fa1270 */
        /* <DEDUP_REMOVED lines=11> */
[----:B------:R-:W-:-:S04]  /*e4fa0*/  IMAD.WIDE R226, R0, 0x4, R40 ;  /* 0x0000000400e27825 */ /* 0x000fc800078e0228 */
[----:B------:R-:W-:-:S04]  /*e4fb0*/  IMAD.WIDE R228, R0, 0x4, R42 ;  /* 0x0000000400e47825 */ /* 0x000fc800078e022a */
[----:B------:R-:W-:Y:S01]  /*e4fc0*/  IMAD.WIDE R224, R0, 0x4, R198 ;  /* 0x0000000400e07825 */ /* 0x000fe200078e02c6 */
[----:B------:R-:W-:Y:S01]  /*e4fd0*/  ISETP.LT.AND P4, PT, R235, c[0x0][0x178], !P1 ;  /* 0x00005e00eb007a0c */ /* 0x000fe20004f81270 */
[----:B--2---:R1:W-:Y:S01]  /*e4fe0*/  @P3 STG.E [R226.64], R3 ;  /* 0x00000003e2003986 */ /* 0x0043e2000c101904 */
[----:B------:R-:W-:-:S03]  /*e4ff0*/  ISETP.LT.AND P3, PT, R234, c[0x0][0x178], !P1 ;  /* 0x00005e00ea007a0c */ /* 0x000fc60004f61270 */
[----:B------:R2:W-:Y:S04]  /*e5000*/  @P6 STG.E [R228.64], R243 ;  /* 0x000000f3e4006986 */ /* 0x0005e8000c101904 */
[----:B---3--:R3:W-:Y:S01]  /*e5010*/  @P2 STG.E [R224.64], R238 ;  /* 0x000000eee0002986 */ /* 0x0087e2000c101904 */
[----:B------:R-:W-:Y:S02]  /*e5020*/  ISETP.GE.AND P2, PT, R236, c[0x0][0x17c], PT ;  /* 0x00005f00ec007a0c */ /* 0x000fe40003f46270 */
[----:B-1----:R-:W-:Y:S01]  /*e5030*/  IADD3 R3, R0, c[0x0][0x198], RZ ;  /* 0x0000660000037a10 */ /* 0x002fe20007ffe0ff */
[----:B--2---:R-:W2:Y:S04]  /*e5040*/  LDL.LU R243, [R1+0x3e0] ;  /* 0x0003e00001f37983 */ /* 0x004ea80000300800 */
        /* <DEDUP_REMOVED lines=55> */
[----:B------:R-:W-:-:S02]  /*e53c0*/  ISETP.LT.AND P2, PT, R231, c[0x0][0x178], !P2 ;  /* 0x00005e00e7007a0c */ /* 0x000fc40005741270 */
[----:B------:R-:W-:Y:S02]  /*e53d0*/  ISETP.LT.AND P6, PT, R234, c[0x0][0x178], !P1 ;  /* 0x00005e00ea007a0c */ /* 0x000fe40004fc1270 */
[----:B------:R-:W-:Y:S02]  /*e53e0*/  ISETP.LT.AND P4, PT, R235, c[0x0][0x178], !P1 ;  /* 0x00005e00eb007a0c */ /* 0x000fe40004f81270 */
[----:B------:R-:W-:Y:S02]  /*e53f0*/  ISETP.LT.AND P3, PT, R230, c[0x0][0x178], !P1 ;  /* 0x00005e00e6007a0c */ /* 0x000fe40004f61270 */
[----:B------:R-:W-:-:S05]  /*e5400*/  ISETP.LT.AND P5, PT, R231, c[0x0][0x178], !P1 ;  /* 0x00005e00e7007a0c */ /* 0x000fca0004fa1270 */
[----:B------:R1:W-:Y:S04]  /*e5410*/  @P2 STG.E [R224.64], R239 ;  /* 0x000000efe0002986 */ /* 0x0003e8000c101904 */
        /* <DEDUP_REMOVED lines=14> */
[C---:B------:R-:W-:Y:S01]  /*e5500*/  IADD3 R3, R0.reuse, c[0x0][0x198], RZ ;  /* 0x0000660000037a10 */ /* 0x040fe20007ffe0ff */
[----:B------:R-:W-:Y:S01]  /*e5510*/  IMAD.WIDE R226, R0, 0x4, R196 ;  /* 0x0000000400e27825 */ /* 0x000fe200078e02c4 */
[----:B------:R-:W-:Y:S01]  /*e5520*/  ISETP.LT.AND P6, PT, R235, c[0x0][0x178], !P0 ;  /* 0x00005e00eb007a0c */ /* 0x000fe200047c1270 */
[----:B---3--:R-:W3:Y:S01]  /*e5530*/  LDL.LU R238, [R1+0xc94] ;  /* 0x000c940001ee7983 */ /* 0x008ee20000300800 */
[----:B------:R-:W-:Y:S01]  /*e5540*/  ISETP.LT.AND P2, PT, R230, c[0x0][0x178], !P0 ;  /* 0x00005e00e6007a0c */ /* 0x000fe20004741270 */
[----:B------:R-:W-:Y:S01]  /*e5550*/  IMAD.WIDE R228, R3, 0x4, R40 ;  /* 0x0000000403e47825 */ /* 0x000fe200078e0228 */
[----:B------:R-:W-:Y:S01]  /*e5560*/  ISETP.LT.AND P0, PT, R231, c[0x0][0x178], !P0 ;  /* 0x00005e00e7007a0c */ /* 0x000fe20004701270 */
[----:B------:R1:W-:Y:S01]  /*e5570*/  @P5 STG.E [R226.64], R240 ;  /* 0x000000f0e2005986 */ /* 0x0003e2000c101904 */
[----:B------:R-:W-:Y:S01]  /*e5580*/  ISETP.LT.AND P5, PT, R234, c[0x0][0x178], !P1 ;  /* 0x00005e00ea007a0c */ /* 0x000fe20004fa1270 */
[----:B------:R-:W-:-:S02]  /*e5590*/  IMAD.WIDE R224, R3, 0x4, R42 ;  /* 0x0000000403e07825 */ /* 0x000fc400078e022a */
[----:B------:R1:W-:Y:S01]  /*e55a0*/  @P4 STG.E [R228.64], R243 ;  /* 0x000000f3e4004986 */ /* 0x0003e2000c101904 */
[----:B------:R-:W-:Y:S02]  /*e55b0*/  ISETP.LT.AND P4, PT, R235, c[0x0][0x178], !P1 ;  /* 0x00005e00eb007a0c */ /* 0x000fe40004f81270 */
[C---:B------:R-:W-:Y:S01]  /*e55c0*/  IADD3 R0, R3.reuse, c[0x0][0x198], RZ ;  /* 0x0000660003007a10 */ /* 0x040fe20007ffe0ff */
[----:B------:R1:W-:Y:S02]  /*e55d0*/  @P6 STG.E [R224.64], R232 ;  /* 0x000000e8e0006986 */ /* 0x0003e4000c101904 */
[----:B-1----:R-:W-:Y:S02]  /*e55e0*/  IMAD.WIDE R226, R3, 0x4, R198 ;  /* 0x0000000403e27825 */ /* 0x002fe400078e02c6 */
        /* <DEDUP_REMOVED lines=16> */
[----:B------:R-:W-:-:S05]  /*e56f0*/  IMAD.WIDE R224, R0, 0x4, R198 ;  /* 0x0000000400e07825 */ /* 0x000fca00078e02c6 */
        /* <DEDUP_REMOVED lines=8> */
[C---:B------:R-:W-:Y:S01]  /*e5780*/  IMAD.WIDE R224, R3.reuse, 0x4, R42 ;  /* 0x0000000403e07825 */ /* 0x040fe200078e022a */
[----:B---3--:R-:W-:Y:S01]  /*e5790*/  ISETP.GE.AND P0, PT, R240, c[0x0][0x17c], PT ;  /* 0x00005f00f0007a0c */ /* 0x008fe20003f06270 */
[----:B------:R1:W-:Y:S02]  /*e57a0*/  @P6 STG.E [R228.64], R238 ;  /* 0x000000eee4006986 */ /* 0x0003e4000c101904 */
[C---:B------:R-:W-:Y:S01]  /*e57b0*/  IMAD.WIDE R226, R3.reuse, 0x4, R198 ;  /* 0x0000000403e27825 */ /* 0x040fe200078e02c6 */
[C---:B------:R-:W-:Y:S01]  /*e57c0*/  IADD3 R0, R3.reuse, c[0x0][0x198], RZ ;  /* 0x0000660003007a10 */ /* 0x040fe20007ffe0ff */
[----:B------:R3:W-:Y:S04]  /*e57d0*/  @P5 STG.E [R224.64], R232 ;  /* 0x000000e8e0005986 */ /* 0x0007e8000c101904 */
[----:B-1----:R-:W4:Y:S04]  /*e57e0*/  LDL.LU R238, [R1+0x840] ;  /* 0x0008400001ee7983 */ /* 0x002f280000300800 */
[----:B------:R-:W4:Y:S01]  /*e57f0*/  LDL.LU R240, [R1+0x680] ;  /* 0x0006800001f07983 */ /* 0x000f220000300800 */
[----:B---3--:R-:W-:-:S03]  /*e5800*/  IMAD.WIDE R224, R3, 0x4, R196 ;  /* 0x0000000403e07825 */ /* 0x008fc600078e02c4 */
[----:B------:R1:W-:Y:S01]  /*e5810*/  @P4 STG.E [R226.64], R233 ;  /* 0x000000e9e2004986 */ /* 0x0003e2000c101904 */
[----:B------:R-:W-:Y:S02]  /*e5820*/  ISETP.LT.AND P3, PT, R231, c[0x0][0x178], !P3 ;  /* 0x00005e00e7007a0c */ /* 0x000fe40005f61270 */
        /* <DEDUP_REMOVED lines=15> */
[----:B------:R-:W-:-:S04]  /*e5920*/  IMAD.WIDE R226, R0, 0x4, R40 ;  /* 0x0000000400e27825 */ /* 0x000fc800078e0228 */
[----:B------:R-:W-:-:S04]  /*e5930*/  IMAD.WIDE R228, R0, 0x4, R42 ;  /* 0x0000000400e47825 */ /* 0x000fc800078e022a */
[----:B------:R-:W-:Y:S01]  /*e5940*/  IMAD.WIDE R224, R0, 0x4, R198 ;  /* 0x0000000400e07825 */ /* 0x000fe200078e02c6 */
[----:B------:R-:W-:Y:S01]  /*e5950*/  ISETP.LT.AND P3, PT, R230, c[0x0][0x178], !P1 ;  /* 0x00005e00e6007a0c */ /* 0x000fe20004f61270 */
[----:B--2---:R1:W-:Y:S04]  /*e5960*/  @P6 STG.E [R226.64], R3 ;  /* 0x00000003e2006986 */ /* 0x0043e8000c101904 */
[----:B------:R2:W-:Y:S01]  /*e5970*/  @P2 STG.E [R228.64], R243 ;  /* 0x000000f3e4002986 */ /* 0x0005e2000c101904 */
[----:B------:R-:W-:-:S03]  /*e5980*/  ISETP.LT.AND P2, PT, R234, c[0x0][0x178], !P1 ;  /* 0x00005e00ea007a0c */ /* 0x000fc60004f41270 */
[----:B------:R3:W-:Y:S01]  /*e5990*/  @P4 STG.E [R224.64], R238 ;  /* 0x000000eee0004986 */ /* 0x0007e2000c101904 */
[----:B------:R-:W-:Y:S02]  /*e59a0*/  ISETP.GE.AND P4, PT, R236, c[0x0][0x17c], PT ;  /* 0x00005f00ec007a0c */ /* 0x000fe40003f86270 */
[----:B-1----:R-:W-:Y:S01]  /*e59b0*/  IADD3 R3, R0, c[0x0][0x198], RZ ;  /* 0x0000660000037a10 */ /* 0x002fe20007ffe0ff */
[----:B--2---:R-:W2:Y:S01]  /*e59c0*/  LDL.LU R243, [R1+0xa20] ;  /* 0x000a200001f37983 */ /* 0x004ea20000300800 */
[----:B------:R-:W-:-:S03]  /*e59d0*/  ISETP.LT.AND P6, PT, R235, c[0x0][0x178], !P1 ;  /* 0x00005e00eb007a0c */ /* 0x000fc60004fc1270 */
[----:B------:R-:W2:Y:S01]  /*e59e0*/  LDL.LU R236, [R1+0x720] ;  /* 0x0007200001ec7983 */ /* 0x000ea20000300800 */
        /* <DEDUP_REMOVED lines=905> */
[----:B------:R-:W-:Y:S02]  /*e9280*/  ISETP.LT.AND P2, PT, R234, c[0x0][0x178], !P1 ;  /* 0x00005e00ea007a0c */ /* 0x000fe40004f41270 */
[----:B------:R-:W-:Y:S01]  /*e9290*/  ISETP.LT.AND P6, PT, R235, c[0x0][0x178], !P1 ;  /* 0x00005e00eb007a0c */ /* 0x000fe20004fc1270 */
[C---:B-1----:R-:W-:Y:S01]  /*e92a0*/  IMAD.WIDE R226, R0.reuse, 0x4, R196 ;  /* 0x0000000400e27825 */ /* 0x042fe200078e02c4 */
[----:B------:R-:W-:Y:S01]  /*e92b0*/  IADD3 R0, R0, c[0x0][0x198], RZ ;  /* 0x0000660000007a10 */ /* 0x000fe20007ffe0ff */
[----:B---3--:R1:W-:Y:S01]  /*e92c0*/  @P3 STG.E [R224.64], R238 ;  /* 0x000000eee0003986 */ /* 0x0083e2000c101904 */
[----:B------:R-:W-:-:S03]  /*e92d0*/  ISETP.LT.AND P1, PT, R231, c[0x0][0x178], !P1 ;  /* 0x00005e00e7007a0c */ /* 0x000fc60004f21270 */
[----:B------:R3:W-:Y:S01]  /*e92e0*/  @P5 STG.E [R226.64], R240 ;  /* 0x000000f0e2005986 */ /* 0x0007e2000c101904 */
[----:B------:R-:W-:-:S03]  /*e92f0*/  ISETP.LT.AND P5, PT, R234, c[0x0][0x178], !P0 ;  /* 0x00005e00ea007a0c */ /* 0x000fc600047a1270 */
[----:B--2---:R-:W2:Y:S01]  /*e9300*/  LDL.LU R243, [R1+0xc48] ;  /* 0x000c480001f37983 */ /* 0x004ea20000300800 */
[C---:B-1----:R-:W-:Y:S01]  /*e9310*/  IMAD.WIDE R224, R0.reuse, 0x4, R40 ;  /* 0x0000000400e07825 */ /* 0x042fe200078e0228 */
[----:B------:R-:W-:-:S04]  /*e9320*/  IADD3 R3, R0, c[0x0][0x198], RZ ;  /* 0x0000660000037a10 */ /* 0x000fc80007ffe0ff */
[----:B------:R1:W-:Y:S01]  /*e9330*/  @P2 STG.E [R224.64], R241 ;  /* 0x000000f1e0002986 */ /* 0x0003e2000c101904 */
[----:B------:R-:W-:Y:S01]  /*e9340*/  ISETP.LT.AND P2, PT, R235, c[0x0][0x178], !P0 ;  /* 0x00005e00eb007a0c */ /* 0x000fe20004741270 */
[----:B---3--:R-:W-:-:S04]  /*e9350*/  IMAD.WIDE R226, R0, 0x4, R42 ;  /* 0x0000000400e27825 */ /* 0x008fc800078e022a */
[----:B------:R-:W-:Y:S01]  /*e9360*/  IMAD.WIDE R228, R0, 0x4, R198 ;  /* 0x0000000400e47825 */ /* 0x000fe200078e02c6 */
[----:B------:R-:W-:Y:S01]  /*e9370*/  ISETP.GE.AND P3, PT, R236, c[0x0][0x17c], PT ;  /* 0x00005f00ec007a0c */ /* 0x000fe20003f66270 */
[----:B------:R3:W-:Y:S02]  /*e9380*/  @P6 STG.E [R226.64], R232 ;  /* 0x000000e8e2006986 */ /* 0x0007e4000c101904 */
[----:B-1----:R-:W-:Y:S02]  /*e9390*/  IMAD.WIDE R224, R0, 0x4, R196 ;  /* 0x0000000400e07825 */ /* 0x002fe400078e02c4 */
[----:B------:R-:W2:Y:S04]  /*e93a0*/  LDL.LU R236, [R1+0xa38] ;  /* 0x000a380001ec7983 */ /* 0x000ea80000300800 */
[----:B------:R1:W-:Y:S01]  /*e93b0*/  @P4 STG.E [R228.64], R233 ;  /* 0x000000e9e4004986 */ /* 0x0003e2000c101904 */
[----:B---3--:R-:W-:-:S03]  /*e93c0*/  IMAD.WIDE R226, R3, 0x4, R40 ;  /* 0x0000000403e27825 */ /* 0x008fc600078e0228 */
[----:B------:R-:W3:Y:S04]  /*e93d0*/  LDL.LU R238, [R1+0xddc] ;  /* 0x000ddc0001ee7983 */ /* 0x000ee80000300800 */
[----:B------:R-:W3:Y:S01]  /*e93e0*/  LDL.LU R240, [R1+0x4598] ;  /* 0x0045980001f07983 */ /* 0x000ee20000300800 */
[----:B-1----:R-:W-:-:S03]  /*e93f0*/  IMAD.WIDE R228, R3, 0x4, R42 ;  /* 0x0000000403e47825 */ /* 0x002fc600078e022a */
[----:B------:R-:W3:Y:S04]  /*e9400*/  LDL.LU R232, [R1+0xd9c] ;  /* 0x000d9c0001e87983 */ /* 0x000ee80000300800 */
        /* <DEDUP_REMOVED lines=8> */
[----:B------:R-:W-:Y:S02]  /*e9490*/  ISETP.LT.AND P0, PT, R231, c[0x0][0x178], !P0 ;  /* 0x00005e00e7007a0c */ /* 0x000fe40004701270 */
[----:B------:R-:W-:Y:S02]  /*e94a0*/  ISETP.LT.AND P6, PT, R234, c[0x0][0x178], !P3 ;  /* 0x00005e00ea007a0c */ /* 0x000fe40005fc1270 */
[----:B------:R-:W-:Y:S01]  /*e94b0*/  ISETP.LT.AND P5, PT, R235, c[0x0][0x178], !P3 ;  /* 0x00005e00eb007a0c */ /* 0x000fe20005fa1270 */
[C---:B------:R-:W-:Y:S01]  /*e94c0*/  IMAD.WIDE R224, R3.reuse, 0x4, R198 ;  /* 0x0000000403e07825 */ /* 0x040fe200078e02c6 */
[----:B------:R-:W-:Y:S02]  /*e94d0*/  ISETP.LT.AND P2, PT, R230, c[0x0][0x178], !P3 ;  /* 0x00005e00e6007a0c */ /* 0x000fe40005f41270 */
[C---:B------:R-:W-:Y:S01]  /*e94e0*/  IADD3 R0, R3.reuse, c[0x0][0x198], RZ ;  /* 0x0000660003007a10 */ /* 0x040fe20007ffe0ff */
[----:B------:R-:W-:-:S04]  /*e94f0*/  IMAD.WIDE R226, R3, 0x4, R196 ;  /* 0x0000000403e27825 */ /* 0x000fc800078e02c4 */
[C---:B------:R-:W-:Y:S01]  /*e9500*/  IMAD.WIDE R228, R0.reuse, 0x4, R40 ;  /* 0x0000000400e47825 */ /* 0x040fe200078e0228 */
[C---:B------:R-:W-:Y:S01]  /*e9510*/  IADD3 R3, R0.reuse, c[0x0][0x198], RZ ;  /* 0x0000660000037a10 */ /* 0x040fe20007ffe0ff */
[----:B--2---:R1:W-:Y:S02]  /*e9520*/  @P4 STG.E [R224.64], R243 ;  /* 0x000000f3e0004986 */ /* 0x0043e4000c101904 */
[C---:B-1----:R-:W-:Y:S02]  /*e9530*/  IMAD.WIDE R224, R0.reuse, 0x4, R42 ;  /* 0x0000000400e07825 */ /* 0x042fe400078e022a */
[----:B------:R1:W-:Y:S04]  /*e9540*/  @P0 STG.E [R226.64], R236 ;  /* 0x000000ece2000986 */ /* 0x0003e8000c101904 */
[----:B---3--:R-:W-:Y:S01]  /*e9550*/  @P6 STG.E [R228.64], R238 ;  /* 0x000000eee4006986 */ /* 0x008fe2000c101904 */
[----:B-1----:R-:W-:-:S03]  /*e9560*/  IMAD.WIDE R226, R0, 0x4, R198 ;  /* 0x0000000400e27825 */ /* 0x002fc600078e02c6 */
[----:B------:R-:W2:Y:S04]  /*e9570*/  LDL.LU R236, [R1+0x45a4] ;  /* 0x0045a40001ec7983 */ /* 0x000ea80000300800 */
[----:B------:R-:W3:Y:S04]  /*e9580*/  LDL.LU R242, [R1+0xc58] ;  /* 0x000c580001f27983 */ /* 0x000ee80000300800 */
[----:B------:R1:W-:Y:S04]  /*e9590*/  @P5 STG.E [R224.64], R232 ;  /* 0x000000e8e0005986 */ /* 0x0003e8000c101904 */
[----:B------:R-:W3:Y:S04]  /*e95a0*/  LDL.LU R243, [R1+0xb38] ;  /* 0x000b380001f37983 */ /* 0x000ee80000300800 */
[----:B------:R1:W-:Y:S02]  /*e95b0*/  @P2 STG.E [R226.64], R233 ;  /* 0x000000e9e2002986 */ /* 0x0003e4000c101904 */
[----:B-1----:R-:W-:-:S02]  /*e95c0*/  IMAD.WIDE R224, R0, 0x4, R196 ;  /* 0x0000000400e07825 */ /* 0x002fc400078e02c4 */
[----:B------:R-:W3:Y:S01]  /*e95d0*/  LDL.LU R233, [R1+0x45b0] ;  /* 0x0045b00001e97983 */ /* 0x000ee20000300800 */
[----:B----4-:R-:W-:-:S03]  /*e95e0*/  ISETP.GE.AND P0, PT, R237, c[0x0][0x17c], PT ;  /* 0x00005f00ed007a0c */ /* 0x010fc60003f06270 */
[----:B------:R-:W4:Y:S04]  /*e95f0*/  LDL.LU R237, [R1+0xdfc] ;  /* 0x000dfc0001ed7983 */ /* 0x000f280000300800 */
[----:B------:R-:W3:Y:S04]  /*e9600*/  LDL.LU R238, [R1+0xdcc] ;  /* 0x000dcc0001ee7983 */ /* 0x000ee80000300800 */
[----:B------:R-:W3:Y:S04]  /*e9610*/  LDL.LU R232, [R1+0xc5c] ;  /* 0x000c5c0001e87983 */ /* 0x000ee80000300800 */
[----:B------:R-:W3:Y:S01]  /*e9620*/  LDL.LU R0, [R1+0xdf8] ;  /* 0x000df80001007983 */ /* 0x000ee20000300800 */
[----:B------:R-:W-:-:S02]  /*e9630*/  ISETP.GE.AND P1, PT, R240, c[0x0][0x17c], PT ;  /* 0x00005f00f0007a0c */ /* 0x000fc40003f26270 */
[----:B------:R-:W-:Y:S02]  /*e9640*/  ISETP.LT.AND P3, PT, R231, c[0x0][0x178], !P3 ;  /* 0x00005e00e7007a0c */ /* 0x000fe40005f61270 */
[----:B------:R-:W-:Y:S02]  /*e9650*/  ISETP.LT.AND P6, PT, R234, c[0x0][0x178], !P1 ;  /* 0x00005e00ea007a0c */ /* 0x000fe40004fc1270 */
[----:B------:R-:W-:Y:S01]  /*e9660*/  ISETP.LT.AND P4, PT, R235, c[0x0][0x178], !P1 ;  /* 0x00005e00eb007a0c */ /* 0x000fe20004f81270 */
[----:B------:R-:W-:Y:S01]  /*e9670*/  IMAD.WIDE R226, R3, 0x4, R40 ;  /* 0x0000000403e27825 */ /* 0x000fe200078e0228 */
[----:B------:R-:W-:Y:S02]  /*e9680*/  ISETP.LT.AND P2, PT, R230, c[0x0][0x178], !P1 ;  /* 0x00005e00e6007a0c */ /* 0x000fe40004f41270 */
[----:B------:R-:W-:Y:S01]  /*e9690*/  ISETP.LT.AND P5, PT, R231, c[0x0][0x178], !P1 ;  /* 0x00005e00e7007a0c */ /* 0x000fe20004fa1270 */
[----:B------:R-:W-:-:S04]  /*e96a0*/  IMAD.WIDE R228, R3, 0x4, R42 ;  /* 0x0000000403e47825 */ /* 0x000fc800078e022a */
[----:B------:R1:W-:Y:S01]  /*e96b0*/  @P3 STG.E [R224.64], R239 ;  /* 0x000000efe0003986 */ /* 0x0003e2000c101904 */
[----:B------:R-:W-:-:S03]  /*e96c0*/  ISETP.LT.AND P3, PT, R230, c[0x0][0x178], !P0 ;  /* 0x00005e00e6007a0c */ /* 0x000fc60004761270 */
[----:B-1----:R-:W4:Y:S01]  /*e96d0*/  LDL.LU R239, [R1+0xb3c] ;  /* 0x000b3c0001ef7983 */ /* 0x002f220000300800 */
[----:B------:R-:W-:-:S03]  /*e96e0*/  IMAD.WIDE R224, R3, 0x4, R198 ;  /* 0x0000000403e07825 */ /* 0x000fc600078e02c6 */
[----:B------:R-:W4:Y:S01]  /*e96f0*/  LDL.LU R240, [R1+0xe08] ;  /* 0x000e080001f07983 */ /* 0x000f220000300800 */
[----:B--2---:R-:W-:-:S03]  /*e9700*/  ISETP.GE.AND P1, PT, R236, c[0x0][0x17c], PT ;  /* 0x00005f00ec007a0c */ /* 0x004fc60003f26270 */
[----:B------:R-:W2:Y:S04]  /*e9710*/  LDL.LU R236, [R1+0xde8] ;  /* 0x000de80001ec7983 */ /* 0x000ea80000300800 */
[----:B---3--:R1:W-:Y:S01]  /*e9720*/  @P6 STG.E [R226.64], R0 ;  /* 0x00000000e2006986 */ /* 0x0083e2000c101904 */
[----:B------:R-:W-:-:S03]  /*e9730*/  ISETP.LT.AND P6, PT, R235, c[0x0][0x178], !P0 ;  /* 0x00005e00eb007a0c */ /* 0x000fc600047c1270 */
[----:B------:R3:W-:Y:S01]  /*e9740*/  @P4 STG.E [R228.64], R241 ;  /* 0x000000f1e4004986 */ /* 0x0007e2000c101904 */
[----:B------:R-:W-:Y:S01]  /*e9750*/  ISETP.LT.AND P4, PT, R234, c[0x0][0x178], !P0 ;  /* 0x00005e00ea007a0c */ /* 0x000fe20004781270 */
[C---:B-1----:R-:W-:Y:S01]  /*e9760*/  IMAD.WIDE R226, R3.reuse, 0x4, R196 ;  /* 0x0000000403e27825 */ /* 0x042fe200078e02c4 */
[----:B------:R-:W-:Y:S01]  /*e9770*/  IADD3 R3, R3, c[0x0][0x198], RZ ;  /* 0x0000660003037a10 */ /* 0x000fe20007ffe0ff */
[----:B------:R1:W-:Y:S04]  /*e9780*/  @P2 STG.E [R224.64], R242 ;  /* 0x000000f2e0002986 */ /* 0x0003e8000c101904 */
[----:B------:R4:W-:Y:S01]  /*e9790*/  @P5 STG.E [R226.64], R243 ;  /* 0x000000f3e2005986 */ /* 0x0009e2000c101904 */
[----:B---3--:R-:W-:Y:S01]  /*e97a0*/  IMAD.WIDE R228, R3, 0x4, R198 ;  /* 0x0000000403e47825 */ /* 0x008fe200078e02c6 */
[----:B------:R-:W-:-:S02]  /*e97b0*/  ISETP.GE.AND P2, PT, R233, c[0x0][0x17c], PT ;  /* 0x00005f00e9007a0c */ /* 0x000fc40003f46270 */
[----:B------:R-:W3:Y:S01]  /*e97c0*/  LDL.LU R241, [R1+0xda8] ;  /* 0x000da80001f17983 */ /* 0x000ee20000300800 */
[----:B-1----:R-:W-:-:S03]  /*e97d0*/  IMAD.WIDE R224, R3, 0x4, R40 ;  /* 0x0000000403e07825 */ /* 0x002fc600078e0228 */
[----:B------:R-:W3:Y:S01]  /*e97e0*/  LDL.LU R242, [R1+0x68] ;  /* 0x0000680001f27983 */ /* 0x000ee20000300800 */
[----:B----4-:R-:W-:-:S03]  /*e97f0*/  IMAD.WIDE R226, R3, 0x4, R42 ;  /* 0x0000000403e27825 */ /* 0x010fc600078e022a */
[----:B------:R-:W-:Y:S04]  /*e9800*/  @P4 STG.E [R224.64], R237 ;  /* 0x000000ede0004986 */ /* 0x000fe8000c101904 */
[----:B------:R-:W-:Y:S04]  /*e9810*/  @P6 STG.E [R226.64], R238 ;  /* 0x000000eee2006986 */ /* 0x000fe8000c101904 */
[----:B------:R-:W4:Y:S04]  /*e9820*/  LDL.LU R233, [R1+0xe0c] ;  /* 0x000e0c0001e97983 */ /* 0x000f280000300800 */
[----:B------:R1:W-:Y:S04]  /*e9830*/  @P3 STG.E [R228.64], R232 ;  /* 0x000000e8e4003986 */ /* 0x0003e8000c101904 */
[----:B-1----:R-:W4:Y:S04]  /*e9840*/  LDL.LU R232, [R1+0x45ac] ;  /* 0x0045ac0001e87983 */ /* 0x002f280000300800 */
[----:B------:R-:W4:Y:S04]  /*e9850*/  LDL.LU R243, [R1+0xdec] ;  /* 0x000dec0001f37983 */ /* 0x000f280000300800 */
[----:B------:R-:W4:Y:S01]  /*e9860*/  LDL.LU R237, [R1+0xdac] ;  /* 0x000dac0001ed7983 */ /* 0x000f220000300800 */
[----:B------:R-:W-:-:S02]  /*e9870*/  ISETP.LT.AND P0, PT, R231, c[0x0][0x178], !P0 ;  /* 0x00005e00e7007a0c */ /* 0x000fc40004701270 */
[----:B------:R-:W-:Y:S02]  /*e9880*/  ISETP.LT.AND P5, PT, R234, c[0x0][0x178], !P1 ;  /* 0x00005e00ea007a0c */ /* 0x000fe40004fa1270 */
[C---:B------:R-:W-:Y:S01]  /*e9890*/  IADD3 R0, R3.reuse, c[0x0][0x198], RZ ;  /* 0x0000660003007a10 */ /* 0x040fe20007ffe0ff */
[----:B------:R-:W-:Y:S01]  /*e98a0*/  IMAD.WIDE R224, R3, 0x4, R196 ;  /* 0x0000000403e07825 */ /* 0x000fe200078e02c4 */
[----:B------:R-:W-:Y:S01]  /*e98b0*/  ISETP.LT.AND P4, PT, R235, c[0x0][0x178], !P1 ;  /* 0x00005e00eb007a0c */ /* 0x000fe20004f81270 */
[----:B------:R-:W4:Y:S02]  /*e98c0*/  LDL.LU R238, [R1+0x6c] ;  /* 0x00006c0001ee7983 */ /* 0x000f240000300800 */
[----:B------:R-:W-:Y:S01]  /*e98d0*/  IMAD.WIDE R226, R0, 0x4, R40 ;  /* 0x0000000400e27825 */ /* 0x000fe200078e0228 */
[----:B------:R-:W-:-:S03]  /*e98e0*/  ISETP.LT.AND P3, PT, R230, c[0x0][0x178], !P1 ;  /* 0x00005e00e6007a0c */ /* 0x000fc60004f61270 */
[----:B------:R-:W-:Y:S01]  /*e98f0*/  IMAD.WIDE R228, R0, 0x4, R42 ;  /* 0x0000000400e47825 */ /* 0x000fe200078e022a */
[----:B------:R1:W-:Y:S01]  /*e9900*/  @P0 STG.E [R224.64], R239 ;  /* 0x000000efe0000986 */ /* 0x0003e2000c101904 */
[----:B------:R-:W-:-:S03]  /*e9910*/  ISETP.LT.AND P1, PT, R231, c[0x0][0x178], !P1 ;  /* 0x00005e00e7007a0c */ /* 0x000fc60004f21270 */
[----:B------:R1:W-:Y:S01]  /*e9920*/  @P5 STG.E [R226.64], R240 ;  /* 0x000000f0e2005986 */ /* 0x0003e2000c101904 */
[----:B------:R-:W-:-:S03]  /*e9930*/  ISETP.LT.AND P6, PT, R234, c[0x0][0x178], !P2 ;  /* 0x00005e00ea007a0c */ /* 0x000fc600057c1270 */
[----:B-1----:R-:W4:Y:S04]  /*e9940*/  LDL.LU R239, [R1] ;  /* 0x0000000001ef7983 */ /* 0x002f280000300800 */
[----:B------:R-:W4:Y:S01]  /*e9950*/  LDL.LU R240, [R1+0x45b8] ;  /* 0x0045b80001f07983 */ /* 0x000f220000300800 */
[C---:B------:R-:W-:Y:S01]  /*e9960*/  IADD3 R3, R0.reuse, c[0x0][0x198], RZ ;  /* 0x0000660000037a10 */ /* 0x040fe20007ffe0ff */
[----:B------:R-:W-:-:S04]  /*e9970*/  IMAD.WIDE R224, R0, 0x4, R198 ;  /* 0x0000000400e07825 */ /* 0x000fc800078e02c6 */
[----:B------:R-:W-:Y:S01]  /*e9980*/  IMAD.WIDE R226, R0, 0x4, R196 ;  /* 0x0000000400e27825 */ /* 0x000fe200078e02c4 */
[----:B------:R-:W-:Y:S01]  /*e9990*/  ISETP.LT.AND P5, PT, R235, c[0x0][0x178], !P2 ;  /* 0x00005e00eb007a0c */ /* 0x000fe200057a1270 */
[----:B--2---:R1:W-:Y:S04]  /*e99a0*/  @P4 STG.E [R228.64], R236 ;  /* 0x000000ece4004986 */ /* 0x0043e8000c101904 */
[----:B-1----:R-:W2:Y:S01]  /*e99b0*/  LDL.LU R236, [R1+0x45c0] ;  /* 0x0045c00001ec7983 */ /* 0x002ea20000300800 */
[----:B------:R-:W-:Y:S01]  /*e99c0*/  IMAD.WIDE R228, R3, 0x4, R40 ;  /* 0x0000000403e47825 */ /* 0x000fe200078e0228 */
[----:B------:R-:W-:Y:S02]  /*e99d0*/  ISETP.LT.AND P4, PT, R230, c[0x0][0x178], !P2 ;  /* 0x00005e00e6007a0c */ /* 0x000fe40005781270 */
[----:B---3--:R-:W-:Y:S04]  /*e99e0*/  @P3 STG.E [R224.64], R241 ;  /* 0x000000f1e0003986 */ /* 0x008fe8000c101904 */
[----:B------:R-:W-:Y:S04]  /*e99f0*/  @P1 STG.E [R226.64], R242 ;  /* 0x000000f2e2001986 */ /* 0x000fe8000c101904 */
[----:B----4-:R1:W-:Y:S01]  /*e9a00*/  @P6 STG.E [R228.64], R233 ;  /* 0x000000e9e4006986 */ /* 0x0103e2000c101904 */
[----:B------:R-:W-:-:S03]  /*e9a10*/  ISETP.GE.AND P0, PT, R232, c[0x0][0x17c], PT ;  /* 0x00005f00e8007a0c */ /* 0x000fc60003f06270 */
[----:B------:R-:W3:Y:S04]  /*e9a20*/  LDL.LU R232, [R1+0x45c8] ;  /* 0x0045c80001e87983 */ /* 0x000ee80000300800 */
[----:B-1----:R-:W4:Y:S01]  /*e9a30*/  LDL.LU R233, [R1+0x4] ;  /* 0x0000040001e97983 */ /* 0x002f220000300800 */
[----:B------:R-:W-:-:S04]  /*e9a40*/  IMAD.WIDE R224, R3, 0x4, R42 ;  /* 0x0000000403e07825 */ /* 0x000fc800078e022a */
[----:B------:R-:W-:Y:S01]  /*e9a50*/  IMAD.WIDE R226, R3, 0x4, R198 ;  /* 0x0000000403e27825 */ /* 0x000fe200078e02c6 */
[----:B------:R-:W-:Y:S04]  /*e9a60*/  @P5 STG.E [R224.64], R243 ;  /* 0x000000f3e0005986 */ /* 0x000fe8000c101904 */
[----:B------:R1:W-:Y:S04]  /*e9a70*/  @P4 STG.E [R226.64], R237 ;  /* 0x000000ede2004986 */ /* 0x0003e8000c101904 */
[----:B-1----:R-:W3:Y:S01]  /*e9a80*/  LDL.LU R237, [R1+0x45e4] ;  /* 0x0045e40001ed7983 */ /* 0x002ee20000300800 */
[----:B------:R-:W-:-:S02]  /*e9a90*/  ISETP.LT.AND P2, PT, R231, c[0x0][0x178], !P2 ;  /* 0x00005e00e7007a0c */ /* 0x000fc40005741270 */
[----:B------:R-:W-:Y:S02]  /*e9aa0*/  ISETP.LT.AND P6, PT, R234, c[0x0][0x178], !P0 ;  /* 0x00005e00ea007a0c */ /* 0x000fe400047c1270 */
[----:B------:R-:W-:Y:S02]  /*e9ab0*/  ISETP.LT.AND P3, PT, R235, c[0x0][0x178], !P0 ;  /* 0x00005e00eb007a0c */ /* 0x000fe40004761270 */
[C---:B------:R-:W-:Y:S01]  /*e9ac0*/  IADD3 R0, R3.reuse, c[0x0][0x198], RZ ;  /* 0x0000660003007a10 */ /* 0x040fe20007ffe0ff */
[----:B------:R-:W-:Y:S01]  /*e9ad0*/  IMAD.WIDE R224, R3, 0x4, R196 ;  /* 0x0000000403e07825 */ /* 0x000fe200078e02c4 */
[----:B------:R-:W-:-:S03]  /*e9ae0*/  ISETP.LT.AND P4, PT, R230, c[0x0][0x178], !P0 ;  /* 0x00005e00e6007a0c */ /* 0x000fc60004781270 */
[----:B------:R-:W-:Y:S01]  /*e9af0*/  IMAD.WIDE R226, R0, 0x4, R40 ;  /* 0x0000000400e27825 */ /* 0x000fe200078e0228 */
[----:B------:R-:W-:-:S03]  /*e9b00*/  ISETP.GE.AND P1, PT, R240, c[0x0][0x17c], PT ;  /* 0x00005f00f0007a0c */ /* 0x000fc60003f26270 */
[----:B------:R-:W-:Y:S01]  /*e9b10*/  IMAD.WIDE R228, R0, 0x4, R42 ;  /* 0x0000000400e47825 */ /* 0x000fe200078e022a */
[----:B------:R1:W-:Y:S01]  /*e9b20*/  @P2 STG.E [R224.64], R238 ;  /* 0x000000eee0002986 */ /* 0x0003e2000c101904 */
[----:B------:R-:W-:-:S03]  /*e9b30*/  ISETP.LT.AND P5, PT, R231, c[0x0][0x178], !P0 ;  /* 0x00005e00e7007a0c */ /* 0x000fc600047a1270 */
[----:B------:R1:W-:Y:S04]  /*e9b40*/  @P6 STG.E [R226.64], R239 ;  /* 0x000000efe2006986 */ /* 0x0003e8000c101904 */
[----:B------:R1:W-:Y:S01]  /*e9b50*/  @P3 STG.E [R228.64], R64 ;  /* 0x00000040e4003986 */ /* 0x0003e2000c101904 */
[----:B------:R-:W-:Y:S01]  /*e9b60*/  ISETP.LT.AND P3, PT, R234, c[0x0][0x178], !P1 ;  /* 0x00005e00ea007a0c */ /* 0x000fe20004f61270 */
[----:B-1----:R-:W-:Y:S01]  /*e9b70*/  IMAD.WIDE R224, R0, 0x4, R198 ;  /* 0x0000000400e07825 */ /* 0x002fe200078e02c6 */
[----:B------:R-:W-:-:S03]  /*e9b80*/  ISETP.LT.AND P6, PT, R235, c[0x0][0x178], !P1 ;  /* 0x00005e00eb007a0c */ /* 0x000fc60004fc1270 */
[C---:B------:R-:W-:Y:S01]  /*e9b90*/  IMAD.WIDE R226, R0.reuse, 0x4, R196 ;  /* 0x0000000400e27825 */ /* 0x040fe200078e02c4 */
[----:B------:R-:W-:Y:S01]  /*e9ba0*/  IADD3 R0, R0, c[0x0][0x198], RZ ;  /* 0x0000660000007a10 */ /* 0x000fe20007ffe0ff */
[----:B------:R1:W-:Y:S01]  /*e9bb0*/  @P4 STG.E [R224.64], R96 ;  /* 0x00000060e0004986 */ /* 0x0003e2000c101904 */
[----:B------:R-:W-:-:S03]  /*e9bc0*/  ISETP.LT.AND P2, PT, R230, c[0x0][0x178], !P1 ;  /* 0x00005e00e6007a0c */ /* 0x000fc60004f41270 */
[----:B------:R1:W-:Y:S01]  /*e9bd0*/  @P5 STG.E [R226.64], R220 ;  /* 0x000000dce2005986 */ /* 0x0003e2000c101904 */
[----:B------:R-:W-:Y:S01]  /*e9be0*/  ISETP.LT.AND P1, PT, R231, c[0x0][0x178], !P1 ;  /* 0x00005e00e7007a0c */ /* 0x000fe20004f21270 */
[----:B------:R-:W-:-:S04]  /*e9bf0*/  IMAD.WIDE R228, R0, 0x4, R198 ;  /* 0x0000000400e47825 */ /* 0x000fc800078e02c6 */
[----:B-1----:R-:W-:-:S04]  /*e9c00*/  IMAD.WIDE R224, R0, 0x4, R40 ;  /* 0x0000000400e07825 */ /* 0x002fc800078e0228 */
[C---:B------:R-:W-:Y:S01]  /*e9c10*/  IMAD.WIDE R226, R0.reuse, 0x4, R42 ;  /* 0x0000000400e27825 */ /* 0x040fe200078e022a */
[----:B------:R-:W-:Y:S02]  /*e9c20*/  IADD3 R3, R0, c[0x0][0x198], RZ ;  /* 0x0000660000037a10 */ /* 0x000fe40007ffe0ff */
[----:B--2---:R-:W-:Y:S02]  /*e9c30*/  ISETP.GE.AND P0, PT, R236, c[0x0][0x17c], PT ;  /* 0x00005f00ec007a0c */ /* 0x004fe40003f06270 */
[----:B------:R-:W2:Y:S02]  /*e9c40*/  LDL.LU R236, [R1+0x45cc] ;  /* 0x0045cc0001ec7983 */ /* 0x000ea40000300800 */
[----:B------:R-:W-:Y:S02]  /*e9c50*/  ISETP.LT.AND P5, PT, R234, c[0x0][0x178], !P0 ;  /* 0x00005e00ea007a0c */ /* 0x000fe400047a1270 */
[----:B----4-:R1:W-:Y:S01]  /*e9c60*/  @P3 STG.E [R224.64], R233 ;  /* 0x000000e9e0003986 */ /* 0x0103e2000c101904 */
[----:B------:R-:W-:-:S03]  /*e9c70*/  ISETP.LT.AND P3, PT, R235, c[0x0][0x178], !P0 ;  /* 0x00005e00eb007a0c */ /* 0x000fc60004761270 */
[----:B------:R4:W-:Y:S01]  /*e9c80*/  @P6 STG.E [R226.64], R65 ;  /* 0x00000041e2006986 */ /* 0x0009e2000c101904 */
[----:B---3--:R-:W-:-:S03]  /*e9c90*/  ISETP.GE.AND P4, PT, R232, c[0x0][0x17c], PT ;  /* 0x00005f00e8007a0c */ /* 0x008fc60003f86270 */
[----:B-1----:R-:W3:Y:S04]  /*e9ca0*/  LDL.LU R233, [R1+0x45d8] ;  /* 0x0045d80001e97983 */ /* 0x002ee80000300800 */
[----:B------:R1:W-:Y:S01]  /*e9cb0*/  @P2 STG.E [R228.64], R97 ;  /* 0x00000061e4002986 */ /* 0x0003e2000c101904 */
[----:B------:R-:W-:Y:S01]  /*e9cc0*/  ISETP.LT.AND P2, PT, R230, c[0x0][0x178], !P0 ;  /* 0x00005e00e6007a0c */ /* 0x000fe20004741270 */
[----:B----4-:R-:W-:Y:S01]  /*e9cd0*/  IMAD.WIDE R64, R0, 0x4, R196 ;  /* 0x0000000400407825 */ /* 0x010fe200078e02c4 */
[----:B------:R-:W-:Y:S01]  /*e9ce0*/  ISETP.LT.AND P0, PT, R231, c[0x0][0x178], !P0 ;  /* 0x00005e00e7007a0c */ /* 0x000fe20004701270 */
[----:B------:R-:W4:Y:S02]  /*e9cf0*/  LDL.LU R232, [R1+0x45dc] ;  /* 0x0045dc0001e87983 */ /* 0x000f240000300800 */
[----:B------:R-:W-:-:S02]  /*e9d00*/  IMAD.WIDE R224, R3, 0x4, R42 ;  /* 0x0000000403e07825 */ /* 0x000fc400078e022a */
[----:B------:R1:W-:Y:S02]  /*e9d10*/  @P1 STG.E [R64.64], R221 ;  /* 0x000000dd40001986 */ /* 0x0003e4000c101904 */
[----:B-1----:R-:W-:-:S05]  /*e9d20*/  IMAD.WIDE R96, R3, 0x4, R40 ;  /* 0x0000000403607825 */ /* 0x002fca00078e0228 */
[----:B------:R1:W-:Y:S01]  /*e9d30*/  @P5 STG.E [R96.64], R244 ;  /* 0x000000f460005986 */ /* 0x0003e2000c101904 */
[----:B------:R-:W-:-:S03]  /*e9d40*/  IMAD.WIDE R64, R3, 0x4, R198 ;  /* 0x0000000403407825 */ /* 0x000fc600078e02c6 */
[----:B------:R-:W-:Y:S01]  /*e9d50*/  @P3 STG.E [R224.64], R60 ;  /* 0x0000003ce0003986 */ /* 0x000fe2000c101904 */
[----:B------:R-:W-:-:S03]  /*e9d60*/  ISETP.LT.AND P6, PT, R234, c[0x0][0x178], !P4 ;  /* 0x00005e00ea007a0c */ /* 0x000fc600067c1270 */
[----:B------:R-:W-:Y:S01]  /*e9d70*/  @P2 STG.E [R64.64], R92 ;  /* 0x0000005c40002986 */ /* 0x000fe2000c101904 */
[----:B-1----:R-:W-:Y:S01]  /*e9d80*/  IMAD.WIDE R96, R3, 0x4, R196 ;  /* 0x0000000403607825 */ /* 0x002fe200078e02c4 */
[----:B------:R-:W-:Y:S02]  /*e9d90*/  ISETP.LT.AND P5, PT, R235, c[0x0][0x178], !P4 ;  /* 0x00005e00eb007a0c */ /* 0x000fe400067a1270 */
[----:B------:R-:W-:Y:S02]  /*e9da0*/  ISETP.LT.AND P3, PT, R230, c[0x0][0x178], !P4 ;  /* 0x00005e00e6007a0c */ /* 0x000fe40006761270 */
[----:B------:R1:W-:Y:S01]  /*e9db0*/  @P0 STG.E [R96.64], R216 ;  /* 0x000000d860000986 */ /* 0x0003e2000c101904 */
[----:B------:R-:W-:-:S03]  /*e9dc0*/  IADD3 R0, R3, c[0x0][0x198], RZ ;  /* 0x0000660003007a10 */ /* 0x000fc60007ffe0ff */
[----:B-1----:R-:W4:Y:S02]  /*e9dd0*/  LDL.LU R216, [R1+0x45f8] ;  /* 0x0045f80001d87983 */ /* 0x002f240000300800 */
[----:B------:R-:W-:-:S04]  /*e9de0*/  IMAD.WIDE R220, R0, 0x4, R40 ;  /* 0x0000000400dc7825 */ /* 0x000fc800078e0228 */
[C---:B------:R-:W-:Y:S01]  /*e9df0*/  IMAD.WIDE R64, R0.reuse, 0x4, R42 ;  /* 0x0000000400407825 */ /* 0x040fe200078e022a */
[----:B------:R-:W-:Y:S03]  /*e9e00*/  @P6 STG.E [R220.64], R245 ;  /* 0x000000f5dc006986 */ /* 0x000fe6000c101904 */
[----:B------:R-:W-:Y:S01]  /*e9e10*/  IMAD.WIDE R96, R0, 0x4, R198 ;  /* 0x0000000400607825 */ /* 0x000fe200078e02c6 */
[----:B------:R-:W-:Y:S01]  /*e9e20*/  @P5 STG.E [R64.64], R61 ;  /* 0x0000003d40005986 */ /* 0x000fe2000c101904 */
[----:B------:R-:W-:Y:S02]  /*e9e30*/  ISETP.GE.AND P1, PT, R237, c[0x0][0x17c], PT ;  /* 0x00005f00ed007a0c */ /* 0x000fe40003f26270 */
[----:B------:R-:W-:Y:S01]  /*e9e40*/  ISETP.LT.AND P4, PT, R231, c[0x0][0x178], !P4 ;  /* 0x00005e00e7007a0c */ /* 0x000fe20006781270 */
[----:B------:R1:W-:Y:S01]  /*e9e50*/  @P3 STG.E [R96.64], R93 ;  /* 0x0000005d60003986 */ /* 0x0003e2000c101904 */
[----:B------:R-:W-:-:S02]  /*e9e60*/  ISETP.LT.AND P6, PT, R234, c[0x0][0x178], !P1 ;  /* 0x00005e00ea007a0c */ /* 0x000fc40004fc1270 */
[----:B------:R-:W-:Y:S02]  /*e9e70*/  ISETP.LT.AND P2, PT, R235, c[0x0][0x178], !P1 ;  /* 0x00005e00eb007a0c */ /* 0x000fe40004f41270 */
[----:B------:R-:W-:Y:S01]  /*e9e80*/  ISETP.LT.AND P3, PT, R230, c[0x0][0x178], !P1 ;  /* 0x00005e00e6007a0c */ /* 0x000fe20004f61270 */
[----:B-1----:R-:W4:Y:S01]  /*e9e90*/  LDL.LU R97, [R1+0x45fc] ;  /* 0x0045fc0001617983 */ /* 0x002f220000300800 */
[C---:B------:R-:W-:Y:S01]  /*e9ea0*/  IADD3 R3, R0.reuse, c[0x0][0x198], RZ ;  /* 0x0000660000037a10 */ /* 0x040fe20007ffe0ff */
[----:B------:R-:W-:Y:S02]  /*e9eb0*/  IMAD.WIDE R60, R0, 0x4, R196 ;  /* 0x00000004003c7825 */ /* 0x000fe400078e02c4 */
[----:B------:R-:W4:Y:S02]  /*e9ec0*/  LDL.LU R96, [R1+0x45ec] ;  /* 0x0045ec0001607983 */ /* 0x000f240000300800 */
[C---:B------:R-:W-:Y:S02]  /*e9ed0*/  IMAD.WIDE R64, R3.reuse, 0x4, R40 ;  /* 0x0000000403407825 */ /* 0x040fe400078e0228 */
[----:B------:R1:W-:Y:S02]  /*e9ee0*/  @P4 STG.E [R60.64], R217 ;  /* 0x000000d93c004986 */ /* 0x0003e4000c101904 */
[----:B------:R-:W-:-:S02]  /*e9ef0*/  IMAD.WIDE R92, R3, 0x4, R42 ;  /* 0x00000004035c7825 */ /* 0x000fc400078e022a */
[----:B------:R-:W-:Y:S04]  /*e9f00*/  @P6 STG.E [R64.64], R56 ;  /* 0x0000003840006986 */ /* 0x000fe8000c101904 */
[----:B------:R-:W-:Y:S01]  /*e9f10*/  @P2 STG.E [R92.64], R52 ;  /* 0x000000345c002986 */ /* 0x000fe2000c101904 */
[----:B-1----:R-:W-:-:S05]  /*e9f20*/  IMAD.WIDE R60, R3, 0x4, R198 ;  /* 0x00000004033c7825 */ /* 0x002fca00078e02c6 */
[----:B------:R1:W-:Y:S04]  /*e9f30*/  @P3 STG.E [R60.64], R88 ;  /* 0x000000583c003986 */ /* 0x0003e8000c101904 */
[----:B-1----:R-:W4:Y:S01]  /*e9f40*/  LDL.LU R88, [R1+0x45f4] ;  /* 0x0045f40001587983 */ /* 0x002f220000300800 */
[----:B------:R-:W-:Y:S01]  /*e9f50*/  ISETP.LT.AND P5, PT, R231, c[0x0][0x178], !P1 ;  /* 0x00005e00e7007a0c */ /* 0x000fe20004fa1270 */
[C---:B------:R-:W-:Y:S01]  /*e9f60*/  IMAD.WIDE R64, R3.reuse, 0x4, R196 ;  /* 0x0000000403407825 */ /* 0x040fe200078e02c4 */
[----:B------:R-:W-:-:S05]  /*e9f70*/  IADD3 R3, R3, c[0x0][0x198], RZ ;  /* 0x0000660003037a10 */ /* 0x000fca0007ffe0ff */
[----:B------:R-:W-:-:S04]  /*e9f80*/  IMAD.WIDE R60, R3, 0x4, R40 ;  /* 0x00000004033c7825 */ /* 0x000fc800078e0228 */
[C---:B------:R-:W-:Y:S02]  /*e9f90*/  IMAD.WIDE R92, R3.reuse, 0x4, R198 ;  /* 0x00000004035c7825 */ /* 0x040fe400078e02c6 */
[----:B------:R1:W-:Y:S01]  /*e9fa0*/  @P5 STG.E [R64.64], R212 ;  /* 0x000000d440005986 */ /* 0x0003e2000c101904 */
[C---:B------:R-:W-:Y:S01]  /*e9fb0*/  IADD3 R0, R3.reuse, c[0x0][0x198], RZ ;  /* 0x0000660003007a10 */ /* 0x040fe20007ffe0ff */
[----:B-1----:R-:W-:Y:S01]  /*e9fc0*/  IMAD.WIDE R64, R3, 0x4, R42 ;  /* 0x0000000403407825 */ /* 0x002fe200078e022a */
[----:B--2---:R-:W-:-:S04]  /*e9fd0*/  ISETP.GE.AND P0, PT, R236, c[0x0][0x17c], PT ;  /* 0x00005f00ec007a0c */ /* 0x004fc80003f06270 */
[----:B------:R-:W-:Y:S02]  /*e9fe0*/  ISETP.LT.AND P2, PT, R234, c[0x0][0x178], !P0 ;  /* 0x00005e00ea007a0c */ /* 0x000fe40004741270 */
[----:B------:R-:W-:Y:S02]  /*e9ff0*/  ISETP.LT.AND P6, PT, R235, c[0x0][0x178], !P0 ;  /* 0x00005e00eb007a0c */ /* 0x000fe400047c1270 */
[----:B------:R-:W-:Y:S02]  /*ea000*/  ISETP.LT.AND P4, PT, R230, c[0x0][0x178], !P0 ;  /* 0x00005e00e6007a0c */ /* 0x000fe40004781270 */
[----:B------:R-:W-:-:S07]  /*ea010*/  ISETP.LT.AND P0, PT, R231, c[0x0][0x178], !P0 ;  /* 0x00005e00e7007a0c */ /* 0x000fce0004701270 */
[----:B------:R1:W-:Y:S04]  /*ea020*/  @P2 STG.E [R60.64], R57 ;  /* 0x000000393c002986 */ /* 0x0003e8000c101904 */
[----:B------:R2:W-:Y:S04]  /*ea030*/  @P6 STG.E [R64.64], R53 ;  /* 0x0000003540006986 */ /* 0x0005e8000c101904 */
[----:B------:R-:W-:Y:S01]  /*ea040*/  @P4 STG.E [R92.64], R89 ;  /* 0x000000595c004986 */ /* 0x000fe2000c101904 */
[----:B-1----:R-:W-:-:S04]  /*ea050*/  IMAD.WIDE R56, R0, 0x4, R40 ;  /* 0x0000000400387825 */ /* 0x002fc800078e0228 */
[----:B--2---:R-:W-:Y:S01]  /*ea060*/  IMAD.WIDE R52, R3, 0x4, R196 ;  /* 0x0000000403347825 */ /* 0x004fe200078e02c4 */
[----:B------:R-:W-:-:S03]  /*ea070*/  IADD3 R3, R0, c[0x0][0x198], RZ ;  /* 0x0000660000037a10 */ /* 0x000fc60007ffe0ff */
[C---:B------:R-:W-:Y:S01]  /*ea080*/  IMAD.WIDE R60, R0.reuse, 0x4, R42 ;  /* 0x00000004003c7825 */ /* 0x040fe200078e022a */
[----:B------:R1:W-:Y:S03]  /*ea090*/  @P0 STG.E [R52.64], R213 ;  /* 0x000000d534000986 */ /* 0x0003e6000c101904 */
[----:B-1----:R-:W-:Y:S01]  /*ea0a0*/  IMAD.WIDE R52, R0, 0x4, R198 ;  /* 0x0000000400347825 */ /* 0x002fe200078e02c6 */
[----:B---3--:R-:W-:-:S04]  /*ea0b0*/  ISETP.GE.AND P1, PT, R233, c[0x0][0x17c], PT ;  /* 0x00005f00e9007a0c */ /* 0x008fc80003f26270 */
[----:B------:R-:W-:Y:S02]  /*ea0c0*/  ISETP.LT.AND P5, PT, R234, c[0x0][0x178], !P1 ;  /* 0x00005e00ea007a0c */ /* 0x000fe40004fa1270 */
[----:B------:R-:W-:Y:S02]  /*ea0d0*/  ISETP.LT.AND P2, PT, R235, c[0x0][0x178], !P1 ;  /* 0x00005e00eb007a0c */ /* 0x000fe40004f41270 */
[----:B----4-:R-:W-:Y:S02]  /*ea0e0*/  ISETP.GE.AND P3, PT, R232, c[0x0][0x17c], PT ;  /* 0x00005f00e8007a0c */ /* 0x010fe40003f66270 */
[----:B------:R-:W-:Y:S02]  /*ea0f0*/  ISETP.LT.AND P4, PT, R230, c[0x0][0x178], !P1 ;  /* 0x00005e00e6007a0c */ /* 0x000fe40004f81270 */
[----:B------:R-:W-:Y:S02]  /*ea100*/  ISETP.LT.AND P1, PT, R231, c[0x0][0x178], !P1 ;  /* 0x00005e00e7007a0c */ /* 0x000fe40004f21270 */
[----:B------:R-:W-:-:S03]  /*ea110*/  ISETP.LT.AND P6, PT, R234, c[0x0][0x178], !P3 ;  /* 0x00005e00ea007a0c */ /* 0x000fc60005fc1270 */
[----:B------:R1:W-:Y:S01]  /*ea120*/  @P5 STG.E [R56.64], R48 ;  /* 0x0000003038005986 */ /* 0x0003e2000c101904 */
[----:B------:R-:W-:-:S03]  /*ea130*/  ISETP.LT.AND P5, PT, R235, c[0x0][0x178], !P3 ;  /* 0x00005e00eb007a0c */ /* 0x000fc60005fa1270 */
[----:B------:R2:W-:Y:S01]  /*ea140*/  @P2 STG.E [R60.64], R44 ;  /* 0x0000002c3c002986 */ /* 0x0005e2000c101904 */
[----:B------:R-:W-:-:S03]  /*ea150*/  ISETP.LT.AND P2, PT, R230, c[0x0][0x178], !P3 ;  /* 0x00005e00e6007a0c */ /* 0x000fc60005f41270 */
[----:B------:R3:W-:Y:S01]  /*ea160*/  @P4 STG.E [R52.64], R84 ;  /* 0x0000005434004986 */ /* 0x0007e2000c101904 */
[----:B-1----:R-:W-:-:S04]  /*ea170*/  IMAD.WIDE R56, R0, 0x4, R196 ;  /* 0x0000000400387825 */ /* 0x002fc800078e02c4 */
[----:B--2---:R-:W-:Y:S01]  /*ea180*/  IMAD.WIDE R60, R3, 0x4, R40 ;  /* 0x00000004033c7825 */ /* 0x004fe200078e0228 */
[----:B------:R-:W-:Y:S01]  /*ea190*/  @P1 STG.E [R56.64], R208 ;  /* 0x000000d038001986 */ /* 0x000fe2000c101904 */
[----:B------:R-:W-:-:S03]  /*ea1a0*/  ISETP.LT.AND P3, PT, R231, c[0x0][0x178], !P3 ;  /* 0x00005e00e7007a0c */ /* 0x000fc60005f61270 */
[----:B------:R1:W-:Y:S01]  /*ea1b0*/  @P6 STG.E [R60.64], R49 ;  /* 0x000000313c006986 */ /* 0x0003e2000c101904 */
[C---:B---3--:R-:W-:Y:S01]  /*ea1c0*/  IMAD.WIDE R52, R3.reuse, 0x4, R198 ;  /* 0x0000000403347825 */ /* 0x048fe200078e02c6 */
[C---:B------:R-:W-:Y:S02]  /*ea1d0*/  IADD3 R0, R3.reuse, c[0x0][0x198], RZ ;  /* 0x0000660003007a10 */ /* 0x040fe40007ffe0ff */
[----:B------:R-:W-:Y:S01]  /*ea1e0*/  ISETP.GE.AND P0, PT, R216, c[0x0][0x17c], PT ;  /* 0x00005f00d8007a0c */ /* 0x000fe20003f06270 */
[----:B-1----:R-:W-:Y:S01]  /*ea1f0*/  IMAD.WIDE R48, R3, 0x4, R42 ;  /* 0x0000000403307825 */ /* 0x002fe200078e022a */
[----:B------:R-:W2:Y:S02]  /*ea200*/  LDL.LU R61, [R1+0x4608] ;  /* 0x00460800013d7983 */ /* 0x000ea40000300800 */
[----:B------:R-:W-:Y:S02]  /*ea210*/  ISETP.LT.AND P6, PT, R234, c[0x0][0x178], !P0 ;  /* 0x00005e00ea007a0c */ /* 0x000fe400047c1270 */
[----:B------:R-:W-:Y:S01]  /*ea220*/  ISETP.LT.AND P4, PT, R235, c[0x0][0x178], !P0 ;  /* 0x00005e00eb007a0c */ /* 0x000fe20004781270 */
[----:B------:R1:W-:Y:S04]  /*ea230*/  @P5 STG.E [R48.64], R45 ;  /* 0x0000002d30005986 */ /* 0x0003e8000c101904 */
[----:B------:R3:W-:Y:S01]  /*ea240*/  @P2 STG.E [R52.64], R85 ;  /* 0x0000005534002986 */ /* 0x0007e2000c101904 */
[----:B------:R-:W-:-:S02]  /*ea250*/  ISETP.LT.AND P2, PT, R230, c[0x0][0x178], !P0 ;  /* 0x00005e00e6007a0c */ /* 0x000fc40004741270 */
[----:B------:R-:W-:Y:S01]  /*ea260*/  ISETP.LT.AND P5, PT, R231, c[0x0][0x178], !P0 ;  /* 0x00005e00e7007a0c */ /* 0x000fe200047a1270 */
[----:B------:R-:W4:Y:S01]  /*ea270*/  LDL.LU R60, [R1+0x4614] ;  /* 0x00461400013c7983 */ /* 0x000f220000300800 */
[----:B-1----:R-:W-:-:S03]  /*ea280*/  IMAD.WIDE R44, R3, 0x4, R196 ;  /* 0x00000004032c7825 */ /* 0x002fc600078e02c4 */
[----:B------:R-:W4:Y:S01]  /*ea290*/  LDL.LU R57, [R1+0x461c] ;  /* 0x00461c0001397983 */ /* 0x000f220000300800 */
[----:B------:R-:W-:-:S03]  /*ea2a0*/  IMAD.WIDE R48, R0, 0x4, R40 ;  /* 0x0000000400307825 */ /* 0x000fc600078e0228 */
[----:B------:R1:W-:Y:S01]  /*ea2b0*/  @P3 STG.E [R44.64], R209 ;  /* 0x000000d12c003986 */ /* 0x0003e2000c101904 */
[----:B---3--:R-:W-:Y:S01]  /*ea2c0*/  IMAD.WIDE R52, R0, 0x4, R42 ;  /* 0x0000000400347825 */ /* 0x008fe200078e022a */
[----:B------:R-:W-:Y:S02]  /*ea2d0*/  ISETP.GE.AND P1, PT, R97, c[0x0][0x17c], PT ;  /* 0x00005f0061007a0c */ /* 0x000fe40003f26270 */
[----:B------:R3:W-:Y:S04]  /*ea2e0*/  @P6 STG.E [R48.64], R248 ;  /* 0x000000f830006986 */ /* 0x0007e8000c101904 */
[----:B------:R3:W-:Y:S01]  /*ea2f0*/  @P4 STG.E [R52.64], R28 ;  /* 0x0000001c34004986 */ /* 0x0007e2000c101904 */
[----:B------:R-:W-:Y:S01]  /*ea300*/  ISETP.LT.AND P4, PT, R234, c[0x0][0x178], !P1 ;  /* 0x00005e00ea007a0c */ /* 0x000fe20004f81270 */
[----:B-1----:R-:W-:Y:S01]  /*ea310*/  IMAD.WIDE R44, R0, 0x4, R198 ;  /* 0x00000004002c7825 */ /* 0x002fe200078e02c6 */
[----:B------:R-:W-:Y:S01]  /*ea320*/  ISETP.LT.AND P6, PT, R235, c[0x0][0x178], !P1 ;  /* 0x00005e00eb007a0c */ /* 0x000fe20004fc1270 */
[----:B------:R-:W4:Y:S01]  /*ea330*/  LDL.LU R56, [R1+0x4600] ;  /* 0x0046000001387983 */ /* 0x000f220000300800 */
[----:B------:R-:W-:Y:S01]  /*ea340*/  ISETP.LT.AND P3, PT, R230, c[0x0][0x178], !P1 ;  /* 0x00005e00e6007a0c */ /* 0x000fe20004f61270 */
[C---:B---3--:R-:W-:Y:S01]  /*ea350*/  IMAD.WIDE R48, R0.reuse, 0x4, R196 ;  /* 0x0000000400307825 */ /* 0x048fe200078e02c4 */
[----:B------:R-:W-:Y:S01]  /*ea360*/  IADD3 R0, R0, c[0x0][0x198], RZ ;  /* 0x0000660000007a10 */ /* 0x000fe20007ffe0ff */
[----:B------:R1:W-:Y:S01]  /*ea370*/  @P2 STG.E [R44.64], R80 ;  /* 0x000000502c002986 */ /* 0x0003e2000c101904 */
[----:B------:R-:W-:-:S02]  /*ea380*/  ISETP.GE.AND P0, PT, R96, c[0x0][0x17c], PT ;  /* 0x00005f0060007a0c */ /* 0x000fc40003f06270 */
[----:B------:R-:W-:Y:S01]  /*ea390*/  ISETP.LT.AND P1, PT, R231, c[0x0][0x178], !P1 ;  /* 0x00005e00e7007a0c */ /* 0x000fe20004f21270 */
[----:B------:R3:W-:Y:S01]  /*ea3a0*/  @P5 STG.E [R48.64], R204 ;  /* 0x000000cc30005986 */ /* 0x0007e2000c101904 */
[----:B------:R-:W-:Y:S01]  /*ea3b0*/  ISETP.LT.AND P5, PT, R234, c[0x0][0x178], !P0 ;  /* 0x00005e00ea007a0c */ /* 0x000fe200047a1270 */
[----:B------:R-:W-:-:S04]  /*ea3c0*/  IMAD.WIDE R52, R0, 0x4, R198 ;  /* 0x0000000400347825 */ /* 0x000fc800078e02c6 */
[----:B-1----:R-:W-:-:S04]  /*ea3d0*/  IMAD.WIDE R44, R0, 0x4, R40 ;  /* 0x00000004002c7825 */ /* 0x002fc800078e0228 */
[C---:B---3--:R-:W-:Y:S01]  /*ea3e0*/  IMAD.WIDE R48, R0.reuse, 0x4, R42 ;  /* 0x0000000400307825 */ /* 0x048fe200078e022a */
[----:B------:R1:W-:Y:S01]  /*ea3f0*/  @P4 STG.E [R44.64], R249 ;  /* 0x000000f92c004986 */ /* 0x0003e2000c101904 */
[----:B------:R-:W-:Y:S02]  /*ea400*/  ISETP.LT.AND P4, PT, R235, c[0x0][0x178], !P0 ;  /* 0x00005e00eb007a0c */ /* 0x000fe40004781270 */
[----:B------:R-:W-:Y:S01]  /*ea410*/  IADD3 R3, R0, c[0x0][0x198], RZ ;  /* 0x0000660000037a10 */ /* 0x000fe20007ffe0ff */
[----:B------:R3:W-:Y:S01]  /*ea420*/  @P6 STG.E [R48.64], R29 ;  /* 0x0000001d30006986 */ /* 0x0007e2000c101904 */
[----:B------:R-:W-:-:S03]  /*ea430*/  ISETP.GE.AND P2, PT, R88, c[0x0][0x17c], PT ;  /* 0x00005f0058007a0c */ /* 0x000fc60003f46270 */
[----:B------:R-:W-:Y:S01]  /*ea440*/  @P3 STG.E [R52.64], R81 ;  /* 0x0000005134003986 */ /* 0x000fe2000c101904 */
[----:B------:R-:W-:Y:S02]  /*ea450*/  ISETP.LT.AND P3, PT, R230, c[0x0][0x178], !P0 ;  /* 0x00005e00e6007a0c */ /* 0x000fe40004761270 */
[----:B------:R-:W-:Y:S01]  /*ea460*/  ISETP.LT.AND P0, PT, R231, c[0x0][0x178], !P0 ;  /* 0x00005e00e7007a0c */ /* 0x000fe20004701270 */
[----:B-1----:R-:W-:Y:S01]  /*ea470*/  IMAD.WIDE R44, R3, 0x4, R40 ;  /* 0x00000004032c7825 */ /* 0x002fe200078e0228 */
[----:B------:R-:W-:-:S03]  /*ea480*/  ISETP.LT.AND P6, PT, R234, c[0x0][0x178], !P2 ;  /* 0x00005e00ea007a0c */ /* 0x000fc600057c1270 */
[----:B---3--:R-:W-:Y:S01]  /*ea490*/  IMAD.WIDE R28, R0, 0x4, R196 ;  /* 0x00000004001c7825 */ /* 0x008fe200078e02c4 */
[----:B------:R-:W-:-:S03]  /*ea4a0*/  IADD3 R0, R3, c[0x0][0x198], RZ ;  /* 0x0000660003007a10 */ /* 0x000fc60007ffe0ff */
[----:B------:R-:W-:Y:S01]  /*ea4b0*/  IMAD.WIDE R48, R3, 0x4, R42 ;  /* 0x0000000403307825 */ /* 0x000fe200078e022a */
[----:B------:R1:W-:Y:S04]  /*ea4c0*/  @P1 STG.E [R28.64], R205 ;  /* 0x000000cd1c001986 */ /* 0x0003e8000c101904 */
[----:B------:R3:W-:Y:S01]  /*ea4d0*/  @P5 STG.E [R44.64], R24 ;  /* 0x000000182c005986 */ /* 0x0007e2000c101904 */
[----:B------:R-:W-:-:S03]  /*ea4e0*/  ISETP.LT.AND P5, PT, R235, c[0x0][0x178], !P2 ;  /* 0x00005e00eb007a0c */ /* 0x000fc600057a1270 */
[----:B------:R3:W-:Y:S01]  /*ea4f0*/  @P4 STG.E [R48.64], R20 ;  /* 0x0000001430004986 */ /* 0x0007e2000c101904 */
[----:B-1----:R-:W-:-:S04]  /*ea500*/  IMAD.WIDE R28, R3, 0x4, R198 ;  /* 0x00000004031c7825 */ /* 0x002fc800078e02c6 */
[----:B---3--:R-:W-:Y:S01]  /*ea510*/  IMAD.WIDE R44, R3, 0x4, R196 ;  /* 0x00000004032c7825 */ /* 0x008fe200078e02c4 */
[----:B------:R1:W-:Y:S03]  /*ea520*/  @P3 STG.E [R28.64], R76 ;  /* 0x0000004c1c003986 */ /* 0x0003e6000c101904 */
[C---:B------:R-:W-:Y:S01]  /*ea530*/  IMAD.WIDE R48, R0.reuse, 0x4, R40 ;  /* 0x0000000400307825 */ /* 0x040fe200078e0228 */
[----:B------:R-:W-:Y:S04]  /*ea540*/  @P0 STG.E [R44.64], R200 ;  /* 0x000000c82c000986 */ /* 0x000fe8000c101904 */
[----:B------:R3:W-:Y:S01]  /*ea550*/  @P6 STG.E [R48.64], R25 ;  /* 0x0000001930006986 */ /* 0x0007e2000c101904 */
[C---:B------:R-:W-:Y:S01]  /*ea560*/  IADD3 R3, R0.reuse, c[0x0][0x198], RZ ;  /* 0x0000660000037a10 */ /* 0x040fe20007ffe0ff */
[----:B-1----:R-:W-:-:S04]  /*ea570*/  IMAD.WIDE R28, R0, 0x4, R198 ;  /* 0x00000004001c7825 */ /* 0x002fc800078e02c6 */
[----:B---3--:R-:W-:-:S05]  /*ea580*/  IMAD.WIDE R24, R0, 0x4, R42 ;  /* 0x0000000400187825 */ /* 0x008fca00078e022a */
[----:B------:R1:W-:Y:S02]  /*ea590*/  @P5 STG.E [R24.64], R21 ;  /* 0x0000001518005986 */ /* 0x0003e4000c101904 */
[----:B-1----:R-:W-:Y:S02]  /*ea5a0*/  IMAD.WIDE R20, R0, 0x4, R196 ;  /* 0x0000000400147825 */ /* 0x002fe400078e02c4 */
[----:B------:R-:W3:Y:S01]  /*ea5b0*/  LDL.LU R0, [R1+0x4620] ;  /* 0x0046200001007983 */ /* 0x000ee20000300800 */
[----:B------:R-:W-:Y:S02]  /*ea5c0*/  ISETP.LT.AND P4, PT, R230, c[0x0][0x178], !P2 ;  /* 0x00005e00e6007a0c */ /* 0x000fe40005781270 */
[----:B------:R-:W-:Y:S01]  /*ea5d0*/  ISETP.LT.AND P2, PT, R231, c[0x0][0x178], !P2 ;  /* 0x00005e00e7007a0c */ /* 0x000fe20005741270 */
[C---:B------:R-:W-:Y:S01]  /*ea5e0*/  IMAD.WIDE R24, R3.reuse, 0x4, R40 ;  /* 0x0000000403187825 */ /* 0x040fe200078e0228 */
[----:B------:R-:W3:Y:S04]  /*ea5f0*/  LDL.LU R48, [R1+0x4628] ;  /* 0x0046280001307983 */ /* 0x000ee80000300800 */
[----:B------:R-:W3:Y:S04]  /*ea600*/  LDL.LU R44, [R1+0x462c] ;  /* 0x00462c00012c7983 */ /* 0x000ee80000300800 */
[----:B------:R-:W3:Y:S04]  /*ea610*/  LDL.LU R232, [R1+0x8] ;  /* 0x0000080001e87983 */ /* 0x000ee80000300800 */
[----:B------:R1:W-:Y:S04]  /*ea620*/  @P4 STG.E [R28.64], R77 ;  /* 0x0000004d1c004986 */ /* 0x0003e8000c101904 */
[----:B------:R1:W-:Y:S02]  /*ea630*/  @P2 STG.E [R20.64], R201 ;  /* 0x000000c914002986 */ /* 0x0003e4000c101904 */
[----:B-1----:R-:W-:-:S04]  /*ea640*/  IMAD.WIDE R28, R3, 0x4, R42 ;  /* 0x00000004031c7825 */ /* 0x002fc800078e022a */
[----:B------:R-:W-:Y:S01]  /*ea650*/  IMAD.WIDE R20, R3, 0x4, R198 ;  /* 0x0000000403147825 */ /* 0x000fe200078e02c6 */
[----:B--2---:R-:W-:-:S04]  /*ea660*/  ISETP.GE.AND P1, PT, R61, c[0x0][0x17c], PT ;  /* 0x00005f003d007a0c */ /* 0x004fc80003f26270 */
[----:B------:R-:W-:Y:S02]  /*ea670*/  ISETP.LT.AND P6, PT, R234, c[0x0][0x178], !P1 ;  /* 0x00005e00ea007a0c */ /* 0x000fe40004fc1270 */
[----:B------:R-:W-:Y:S02]  /*ea680*/  ISETP.LT.AND P3, PT, R235, c[0x0][0x178], !P1 ;  /* 0x00005e00eb007a0c */ /* 0x000fe40004f61270 */
[----:B------:R-:W-:Y:S02]  /*ea690*/  ISETP.LT.AND P4, PT, R230, c[0x0][0x178], !P1 ;  /* 0x00005e00e6007a0c */ /* 0x000fe40004f81270 */
[----:B------:R-:W-:Y:S02]  /*ea6a0*/  ISETP.LT.AND P5, PT, R231, c[0x0][0x178], !P1 ;  /* 0x00005e00e7007a0c */ /* 0x000fe40004fa1270 */
[----:B----4-:R-:W-:-:S05]  /*ea6b0*/  ISETP.GE.AND P0, PT, R60, c[0x0][0x17c], PT ;  /* 0x00005f003c007a0c */ /* 0x010fca0003f06270 */
[----:B------:R1:W-:Y:S01]  /*ea6c0*/  @P6 STG.E [R24.64], R16 ;  /* 0x0000001018006986 */ /* 0x0003e2000c101904 */
[----:B------:R-:W-:-:S03]  /*ea6d0*/  ISETP.LT.AND P6, PT, R235, c[0x0][0x178], !P0 ;  /* 0x00005e00eb007a0c */ /* 0x000fc600047c1270 */
[----:B------:R2:W-:Y:S01]  /*ea6e0*/  @P3 STG.E [R28.64], R12 ;  /* 0x0000000c1c003986 */ /* 0x0005e2000c101904 */
[----:B------:R-:W-:Y:S02]  /*ea6f0*/  ISETP.LT.AND P3, PT, R234, c[0x0][0x178], !P0 ;  /* 0x00005e00ea007a0c */ /* 0x000fe40004761270 */
[----:B------:R-:W-:Y:S01]  /*ea700*/  ISETP.LT.AND P2, PT, R230, c[0x0][0x178], !P0 ;  /* 0x00005e00e6007a0c */ /* 0x000fe20004741270 */
[C---:B-1----:R-:W-:Y:S01]  /*ea710*/  IMAD.WIDE R24, R3.reuse, 0x4, R196 ;  /* 0x0000000403187825 */ /* 0x042fe200078e02c4 */
[----:B------:R-:W-:Y:S01]  /*ea720*/  IADD3 R3, R3, c[0x0][0x198], RZ ;  /* 0x0000660003037a10 */ /* 0x000fe20007ffe0ff */
[----:B------:R1:W-:Y:S01]  /*ea730*/  @P4 STG.E [R20.64], R72 ;  /* 0x0000004814004986 */ /* 0x0003e2000c101904 */
[----:B------:R-:W-:-:S03]  /*ea740*/  ISETP.LT.AND P0, PT, R231, c[0x0][0x178], !P0 ;  /* 0x00005e00e7007a0c */ /* 0x000fc60004701270 */
[----:B------:R4:W-:Y:S01]  /*ea750*/  @P5 STG.E [R24.64], R192 ;  /* 0x000000c018005986 */ /* 0x0009e2000c101904 */
[----:B--2---:R-:W-:-:S04]  /*ea760*/  IMAD.WIDE R28, R3, 0x4, R198 ;  /* 0x00000004031c7825 */ /* 0x004fc800078e02c6 */
[----:B-1----:R-:W-:-:S04]  /*ea770*/  IMAD.WIDE R20, R3, 0x4, R40 ;  /* 0x0000000403147825 */ /* 0x002fc800078e0228 */
[C---:B----4-:R-:W-:Y:S01]  /*ea780*/  IMAD.WIDE R24, R3.reuse, 0x4, R42 ;  /* 0x0000000403187825 */ /* 0x050fe200078e022a */
[----:B------:R-:W-:Y:S04]  /*ea790*/  @P3 STG.E [R20.64], R17 ;  /* 0x0000001114003986 */ /* 0x000fe8000c101904 */
[----:B------:R1:W-:Y:S04]  /*ea7a0*/  @P6 STG.E [R24.64], R13 ;  /* 0x0000000d18006986 */ /* 0x0003e8000c101904 */
[----:B------:R-:W-:Y:S01]  /*ea7b0*/  @P2 STG.E [R28.64], R73 ;  /* 0x000000491c002986 */ /* 0x000fe2000c101904 */
[----:B-1----:R-:W-:-:S05]  /*ea7c0*/  IMAD.WIDE R12, R3, 0x4, R196 ;  /* 0x00000004030c7825 */ /* 0x002fca00078e02c4 */
[----:B------:R1:W-:Y:S01]  /*ea7d0*/  @P0 STG.E [R12.64], R193 ;  /* 0x000000c10c000986 */ /* 0x0003e2000c101904 */
[----:B---3--:R-:W-:-:S03]  /*ea7e0*/  ISETP.GE.AND P0, PT, R0, c[0x0][0x17c], PT ;  /* 0x00005f0000007a0c */ /* 0x008fc60003f06270 */
[----:B------:R-:W2:Y:S01]  /*ea7f0*/  LDL.LU R0, [R1+0x4634] ;  /* 0x0046340001007983 */ /* 0x000ea20000300800 */
[----:B------:R-:W-:-:S03]  /*ea800*/  ISETP.GE.AND P1, PT, R57, c[0x0][0x17c], PT ;  /* 0x00005f0039007a0c */ /* 0x000fc60003f26270 */
[----:B------:R-:W3:Y:S01]  /*ea810*/  LDL.LU R233, [R1+0xc] ;  /* 0x00000c0001e97983 */ /* 0x000ee20000300800 */
[----:B------:R-:W-:Y:S02]  /*ea820*/  ISETP.LT.AND P5, PT, R234, c[0x0][0x178], !P1 ;  /* 0x00005e00ea007a0c */ /* 0x000fe40004fa1270 */
[----:B------:R-:W-:Y:S02]  /*ea830*/  ISETP.LT.AND P3, PT, R235, c[0x0][0x178], !P1 ;  /* 0x00005e00eb007a0c */ /* 0x000fe40004f61270 */
[----:B------:R-:W-:Y:S02]  /*ea840*/  IADD3 R45, R3, c[0x0][0x198], RZ ;  /* 0x00006600032d7a10 */ /* 0x000fe40007ffe0ff */
[----:B------:R-:W-:Y:S02]  /*ea850*/  ISETP.GE.AND P4, PT, R56, c[0x0][0x17c], PT ;  /* 0x00005f0038007a0c */ /* 0x000fe40003f86270 */
[----:B------:R-:W-:Y:S01]  /*ea860*/  ISETP.LT.AND P2, PT, R230, c[0x0][0x178], !P1 ;  /* 0x00005e00e6007a0c */ /* 0x000fe20004f41270 */
[----:B------:R-:W-:Y:S01]  /*ea870*/  IMAD.WIDE R16, R45, 0x4, R40 ;  /* 0x000000042d107825 */ /* 0x000fe200078e0228 */
[----:B------:R-:W-:-:S02]  /*ea880*/  ISETP.LT.AND P1, PT, R231, c[0x0][0x178], !P1 ;  /* 0x00005e00e7007a0c */ /* 0x000fc40004f21270 */
[----:B------:R-:W-:Y:S01]  /*ea890*/  ISETP.LT.AND P6, PT, R234, c[0x0][0x178], !P4 ;  /* 0x00005e00ea007a0c */ /* 0x000fe200067c1270 */
[C---:B------:R-:W-:Y:S01]  /*ea8a0*/  IMAD.WIDE R20, R45.reuse, 0x4, R42 ;  /* 0x000000042d147825 */ /* 0x040fe200078e022a */
[----:B------:R-:W-:Y:S01]  /*ea8b0*/  IADD3 R3, R45, c[0x0][0x198], RZ ;  /* 0x000066002d037a10 */ /* 0x000fe20007ffe0ff */
[----:B------:R4:W-:Y:S01]  /*ea8c0*/  @P5 STG.E [R16.64], R8 ;  /* 0x0000000810005986 */ /* 0x0009e2000c101904 */
[----:B------:R-:W-:Y:S01]  /*ea8d0*/  ISETP.LT.AND P5, PT, R235, c[0x0][0x178], !P4 ;  /* 0x00005e00eb007a0c */ /* 0x000fe200067a1270 */
[----:B-1----:R-:W-:Y:S02]  /*ea8e0*/  IMAD.WIDE R12, R45, 0x4, R198 ;  /* 0x000000042d0c7825 */ /* 0x002fe400078e02c6 */
[----:B------:R1:W-:Y:S01]  /*ea8f0*/  @P3 STG.E [R20.64], R4 ;  /* 0x0000000414003986 */ /* 0x0003e2000c101904 */
[----:B------:R-:W-:-:S03]  /*ea900*/  ISETP.LT.AND P3, PT, R230, c[0x0][0x178], !P4 ;  /* 0x00005e00e6007a0c */ /* 0x000fc60006761270 */
[----:B------:R1:W-:Y:S01]  /*ea910*/  @P2 STG.E [R12.64], R68 ;  /* 0x000000440c002986 */ /* 0x0003e2000c101904 */
[----:B----4-:R-:W-:-:S04]  /*ea920*/  IMAD.WIDE R16, R45, 0x4, R196 ;  /* 0x000000042d107825 */ /* 0x010fc800078e02c4 */
[----:B-1----:R-:W-:Y:S01]  /*ea930*/  IMAD.WIDE R20, R3, 0x4, R40 ;  /* 0x0000000403147825 */ /* 0x002fe200078e0228 */
[----:B------:R-:W-:Y:S01]  /*ea940*/  @P1 STG.E [R16.64], R188 ;  /* 0x000000bc10001986 */ /* 0x000fe2000c101904 */
[----:B------:R-:W-:-:S03]  /*ea950*/  ISETP.LT.AND P4, PT, R231, c[0x0][0x178], !P4 ;  /* 0x00005e00e7007a0c */ /* 0x000fc60006781270 */
[----:B------:R1:W-:Y:S01]  /*ea960*/  @P6 STG.E [R20.64], R9 ;  /* 0x0000000914006986 */ /* 0x0003e2000c101904 */
[----:B------:R-:W-:Y:S01]  /*ea970*/  IMAD.WIDE R12, R3, 0x4, R198 ;  /* 0x00000004030c7825 */ /* 0x000fe200078e02c6 */
[----:B------:R-:W-:Y:S02]  /*ea980*/  ISETP.LT.AND P6, PT, R234, c[0x0][0x178], !P0 ;  /* 0x00005e00ea007a0c */ /* 0x000fe400047c1270 */
[----:B------:R-:W-:Y:S01]  /*ea990*/  ISETP.LT.AND P2, PT, R235, c[0x0][0x178], !P0 ;  /* 0x00005e00eb007a0c */ /* 0x000fe20004741270 */
[C---:B-1----:R-:W-:Y:S01]  /*ea9a0*/  IMAD.WIDE R8, R3.reuse, 0x4, R42 ;  /* 0x0000000403087825 */ /* 0x042fe200078e022a */
[----:B------:R-:W4:Y:S01]  /*ea9b0*/  LDL.LU R21, [R1+0x4630] ;  /* 0x0046300001157983 */ /* 0x000f220000300800 */
[----:B------:R-:W-:-:S03]  /*ea9c0*/  IADD3 R25, R3, c[0x0][0x198], RZ ;  /* 0x0000660003197a10 */ /* 0x000fc60007ffe0ff */
[----:B------:R1:W-:Y:S04]  /*ea9d0*/  @P5 STG.E [R8.64], R5 ;  /* 0x0000000508005986 */ /* 0x0003e8000c101904 */
[----:B------:R1:W-:Y:S01]  /*ea9e0*/  @P3 STG.E [R12.64], R69 ;  /* 0x000000450c003986 */ /* 0x0003e2000c101904 */
[----:B------:R-:W-:-:S03]  /*ea9f0*/  ISETP.LT.AND P3, PT, R230, c[0x0][0x178], !P0 ;  /* 0x00005e00e6007a0c */ /* 0x000fc60004761270 */
[----:B------:R-:W4:Y:S01]  /*eaa00*/  LDL.LU R20, [R1+0x4638] ;  /* 0x0046380001147983 */ /* 0x000f220000300800 */
[----:B-1----:R-:W-:-:S03]  /*eaa10*/  IMAD.WIDE R4, R3, 0x4, R196 ;  /* 0x0000000403047825 */ /* 0x002fc600078e02c4 */
[----:B------:R-:W4:Y:S01]  /*eaa20*/  LDL.LU R16, [R1+0x4640] ;  /* 0x0046400001107983 */ /* 0x000f220000300800 */
[----:B------:R-:W-:-:S03]  /*eaa30*/  IMAD.WIDE R8, R25, 0x4, R40 ;  /* 0x0000000419087825 */ /* 0x000fc600078e0228 */
[----:B------:R1:W-:Y:S01]  /*eaa40*/  @P4 STG.E [R4.64], R189 ;  /* 0x000000bd04004986 */ /* 0x0003e2000c101904 */
[----:B------:R-:W-:-:S03]  /*eaa50*/  IMAD.WIDE R12, R25, 0x4, R42 ;  /* 0x00000004190c7825 */ /* 0x000fc600078e022a */
[----:B------:R2:W-:Y:S04]  /*eaa60*/  @P6 STG.E [R8.64], R232 ;  /* 0x000000e808006986 */ /* 0x0005e8000c101904 */
[----:B------:R-:W-:Y:S01]  /*eaa70*/  @P2 STG.E [R12.64], R66 ;  /* 0x000000420c002986 */ /* 0x000fe2000c101904 */
[----:B-1----:R-:W-:-:S05]  /*eaa80*/  IMAD.WIDE R4, R25, 0x4, R198 ;  /* 0x0000000419047825 */ /* 0x002fca00078e02c6 */
[----:B------:R1:W-:Y:S01]  /*eaa90*/  @P3 STG.E [R4.64], R98 ;  /* 0x0000006204003986 */ /* 0x0003e2000c101904 */
[----:B--2---:R-:W-:-:S03]  /*eaaa0*/  ISETP.GE.AND P3, PT, R0, c[0x0][0x17c], PT ;  /* 0x00005f0000007a0c */ /* 0x004fc60003f66270 */
[----:B------:R-:W2:Y:S01]  /*eaab0*/  LDL.LU R0, [R1+0x463c] ;  /* 0x00463c0001007983 */ /* 0x000ea20000300800 */
[----:B------:R-:W-:Y:S02]  /*eaac0*/  ISETP.GE.AND P1, PT, R48, c[0x0][0x17c], PT ;  /* 0x00005f0030007a0c */ /* 0x000fe40003f26270 */
[----:B------:R-:W-:Y:S01]  /*eaad0*/  ISETP.LT.AND P5, PT, R231, c[0x0][0x178], !P0 ;  /* 0x00005e00e7007a0c */ /* 0x000fe200047a1270 */
[C---:B------:R-:W-:Y:S01]  /*eaae0*/  IMAD.WIDE R8, R25.reuse, 0x4, R196 ;  /* 0x0000000419087825 */ /* 0x040fe200078e02c4 */
[----:B------:R-:W-:Y:S01]  /*eaaf0*/  ISETP.LT.AND P2, PT, R234, c[0x0][0x178], !P1 ;  /* 0x00005e00ea007a0c */ /* 0x000fe20004f41270 */
[----:B------:R-:W2:Y:S01]  /*eab00*/  LDL.LU R24, [R1+0x4644] ;  /* 0x0046440001187983 */ /* 0x000ea20000300800 */
[----:B------:R-:W-:Y:S02]  /*eab10*/  IADD3 R25, R25, c[0x0][0x198], RZ ;  /* 0x0000660019197a10 */ /* 0x000fe40007ffe0ff */
[----:B------:R-:W-:Y:S02]  /*eab20*/  ISETP.LT.AND P6, PT, R235, c[0x0][0x178], !P1 ;  /* 0x00005e00eb007a0c */ /* 0x000fe40004fc1270 */
[----:B------:R-:W-:Y:S01]  /*eab30*/  ISETP.LT.AND P4, PT, R230, c[0x0][0x178], !P1 ;  /* 0x00005e00e6007a0c */ /* 0x000fe20004f81270 */
[----:B-1----:R-:W-:Y:S01]  /*eab40*/  IMAD.WIDE R4, R25, 0x4, R40 ;  /* 0x0000000419047825 */ /* 0x002fe200078e0228 */
[----:B------:R-:W-:-:S02]  /*eab50*/  ISETP.GE.AND P0, PT, R44, c[0x0][0x17c], PT ;  /* 0x00005f002c007a0c */ /* 0x000fc40003f06270 */
[----:B------:R-:W-:Y:S01]  /*eab60*/  ISETP.LT.AND P1, PT, R231, c[0x0][0x178], !P1 ;  /* 0x00005e00e7007a0c */ /* 0x000fe20004f21270 */
[----:B------:R1:W-:Y:S01]  /*eab70*/  @P5 STG.E [R8.64], R222 ;  /* 0x000000de08005986 */ /* 0x0003e2000c101904 */
[----:B------:R-:W-:Y:S01]  /*eab80*/  ISETP.LT.AND P5, PT, R234, c[0x0][0x178], !P0 ;  /* 0x00005e00ea007a0c */ /* 0x000fe200047a1270 */
[----:B------:R-:W-:Y:S02]  /*eab90*/  IMAD.WIDE R12, R25, 0x4, R198 ;  /* 0x00000004190c7825 */ /* 0x000fe400078e02c6 */
[----:B---3--:R3:W-:Y:S01]  /*eaba0*/  @P2 STG.E [R4.64], R233 ;  /* 0x000000e904002986 */ /* 0x0087e2000c101904 */
[----:B------:R-:W-:Y:S02]  /*eabb0*/  ISETP.LT.AND P2, PT, R235, c[0x0][0x178], !P0 ;  /* 0x00005e00eb007a0c */ /* 0x000fe40004741270 */
[C---:B------:R-:W-:Y:S01]  /*eabc0*/  IADD3 R3, R25.reuse, c[0x0][0x198], RZ ;  /* 0x0000660019037a10 */ /* 0x040fe20007ffe0ff */
[----:B------:R-:W2:Y:S01]  /*eabd0*/  LDL.LU R44, [R1+0x4624] ;  /* 0x00462400012c7983 */ /* 0x000ea20000300800 */
[----:B-1----:R-:W-:-:S04]  /*eabe0*/  IMAD.WIDE R8, R25, 0x4, R42 ;  /* 0x0000000419087825 */ /* 0x002fc800078e022a */
[----:B---3--:R-:W-:Y:S01]  /*eabf0*/  IMAD.WIDE R4, R25, 0x4, R196 ;  /* 0x0000000419047825 */ /* 0x008fe200078e02c4 */
[----:B------:R1:W-:Y:S04]  /*eac00*/  @P6 STG.E [R8.64], R67 ;  /* 0x0000004308006986 */ /* 0x0003e8000c101904 */
[----:B------:R3:W-:Y:S01]  /*eac10*/  @P4 STG.E [R12.64], R99 ;  /* 0x000000630c004986 */ /* 0x0007e2000c101904 */
[----:B------:R-:W-:Y:S02]  /*eac20*/  ISETP.LT.AND P4, PT, R230, c[0x0][0x178], !P0 ;  /* 0x00005e00e6007a0c */ /* 0x000fe40004781270 */
[----:B------:R-:W-:Y:S01]  /*eac30*/  ISETP.LT.AND P0, PT, R231, c[0x0][0x178], !P0 ;  /* 0x00005e00e7007a0c */ /* 0x000fe20004701270 */
[----:B------:R3:W-:Y:S01]  /*eac40*/  @P1 STG.E [R4.64], R223 ;  /* 0x000000df04001986 */ /* 0x0007e2000c101904 */
[----:B-1----:R-:W-:-:S04]  /*eac50*/  IMAD.WIDE R8, R3, 0x4, R40 ;  /* 0x0000000403087825 */ /* 0x002fc800078e0228 */
[----:B---3--:R-:W-:Y:S01]  /*eac60*/  IMAD.WIDE R12, R3, 0x4, R42 ;  /* 0x00000004030c7825 */ /* 0x008fe200078e022a */
[----:B------:R-:W-:Y:S01]  /*eac70*/  ISETP.LT.AND P6, PT, R234, c[0x0][0x178], !P3 ;  /* 0x00005e00ea007a0c */ /* 0x000fe20005fc1270 */
[----:B------:R1:W-:Y:S01]  /*eac80*/  @P5 STG.E [R8.64], R246 ;  /* 0x000000f608005986 */ /* 0x0003e2000c101904 */
[----:B------:R-:W-:Y:S01]  /*eac90*/  ISETP.LT.AND P5, PT, R235, c[0x0][0x178], !P3 ;  /* 0x00005e00eb007a0c */ /* 0x000fe20005fa1270 */
[C---:B------:R-:W-:Y:S02]  /*eaca0*/  IMAD.WIDE R4, R3.reuse, 0x4, R198 ;  /* 0x0000000403047825 */ /* 0x040fe400078e02c6 */
[----:B------:R3:W-:Y:S01]  /*eacb0*/  @P2 STG.E [R12.64], R62 ;  /* 0x0000003e0c002986 */ /* 0x0007e2000c101904 */
[----:B------:R-:W-:Y:S02]  /*eacc0*/  ISETP.LT.AND P2, PT, R230, c[0x0][0x178], !P3 ;  /* 0x00005e00e6007a0c */ /* 0x000fe40005f41270 */
[C---:B------:R-:W-:Y:S01]  /*eacd0*/  IADD3 R17, R3.reuse, c[0x0][0x198], RZ ;  /* 0x0000660003117a10 */ /* 0x040fe20007ffe0ff */
[----:B------:R4:W-:Y:S01]  /*eace0*/  @P4 STG.E [R4.64], R94 ;  /* 0x0000005e04004986 */ /* 0x0009e2000c101904 */
[----:B-1----:R-:W-:Y:S01]  /*eacf0*/  IMAD.WIDE R8, R3, 0x4, R196 ;  /* 0x0000000403087825 */ /* 0x002fe200078e02c4 */
[----:B----4-:R-:W-:-:S03]  /*ead00*/  ISETP.GE.AND P1, PT, R21, c[0x0][0x17c], PT ;  /* 0x00005f0015007a0c */ /* 0x010fc60003f26270 */
[----:B---3--:R-:W-:Y:S01]  /*ead10*/  IMAD.WIDE R12, R17, 0x4, R40 ;  /* 0x00000004110c7825 */ /* 0x008fe200078e0228 */
[----:B------:R1:W-:Y:S01]  /*ead20*/  @P0 STG.E [R8.64], R218 ;  /* 0x000000da08000986 */ /* 0x0003e2000c101904 */
[----:B------:R-:W-:Y:S02]  /*ead30*/  ISETP.LT.AND P3, PT, R231, c[0x0][0x178], !P3 ;  /* 0x00005e00e7007a0c */ /* 0x000fe40005f61270 */
[----:B------:R-:W-:Y:S01]  /*ead40*/  IMAD.WIDE R4, R17, 0x4, R42 ;  /* 0x0000000411047825 */ /* 0x000fe200078e022a */
[----:B------:R-:W-:Y:S01]  /*ead50*/  @P6 STG.E [R12.64], R247 ;  /* 0x000000f70c006986 */ /* 0x000fe2000c101904 */
[----:B------:R-:W-:Y:S02]  /*ead60*/  ISETP.LT.AND P6, PT, R234, c[0x0][0x178], !P1 ;  /* 0x00005e00ea007a0c */ /* 0x000fe40004fc1270 */
[----:B------:R-:W-:Y:S01]  /*ead70*/  ISETP.LT.AND P4, PT, R235, c[0x0][0x178], !P1 ;  /* 0x00005e00eb007a0c */ /* 0x000fe20004f81270 */
[----:B------:R3:W-:Y:S01]  /*ead80*/  @P5 STG.E [R4.64], R63 ;  /* 0x0000003f04005986 */ /* 0x0007e2000c101904 */
[C---:B-1----:R-:W-:Y:S01]  /*ead90*/  IMAD.WIDE R8, R17.reuse, 0x4, R198 ;  /* 0x0000000411087825 */ /* 0x042fe200078e02c6 */
[----:B------:R-:W-:-:S04]  /*eada0*/  IADD3 R3, R17, c[0x0][0x198], RZ ;  /* 0x0000660011037a10 */ /* 0x000fc80007ffe0ff */
[----:B------:R1:W-:Y:S01]  /*eadb0*/  @P2 STG.E [R8.64], R95 ;  /* 0x0000005f08002986 */ /* 0x0003e2000c101904 */
[----:B------:R-:W-:Y:S01]  /*eadc0*/  ISETP.LT.AND P2, PT, R230, c[0x0][0x178], !P1 ;  /* 0x00005e00e6007a0c */ /* 0x000fe20004f41270 */
[----:B---3--:R-:W-:-:S04]  /*eadd0*/  IMAD.WIDE R4, R17, 0x4, R196 ;  /* 0x0000000411047825 */ /* 0x008fc800078e02c4 */
[C---:B------:R-:W-:Y:S01]  /*eade0*/  IMAD.WIDE R12, R3.reuse, 0x4, R42 ;  /* 0x00000004030c7825 */ /* 0x040fe200078e022a */
[----:B------:R3:W-:Y:S03]  /*eadf0*/  @P3 STG.E [R4.64], R219 ;  /* 0x000000db04003986 */ /* 0x0007e6000c101904 */
[----:B-1----:R-:W-:-:S05]  /*eae00*/  IMAD.WIDE R8, R3, 0x4, R40 ;  /* 0x0000000403087825 */ /* 0x002fca00078e0228 */
[----:B------:R1:W-:Y:S01]  /*eae10*/  @P6 STG.E [R8.64], R58 ;  /* 0x0000003a08006986 */ /* 0x0003e2000c101904 */
[----:B---3--:R-:W-:-:S03]  /*eae20*/  IMAD.WIDE R4, R3, 0x4, R198 ;  /* 0x0000000403047825 */ /* 0x008fc600078e02c6 */
[----:B------:R-:W-:Y:S04]  /*eae30*/  @P4 STG.E [R12.64], R54 ;  /* 0x000000360c004986 */ /* 0x000fe8000c101904 */
[----:B------:R3:W-:Y:S01]  /*eae40*/  @P2 STG.E [R4.64], R90 ;  /* 0x0000005a04002986 */ /* 0x0007e2000c101904 */
[----:B--2---:R-:W-:-:S03]  /*eae50*/  ISETP.GE.AND P2, PT, R0, c[0x0][0x17c], PT ;  /* 0x00005f0000007a0c */ /* 0x004fc60003f46270 */
[----:B------:R-:W2:Y:S01]  /*eae60*/  LDL.LU R0, [R1+0x4618] ;  /* 0x0046180001007983 */ /* 0x000ea20000300800 */
[----:B------:R-:W-:Y:S02]  /*eae70*/  ISETP.GE.AND P0, PT, R20, c[0x0][0x17c], PT ;  /* 0x00005f0014007a0c */ /* 0x000fe40003f06270 */
[----:B------:R-:W-:Y:S01]  /*eae80*/  ISETP.LT.AND P1, PT, R231, c[0x0][0x178], !P1 ;  /* 0x00005e00e7007a0c */ /* 0x000fe20004f21270 */
[C---:B-1----:R-:W-:Y:S01]  /*eae90*/  IMAD.WIDE R8, R3.reuse, 0x4, R196 ;  /* 0x0000000403087825 */ /* 0x042fe200078e02c4 */
[----:B------:R-:W-:Y:S01]  /*eaea0*/  ISETP.LT.AND P3, PT, R234, c[0x0][0x178], !P0 ;  /* 0x00005e00ea007a0c */ /* 0x000fe20004761270 */
[----:B------:R-:W4:Y:S01]  /*eaeb0*/  LDL.LU R28, [R1+0x4610] ;  /* 0x00461000011c7983 */ /* 0x000f220000300800 */
[----:B------:R-:W-:Y:S02]  /*eaec0*/  IADD3 R3, R3, c[0x0][0x198], RZ ;  /* 0x0000660003037a10 */ /* 0x000fe40007ffe0ff */
[----:B------:R-:W-:Y:S02]  /*eaed0*/  ISETP.LT.AND P6, PT, R235, c[0x0][0x178], !P0 ;  /* 0x00005e00eb007a0c */ /* 0x000fe400047c1270 */
[----:B------:R-:W-:Y:S01]  /*eaee0*/  ISETP.LT.AND P4, PT, R230, c[0x0][0x178], !P0 ;  /* 0x00005e00e6007a0c */ /* 0x000fe20004781270 */
[----:B---3--:R-:W-:Y:S01]  /*eaef0*/  IMAD.WIDE R4, R3, 0x4, R40 ;  /* 0x0000000403047825 */ /* 0x008fe200078e0228 */
[----:B------:R-:W-:-:S02]  /*eaf00*/  ISETP.GE.AND P5, PT, R16, c[0x0][0x17c], PT ;  /* 0x00005f0010007a0c */ /* 0x000fc40003fa6270 */
[----:B------:R-:W-:Y:S01]  /*eaf10*/  ISETP.LT.AND P0, PT, R231, c[0x0][0x178], !P0 ;  /* 0x00005e00e7007a0c */ /* 0x000fe20004701270 */
[----:B------:R1:W-:Y:S01]  /*eaf20*/  @P1 STG.E [R8.64], R214 ;  /* 0x000000d608001986 */ /* 0x0003e2000c101904 */
[----:B------:R-:W-:Y:S01]  /*eaf30*/  ISETP.LT.AND P1, PT, R234, c[0x0][0x178], !P5 ;  /* 0x00005e00ea007a0c */ /* 0x000fe20006f21270 */
[----:B------:R-:W-:Y:S02]  /*eaf40*/  IMAD.WIDE R12, R3, 0x4, R198 ;  /* 0x00000004030c7825 */ /* 0x000fe400078e02c6 */
[----:B------:R3:W-:Y:S01]  /*eaf50*/  @P3 STG.E [R4.64], R59 ;  /* 0x0000003b04003986 */ /* 0x0007e2000c101904 */
[----:B------:R-:W-:Y:S02]  /*eaf60*/  ISETP.LT.AND P3, PT, R235, c[0x0][0x178], !P5 ;  /* 0x00005e00eb007a0c */ /* 0x000fe40006f61270 */
[C---:B------:R-:W-:Y:S01]  /*eaf70*/  IADD3 R29, R3.reuse, c[0x0][0x198], RZ ;  /* 0x00006600031d7a10 */ /* 0x040fe20007ffe0ff */
[----:B-1----:R-:W-:-:S04]  /*eaf80*/  IMAD.WIDE R8, R3, 0x4, R42 ;  /* 0x0000000403087825 */ /* 0x002fc800078e022a */
[----:B------:R-:W-:Y:S01]  /*eaf90*/  IMAD.WIDE R16, R3, 0x4, R196 ;  /* 0x0000000403107825 */ /* 0x000fe200078e02c4 */
[----:B------:R1:W-:Y:S03]  /*eafa0*/  @P6 STG.E [R8.64], R55 ;  /* 0x0000003708006986 */ /* 0x0003e6000c101904 */
[C---:B------:R-:W-:Y:S01]  /*eafb0*/  IMAD.WIDE R20, R29.reuse, 0x4, R40 ;  /* 0x000000041d147825 */ /* 0x040fe200078e0228 */
[----:B------:R1:W-:Y:S01]  /*eafc0*/  @P4 STG.E [R12.64], R91 ;  /* 0x0000005b0c004986 */ /* 0x0003e2000c101904 */
[----:B------:R-:W-:Y:S02]  /*eafd0*/  ISETP.GE.AND P4, PT, R24, c[0x0][0x17c], PT ;  /* 0x00005f0018007a0c */ /* 0x000fe40003f86270 */
[----:B------:R-:W-:Y:S01]  /*eafe0*/  IMAD.WIDE R24, R29, 0x4, R42 ;  /* 0x000000041d187825 */ /* 0x000fe200078e022a */
[----:B------:R-:W-:Y:S01]  /*eaff0*/  ISETP.LT.AND P6, PT, R230, c[0x0][0x178], !P5 ;  /* 0x00005e00e6007a0c */ /* 0x000fe20006fc1270 */
[----:B------:R1:W-:Y:S01]  /*eb000*/  @P0 STG.E [R16.64], R215 ;  /* 0x000000d710000986 */ /* 0x0003e2000c101904 */
[----:B------:R-:W-:-:S03]  /*eb010*/  ISETP.LT.AND P5, PT, R231, c[0x0][0x178], !P5 ;  /* 0x00005e00e7007a0c */ /* 0x000fc60006fa1270 */
[----:B------:R1:W-:Y:S01]  /*eb020*/  @P1 STG.E [R20.64], R50 ;  /* 0x0000003214001986 */ /* 0x0003e2000c101904 */
[----:B------:R-:W-:-:S03]  /*eb030*/  ISETP.LT.AND P1, PT, R234, c[0x0][0x178], !P2 ;  /* 0x00005e00ea007a0c */ /* 0x000fc60005721270 */
[----:B------:R-:W-:Y:S01]  /*eb040*/  @P3 STG.E [R24.64], R46 ;  /* 0x0000002e18003986 */ /* 0x000fe2000c101904 */
[----:B------:R-:W-:Y:S02]  /*eb050*/  ISETP.LT.AND P3, PT, R235, c[0x0][0x178], !P2 ;  /* 0x00005e00eb007a0c */ /* 0x000fe40005761270 */
[C---:B------:R-:W-:Y:S01]  /*eb060*/  IADD3 R3, R29.reuse, c[0x0][0x198], RZ ;  /* 0x000066001d037a10 */ /* 0x040fe20007ffe0ff */
[----:B---3--:R-:W-:-:S04]  /*eb070*/  IMAD.WIDE R4, R29, 0x4, R198 ;  /* 0x000000041d047825 */ /* 0x008fc800078e02c6 */
[----:B-1----:R-:W-:Y:S01]  /*eb080*/  IMAD.WIDE R8, R29, 0x4, R196 ;  /* 0x000000041d087825 */ /* 0x002fe200078e02c4 */
[----:B------:R1:W-:Y:S03]  /*eb090*/  @P6 STG.E [R4.64], R86 ;  /* 0x0000005604006986 */ /* 0x0003e6000c101904 */
[C---:B------:R-:W-:Y:S01]  /*eb0a0*/  IMAD.WIDE R12, R3.reuse, 0x4, R40 ;  /* 0x00000004030c7825 */ /* 0x040fe200078e0228 */
[----:B------:R3:W-:Y:S03]  /*eb0b0*/  @P5 STG.E [R8.64], R210 ;  /* 0x000000d208005986 */ /* 0x0007e6000c101904 */
[----:B------:R-:W-:Y:S01]  /*eb0c0*/  IMAD.WIDE R16, R3, 0x4, R42 ;  /* 0x0000000403107825 */ /* 0x000fe200078e022a */
[----:B------:R1:W-:Y:S04]  /*eb0d0*/  @P1 STG.E [R12.64], R51 ;  /* 0x000000330c001986 */ /* 0x0003e8000c101904 */
[----:B------:R1:W-:Y:S01]  /*eb0e0*/  @P3 STG.E [R16.64], R47 ;  /* 0x0000002f10003986 */ /* 0x0003e2000c101904 */
[----:B--2---:R-:W-:-:S03]  /*eb0f0*/  ISETP.GE.AND P3, PT, R0, c[0x0][0x17c], PT ;  /* 0x00005f0000007a0c */ /* 0x004fc60003f66270 */
[----:B------:R-:W2:Y:S01]  /*eb100*/  LDL.LU R0, [R1+0x460c] ;  /* 0x00460c0001007983 */ /* 0x000ea20000300800 */
[----:B------:R-:W-:Y:S02]  /*eb110*/  ISETP.LT.AND P6, PT, R230, c[0x0][0x178], !P2 ;  /* 0x00005e00e6007a0c */ /* 0x000fe400057c1270 */
[----:B------:R-:W-:Y:S01]  /*eb120*/  ISETP.LT.AND P2, PT, R231, c[0x0][0x178], !P2 ;  /* 0x00005e00e7007a0c */ /* 0x000fe20005741270 */
[----:B------:R-:W-:Y:S01]  /*eb130*/  IMAD.WIDE R20, R3, 0x4, R198 ;  /* 0x0000000403147825 */ /* 0x000fe200078e02c6 */
[----:B------:R-:W-:-:S03]  /*eb140*/  ISETP.GE.AND P0, PT, R44, c[0x0][0x17c], PT ;  /* 0x00005f002c007a0c */ /* 0x000fc60003f06270 */
[----:B-1----:R-:W-:Y:S01]  /*eb150*/  IMAD.WIDE R4, R3, 0x4, R196 ;  /* 0x0000000403047825 */ /* 0x002fe200078e02c4 */
[----:B------:R-:W-:Y:S02]  /*eb160*/  ISETP.LT.AND P1, PT, R234, c[0x0][0x178], !P4 ;  /* 0x00005e00ea007a0c */ /* 0x000fe40006721270 */
[----:B------:R-:W-:-:S03]  /*eb170*/  ISETP.LT.AND P5, PT, R235, c[0x0][0x178], !P4 ;  /* 0x00005e00eb007a0c */ /* 0x000fc600067a1270 */
[----:B------:R1:W-:Y:S01]  /*eb180*/  @P6 STG.E [R20.64], R87 ;  /* 0x0000005714006986 */ /* 0x0003e2000c101904 */
[----:B------:R-:W-:Y:S02]  /*eb190*/  ISETP.LT.AND P6, PT, R230, c[0x0][0x178], !P4 ;  /* 0x00005e00e6007a0c */ /* 0x000fe400067c1270 */
[----:B------:R-:W-:Y:S01]  /*eb1a0*/  IADD3 R25, R3, c[0x0][0x198], RZ ;  /* 0x0000660003197a10 */ /* 0x000fe20007ffe0ff */
[----:B------:R1:W-:Y:S01]  /*eb1b0*/  @P2 STG.E [R4.64], R211 ;  /* 0x000000d304002986 */ /* 0x0003e2000c101904 */
[----:B------:R-:W-:Y:S02]  /*eb1c0*/  ISETP.LT.AND P4, PT, R231, c[0x0][0x178], !P4 ;  /* 0x00005e00e7007a0c */ /* 0x000fe40006781270 */
[----:B------:R-:W-:Y:S01]  /*eb1d0*/  ISETP.LT.AND P2, PT, R234, c[0x0][0x178], !P0 ;  /* 0x00005e00ea007a0c */ /* 0x000fe20004741270 */
[C---:B---3--:R-:W-:Y:S01]  /*eb1e0*/  IMAD.WIDE R8, R25.reuse, 0x4, R40 ;  /* 0x0000000419087825 */ /* 0x048fe200078e0228 */
[----:B------:R-:W-:-:S03]  /*eb1f0*/  IADD3 R3, R25, c[0x0][0x198], RZ ;  /* 0x0000660019037a10 */ /* 0x000fc60007ffe0ff */
[C---:B------:R-:W-:Y:S01]  /*eb200*/  IMAD.WIDE R12, R25.reuse, 0x4, R42 ;  /* 0x00000004190c7825 */ /* 0x040fe200078e022a */
[----:B------:R3:W-:Y:S03]  /*eb210*/  @P1 STG.E [R8.64], R250 ;  /* 0x000000fa08001986 */ /* 0x0007e6000c101904 */
[C---:B------:R-:W-:Y:S01]  /*eb220*/  IMAD.WIDE R16, R25.reuse, 0x4, R198 ;  /* 0x0000000419107825 */ /* 0x040fe200078e02c6 */
[----:B------:R3:W-:Y:S03]  /*eb230*/  @P5 STG.E [R12.64], R30 ;  /* 0x0000001e0c005986 */ /* 0x0007e6000c101904 */
[----:B-1----:R-:W-:Y:S01]  /*eb240*/  IMAD.WIDE R20, R25, 0x4, R196 ;  /* 0x0000000419147825 */ /* 0x002fe200078e02c4 */
[----:B------:R-:W-:-:S03]  /*eb250*/  ISETP.LT.AND P1, PT, R235, c[0x0][0x178], !P0 ;  /* 0x00005e00eb007a0c */ /* 0x000fc60004721270 */
[----:B------:R-:W-:Y:S01]  /*eb260*/  IMAD.WIDE R24, R3, 0x4, R40 ;  /* 0x0000000403187825 */ /* 0x000fe200078e0228 */
[----:B------:R1:W-:Y:S01]  /*eb270*/  @P6 STG.E [R16.64], R82 ;  /* 0x0000005210006986 */ /* 0x0003e2000c101904 */
[----:B------:R-:W-:Y:S02]  /*eb280*/  ISETP.LT.AND P5, PT, R230, c[0x0][0x178], !P0 ;  /* 0x00005e00e6007a0c */ /* 0x000fe400047a1270 */
[----:B------:R-:W-:Y:S01]  /*eb290*/  ISETP.LT.AND P0, PT, R231, c[0x0][0x178], !P0 ;  /* 0x00005e00e7007a0c */ /* 0x000fe20004701270 */
[----:B------:R-:W-:Y:S01]  /*eb2a0*/  @P4 STG.E [R20.64], R206 ;  /* 0x000000ce14004986 */ /* 0x000fe2000c101904 */
[----:B------:R-:W-:-:S03]  /*eb2b0*/  IMAD.WIDE R4, R3, 0x4, R42 ;  /* 0x0000000403047825 */ /* 0x000fc600078e022a */
[----:B------:R-:W-:Y:S01]  /*eb2c0*/  @P2 STG.E [R24.64], R251 ;  /* 0x000000fb18002986 */ /* 0x000fe2000c101904 */
[----:B------:R-:W-:Y:S01]  /*eb2d0*/  ISETP.LT.AND P2, PT, R234, c[0x0][0x178], !P3 ;  /* 0x00005e00ea007a0c */ /* 0x000fe20005f41270 */
[C---:B---3--:R-:W-:Y:S02]  /*eb2e0*/  IMAD.WIDE R8, R3.reuse, 0x4, R198 ;  /* 0x0000000403087825 */ /* 0x048fe400078e02c6 */
[----:B------:R-:W3:Y:S02]  /*eb2f0*/  LDL.LU R30, [R1+0x4604] ;  /* 0x00460400011e7983 */ /* 0x000ee40000300800 */
[C---:B------:R-:W-:Y:S01]  /*eb300*/  IMAD.WIDE R12, R3.reuse, 0x4, R196 ;  /* 0x00000004030c7825 */ /* 0x040fe200078e02c4 */
[----:B------:R-:W-:Y:S01]  /*eb310*/  IADD3 R3, R3, c[0x0][0x198], RZ ;  /* 0x0000660003037a10 */ /* 0x000fe20007ffe0ff */
[----:B------:R-:W-:Y:S04]  /*eb320*/  @P1 STG.E [R4.64], R31 ;  /* 0x0000001f04001986 */ /* 0x000fe8000c101904 */
[----:B-1----:R-:W-:Y:S01]  /*eb330*/  IMAD.WIDE R16, R3, 0x4, R40 ;  /* 0x0000000403107825 */ /* 0x002fe200078e0228 */
[----:B------:R-:W-:Y:S01]  /*eb340*/  @P5 STG.E [R8.64], R83 ;  /* 0x0000005308005986 */ /* 0x000fe2000c101904 */
[----:B----4-:R-:W-:-:S03]  /*eb350*/  ISETP.GE.AND P6, PT, R28, c[0x0][0x17c], PT ;  /* 0x00005f001c007a0c */ /* 0x010fc60003fc6270 */
[----:B------:R-:W-:Y:S04]  /*eb360*/  @P0 STG.E [R12.64], R207 ;  /* 0x000000cf0c000986 */ /* 0x000fe8000c101904 */
[----:B------:R-:W4:Y:S04]  /*eb370*/  LDL.LU R28, [R1+0x45e0] ;  /* 0x0045e000011c7983 */ /* 0x000f280000300800 */
[----:B------:R1:W-:Y:S04]  /*eb380*/  @P2 STG.E [R16.64], R26 ;  /* 0x0000001a10002986 */ /* 0x0003e8000c101904 */
[----:B-1----:R-:W3:Y:S01]  /*eb390*/  LDL.LU R26, [R1+0x45d4] ;  /* 0x0045d400011a7983 */ /* 0x002ee20000300800 */
[----:B--2---:R-:W-:-:S03]  /*eb3a0*/  ISETP.GE.AND P2, PT, R0, c[0x0][0x17c], PT ;  /* 0x00005f0000007a0c */ /* 0x004fc60003f46270 */
[----:B------:R-:W2:Y:S01]  /*eb3b0*/  LDL.LU R0, [R1+0x45d0] ;  /* 0x0045d00001007983 */ /* 0x000ea20000300800 */
[----:B------:R-:W-:Y:S02]  /*eb3c0*/  ISETP.LT.AND P4, PT, R235, c[0x0][0x178], !P3 ;  /* 0x00005e00eb007a0c */ /* 0x000fe40005f81270 */
[----:B------:R-:W-:Y:S02]  /*eb3d0*/  ISETP.LT.AND P0, PT, R230, c[0x0][0x178], !P3 ;  /* 0x00005e00e6007a0c */ /* 0x000fe40005f01270 */
[----:B------:R-:W-:Y:S02]  /*eb3e0*/  ISETP.LT.AND P3, PT, R231, c[0x0][0x178], !P3 ;  /* 0x00005e00e7007a0c */ /* 0x000fe40005f61270 */
[----:B------:R-:W-:Y:S02]  /*eb3f0*/  ISETP.LT.AND P5, PT, R234, c[0x0][0x178], !P6 ;  /* 0x00005e00ea007a0c */ /* 0x000fe400077a1270 */
[----:B------:R-:W-:Y:S02]  /*eb400*/  ISETP.LT.AND P1, PT, R235, c[0x0][0x178], !P6 ;  /* 0x00005e00eb007a0c */ /* 0x000fe40007721270 */
[C---:B------:R-:W-:Y:S01]  /*eb410*/  IADD3 R29, R3.reuse, c[0x0][0x198], RZ ;  /* 0x00006600031d7a10 */ /* 0x040fe20007ffe0ff */
[----:B------:R-:W-:-:S04]  /*eb420*/  IMAD.WIDE R20, R3, 0x4, R42 ;  /* 0x0000000403147825 */ /* 0x000fc800078e022a */
[C---:B------:R-:W-:Y:S01]  /*eb430*/  IMAD.WIDE R4, R3.reuse, 0x4, R198 ;  /* 0x0000000403047825 */ /* 0x040fe200078e02c6 */
[----:B------:R-:W-:Y:S03]  /*eb440*/  @P4 STG.E [R20.64], R22 ;  /* 0x0000001614004986 */ /* 0x000fe6000c101904 */
[----:B------:R-:W-:Y:S01]  /*eb450*/  IMAD.WIDE R8, R3, 0x4, R196 ;  /* 0x0000000403087825 */ /* 0x000fe200078e02c4 */
[----:B------:R-:W-:-:S03]  /*eb460*/  ISETP.LT.AND P4, PT, R230, c[0x0][0x178], !P6 ;  /* 0x00005e00e6007a0c */ /* 0x000fc60007781270 */
[C---:B------:R-:W-:Y:S01]  /*eb470*/  IMAD.WIDE R12, R29.reuse, 0x4, R40 ;  /* 0x000000041d0c7825 */ /* 0x040fe200078e0228 */
[----:B------:R1:W-:Y:S03]  /*eb480*/  @P0 STG.E [R4.64], R78 ;  /* 0x0000004e04000986 */ /* 0x0003e6000c101904 */
[----:B------:R-:W-:Y:S01]  /*eb490*/  IMAD.WIDE R24, R29, 0x4, R42 ;  /* 0x000000041d187825 */ /* 0x000fe200078e022a */
[----:B------:R1:W-:Y:S01]  /*eb4a0*/  @P3 STG.E [R8.64], R202 ;  /* 0x000000ca08003986 */ /* 0x0003e2000c101904 */
[----:B------:R-:W-:-:S03]  /*eb4b0*/  ISETP.LT.AND P6, PT, R231, c[0x0][0x178], !P6 ;  /* 0x00005e00e7007a0c */ /* 0x000fc600077c1270 */
[----:B------:R1:W-:Y:S01]  /*eb4c0*/  @P5 STG.E [R12.64], R27 ;  /* 0x0000001b0c005986 */ /* 0x0003e2000c101904 */
[----:B------:R-:W-:-:S03]  /*eb4d0*/  ISETP.LT.AND P5, PT, R234, c[0x0][0x178], !P2 ;  /* 0x00005e00ea007a0c */ /* 0x000fc600057a1270 */
[----:B------:R-:W-:Y:S01]  /*eb4e0*/  @P1 STG.E [R24.64], R23 ;  /* 0x0000001718001986 */ /* 0x000fe2000c101904 */
[----:B------:R-:W-:Y:S02]  /*eb4f0*/  ISETP.LT.AND P1, PT, R235, c[0x0][0x178], !P2 ;  /* 0x00005e00eb007a0c */ /* 0x000fe40005721270 */
[----:B------:R-:W-:Y:S02]  /*eb500*/  ISETP.LT.AND P3, PT, R230, c[0x0][0x178], !P2 ;  /* 0x00005e00e6007a0c */ /* 0x000fe40005761270 */
[----:B------:R-:W-:Y:S02]  /*eb510*/  IADD3 R3, R29, c[0x0][0x198], RZ ;  /* 0x000066001d037a10 */ /* 0x000fe40007ffe0ff */
[----:B------:R-:W-:Y:S01]  /*eb520*/  ISETP.LT.AND P2, PT, R231, c[0x0][0x178], !P2 ;  /* 0x00005e00e7007a0c */ /* 0x000fe20005741270 */
[----:B------:R-:W-:-:S04]  /*eb530*/  IMAD.WIDE R16, R29, 0x4, R198 ;  /* 0x000000041d107825 */ /* 0x000fc800078e02c6 */
[----:B-1----:R-:W-:Y:S01]  /*eb540*/  IMAD.WIDE R4, R29, 0x4, R196 ;  /* 0x000000041d047825 */ /* 0x002fe200078e02c4 */
[----:B------:R1:W-:Y:S03]  /*eb550*/  @P4 STG.E [R16.64], R79 ;  /* 0x0000004f10004986 */ /* 0x0003e6000c101904 */
[C---:B------:R-:W-:Y:S01]  /*eb560*/  IMAD.WIDE R8, R3.reuse, 0x4, R40 ;  /* 0x0000000403087825 */ /* 0x040fe200078e0228 */
[----:B------:R2:W-:Y:S03]  /*eb570*/  @P6 STG.E [R4.64], R203 ;  /* 0x000000cb04006986 */ /* 0x0005e6000c101904 */
[C---:B------:R-:W-:Y:S01]  /*eb580*/  IMAD.WIDE R12, R3.reuse, 0x4, R42 ;  /* 0x00000004030c7825 */ /* 0x040fe200078e022a */
[----:B------:R2:W-:Y:S03]  /*eb590*/  @P5 STG.E [R8.64], R18 ;  /* 0x0000001208005986 */ /* 0x0005e6000c101904 */
[C---:B------:R-:W-:Y:S01]  /*eb5a0*/  IMAD.WIDE R20, R3.reuse, 0x4, R198 ;  /* 0x0000000403147825 */ /* 0x040fe200078e02c6 */
[----:B------:R-:W-:Y:S03]  /*eb5b0*/  @P1 STG.E [R12.64], R14 ;  /* 0x0000000e0c001986 */ /* 0x000fe6000c101904 */
[----:B-1----:R-:W-:Y:S01]  /*eb5c0*/  IMAD.WIDE R16, R3, 0x4, R196 ;  /* 0x0000000403107825 */ /* 0x002fe200078e02c4 */
[----:B------:R1:W-:Y:S04]  /*eb5d0*/  @P3 STG.E [R20.64], R74 ;  /* 0x0000004a14003986 */ /* 0x0003e8000c101904 */
[----:B------:R1:W-:Y:S04]  /*eb5e0*/  @P2 STG.E [R16.64], R194 ;  /* 0x000000c210002986 */ /* 0x0003e8000c101904 */
[----:B------:R-:W4:Y:S01]  /*eb5f0*/  LDL.LU R24, [R1+0x45e8] ;  /* 0x0045e80001187983 */ /* 0x000f220000300800 */
[----:B--2---:R-:W-:-:S03]  /*eb600*/  ISETP.GE.AND P2, PT, R0, c[0x0][0x17c], PT ;  /* 0x00005f0000007a0c */ /* 0x004fc60003f46270 */
[----:B------:R-:W2:Y:S01]  /*eb610*/  LDL.LU R0, [R1+0x45f0] ;  /* 0x0045f00001007983 */ /* 0x000ea20000300800 */
[----:B---3--:R-:W-:-:S04]  /*eb620*/  ISETP.GE.AND P0, PT, R30, c[0x0][0x17c], PT ;  /* 0x00005f001e007a0c */ /* 0x008fc80003f06270 */
[----:B------:R-:W-:Y:S02]  /*eb630*/  ISETP.LT.AND P5, PT, R234, c[0x0][0x178], !P0 ;  /* 0x00005e00ea007a0c */ /* 0x000fe400047a1270 */
[----:B------:R-:W-:Y:S02]  /*eb640*/  ISETP.LT.AND P3, PT, R235, c[0x0][0x178], !P0 ;  /* 0x00005e00eb007a0c */ /* 0x000fe40004761270 */
[----:B------:R-:W-:Y:S02]  /*eb650*/  IADD3 R25, R3, c[0x0][0x198], RZ ;  /* 0x0000660003197a10 */ /* 0x000fe40007ffe0ff */
[----:B------:R-:W-:-:S03]  /*eb660*/  ISETP.LT.AND P1, PT, R230, c[0x0][0x178], !P0 ;  /* 0x00005e00e6007a0c */ /* 0x000fc60004721270 */
[----:B------:R-:W-:Y:S01]  /*eb670*/  IMAD.WIDE R22, R25, 0x4, R40 ;  /* 0x0000000419167825 */ /* 0x000fe200078e0228 */
[----:B----4-:R-:W-:-:S03]  /*eb680*/  ISETP.GE.AND P4, PT, R28, c[0x0][0x17c], PT ;  /* 0x00005f001c007a0c */ /* 0x010fc60003f86270 */
[----:B------:R-:W-:Y:S01]  /*eb690*/  IMAD.WIDE R4, R25, 0x4, R42 ;  /* 0x0000000419047825 */ /* 0x000fe200078e022a */
[----:B------:R-:W-:Y:S01]  /*eb6a0*/  ISETP.LT.AND P6, PT, R231, c[0x0][0x178], !P0 ;  /* 0x00005e00e7007a0c */ /* 0x000fe200047c1270 */
[----:B------:R3:W-:Y:S01]  /*eb6b0*/  @P5 STG.E [R22.64], R19 ;  /* 0x0000001316005986 */ /* 0x0007e2000c101904 */
[----:B------:R-:W-:Y:S01]  /*eb6c0*/  ISETP.LT.AND P5, PT, R234, c[0x0][0x178], !P4 ;  /* 0x00005e00ea007a0c */ /* 0x000fe200067a1270 */
[----:B------:R-:W-:Y:S02]  /*eb6d0*/  IMAD.WIDE R8, R25, 0x4, R198 ;  /* 0x0000000419087825 */ /* 0x000fe400078e02c6 */
[----:B------:R4:W-:Y:S01]  /*eb6e0*/  @P3 STG.E [R4.64], R15 ;  /* 0x0000000f04003986 */ /* 0x0009e2000c101904 */
[----:B------:R-:W-:Y:S01]  /*eb6f0*/  ISETP.LT.AND P3, PT, R235, c[0x0][0x178], !P4 ;  /* 0x00005e00eb007a0c */ /* 0x000fe20006761270 */
[C---:B-1----:R-:W-:Y:S01]  /*eb700*/  IMAD.WIDE R20, R25.reuse, 0x4, R196 ;  /* 0x0000000419147825 */ /* 0x042fe200078e02c4 */
[----:B------:R-:W-:Y:S01]  /*eb710*/  IADD3 R25, R25, c[0x0][0x198], RZ ;  /* 0x0000660019197a10 */ /* 0x000fe20007ffe0ff */
[----:B------:R1:W-:Y:S01]  /*eb720*/  @P1 STG.E [R8.64], R75 ;  /* 0x0000004b08001986 */ /* 0x0003e2000c101904 */
[----:B------:R-:W-:-:S02]  /*eb730*/  ISETP.GE.AND P0, PT, R26, c[0x0][0x17c], PT ;  /* 0x00005f001a007a0c */ /* 0x000fc40003f06270 */
[----:B------:R-:W-:Y:S01]  /*eb740*/  ISETP.LT.AND P1, PT, R230, c[0x0][0x178], !P4 ;  /* 0x00005e00e6007a0c */ /* 0x000fe20006721270 */
[----:B------:R-:W-:Y:S01]  /*eb750*/  IMAD.WIDE R16, R25, 0x4, R40 ;  /* 0x0000000419107825 */ /* 0x000fe200078e0228 */
[----:B------:R-:W-:Y:S01]  /*eb760*/  ISETP.LT.AND P4, PT, R231, c[0x0][0x178], !P4 ;  /* 0x00005e00e7007a0c */ /* 0x000fe20006781270 */
[----:B------:R-:W2:Y:S02]  /*eb770*/  LDS.128 R12, [R2] ;  /* 0x00000000020c7984 */ /* 0x000ea40000000c00 */
[----:B---3--:R-:W-:Y:S02]  /*eb780*/  IMAD.WIDE R18, R25, 0x4, R42 ;  /* 0x0000000419127825 */ /* 0x008fe400078e022a */
[----:B------:R3:W-:Y:S01]  /*eb790*/  @P6 STG.E [R20.64], R195 ;  /* 0x000000c314006986 */ /* 0x0007e2000c101904 */
[----:B------:R-:W-:-:S03]  /*eb7a0*/  ISETP.LT.AND P6, PT, R234, c[0x0][0x178], !P0 ;  /* 0x00005e00ea007a0c */ /* 0x000fc600047c1270 */
[----:B------:R3:W-:Y:S01]  /*eb7b0*/  @P5 STG.E [R16.64], R10 ;  /* 0x0000000a10005986 */ /* 0x0007e2000c101904 */
[----:B------:R-:W-:-:S03]  /*eb7c0*/  ISETP.LT.AND P5, PT, R235, c[0x0][0x178], !P0 ;  /* 0x00005e00eb007a0c */ /* 0x000fc600047a1270 */
[----:B------:R-:W-:Y:S01]  /*eb7d0*/  @P3 STG.E [R18.64], R6 ;  /* 0x0000000612003986 */ /* 0x000fe2000c101904 */
[----:B------:R-:W-:Y:S01]  /*eb7e0*/  ISETP.LT.AND P3, PT, R230, c[0x0][0x178], !P0 ;  /* 0x00005e00e6007a0c */ /* 0x000fe20004761270 */
[C---:B----4-:R-:W-:Y:S01]  /*eb7f0*/  IMAD.WIDE R4, R25.reuse, 0x4, R198 ;  /* 0x0000000419047825 */ /* 0x050fe200078e02c6 */
[----:B------:R-:W-:Y:S01]  /*eb800*/  IADD3 R3, R25, c[0x0][0x198], RZ ;  /* 0x0000660019037a10 */ /* 0x000fe20007ffe0ff */
[----:B------:R-:W4:Y:S01]  /*eb810*/  LDL.LU R26, [R1+0x45a0] ;  /* 0x0045a000011a7983 */ /* 0x000f220000300800 */
[----:B------:R-:W-:Y:S01]  /*eb820*/  ISETP.LT.AND P0, PT, R231, c[0x0][0x178], !P0 ;  /* 0x00005e00e7007a0c */ /* 0x000fe20004701270 */
[----:B-1----:R-:W-:Y:S02]  /*eb830*/  IMAD.WIDE R8, R25, 0x4, R196 ;  /* 0x0000000419087825 */ /* 0x002fe400078e02c4 */
[----:B------:R-:W-:Y:S02]  /*eb840*/  @P1 STG.E [R4.64], R70 ;  /* 0x0000004604001986 */ /* 0x000fe4000c101904 */
[----:B---3--:R-:W-:-:S02]  /*eb850*/  IMAD.WIDE R20, R3, 0x4, R40 ;  /* 0x0000000403147825 */ /* 0x008fc400078e0228 */
[----:B------:R1:W-:Y:S02]  /*eb860*/  @P4 STG.E [R8.64], R190 ;  /* 0x000000be08004986 */ /* 0x0003e4000c101904 */
[----:B------:R-:W-:-:S04]  /*eb870*/  IMAD.WIDE R16, R3, 0x4, R42 ;  /* 0x0000000403107825 */ /* 0x000fc800078e022a */
[C---:B------:R-:W-:Y:S01]  /*eb880*/  IMAD.WIDE R22, R3.reuse, 0x4, R198 ;  /* 0x0000000403167825 */ /* 0x040fe200078e02c6 */
[----:B------:R3:W-:Y:S03]  /*eb890*/  @P6 STG.E [R20.64], R11 ;  /* 0x0000000b14006986 */ /* 0x0007e6000c101904 */
[----:B-1----:R-:W-:Y:S01]  /*eb8a0*/  IMAD.WIDE R8, R3, 0x4, R196 ;  /* 0x0000000403087825 */ /* 0x002fe200078e02c4 */
[----:B------:R1:W-:Y:S04]  /*eb8b0*/  @P5 STG.E [R16.64], R7 ;  /* 0x0000000710005986 */ /* 0x0003e8000c101904 */
[----:B------:R1:W-:Y:S04]  /*eb8c0*/  @P3 STG.E [R22.64], R71 ;  /* 0x0000004716003986 */ /* 0x0003e8000c101904 */
[----:B------:R-:W-:Y:S01]  /*eb8d0*/  @P0 STG.E [R8.64], R191 ;  /* 0x000000bf08000986 */ /* 0x000fe2000c101904 */
[----:B--2---:R-:W-:-:S03]  /*eb8e0*/  ISETP.GE.AND P0, PT, R0, c[0x0][0x17c], PT ;  /* 0x00005f0000007a0c */ /* 0x004fc60003f06270 */
[----:B------:R-:W2:Y:S01]  /*eb8f0*/  LDL.LU R0, [R1+0x45bc] ;  /* 0x0045bc0001007983 */ /* 0x000ea20000300800 */
[----:B------:R-:W-:Y:S02]  /*eb900*/  ISETP.LT.AND P4, PT, R234, c[0x0][0x178], !P2 ;  /* 0x00005e00ea007a0c */ /* 0x000fe40005781270 */
[----:B------:R-:W-:Y:S01]  /*eb910*/  ISETP.LT.AND P5, PT, R235, c[0x0][0x178], !P2 ;  /* 0x00005e00eb007a0c */ /* 0x000fe200057a1270 */
[----:B------:R-:W2:Y:S01]  /*eb920*/  LDL.LU R28, [R1+0x45b4] ;  /* 0x0045b400011c7983 */ /* 0x000ea20000300800 */
[----:B------:R-:W-:Y:S02]  /*eb930*/  ISETP.LT.AND P3, PT, R230, c[0x0][0x178], !P2 ;  /* 0x00005e00e6007a0c */ /* 0x000fe40005761270 */
[----:B------:R-:W-:Y:S02]  /*eb940*/  IADD3 R25, R3, c[0x0][0x198], RZ ;  /* 0x0000660003197a10 */ /* 0x000fe40007ffe0ff */
[----:B------:R-:W-:-:S03]  /*eb950*/  ISETP.LT.AND P2, PT, R231, c[0x0][0x178], !P2 ;  /* 0x00005e00e7007a0c */ /* 0x000fc60005741270 */
[----:B---3--:R-:W-:Y:S01]  /*eb960*/  IMAD.WIDE R10, R25, 0x4, R40 ;  /* 0x00000004190a7825 */ /* 0x008fe200078e0228 */
[----:B------:R-:W-:-:S03]  /*eb970*/  ISETP.GE.AND P1, PT, R24, c[0x0][0x17c], PT ;  /* 0x00005f0018007a0c */ /* 0x000fc60003f26270 */
[C---:B------:R-:W-:Y:S01]  /*eb980*/  IMAD.WIDE R18, R25.reuse, 0x4, R42 ;  /* 0x0000000419127825 */ /* 0x040fe200078e022a */
[----:B------:R-:W-:Y:S03]  /*eb990*/  @P4 STG.E [R10.64], R128 ;  /* 0x000000800a004986 */ /* 0x000fe6000c101904 */
[----:B-1----:R-:W-:Y:S01]  /*eb9a0*/  IMAD.WIDE R16, R25, 0x4, R198 ;  /* 0x0000000419107825 */ /* 0x002fe200078e02c6 */
[----:B------:R-:W-:-:S03]  /*eb9b0*/  ISETP.LT.AND P6, PT, R234, c[0x0][0x178], !P1 ;  /* 0x00005e00ea007a0c */ /* 0x000fc60004fc1270 */
[----:B------:R-:W-:Y:S01]  /*eb9c0*/  IMAD.WIDE R20, R25, 0x4, R196 ;  /* 0x0000000419147825 */ /* 0x000fe200078e02c4 */
[----:B------:R1:W-:Y:S01]  /*eb9d0*/  @P5 STG.E [R18.64], R184 ;  /* 0x000000b812005986 */ /* 0x0003e2000c101904 */
[----:B------:R-:W-:Y:S02]  /*eb9e0*/  ISETP.LT.AND P5, PT, R235, c[0x0][0x178], !P1 ;  /* 0x00005e00eb007a0c */ /* 0x000fe40004fa1270 */
[----:B------:R-:W-:Y:S01]  /*eb9f0*/  ISETP.LT.AND P4, PT, R230, c[0x0][0x178], !P1 ;  /* 0x00005e00e6007a0c */ /* 0x000fe20004f81270 */
[----:B------:R3:W-:Y:S01]  /*eba00*/  @P3 STG.E [R16.64], R132 ;  /* 0x0000008410003986 */ /* 0x0007e2000c101904 */
[----:B------:R-:W-:-:S03]  /*eba10*/  IADD3 R3, R25, c[0x0][0x198], RZ ;  /* 0x0000660019037a10 */ /* 0x000fc60007ffe0ff */
[----:B------:R2:W-:Y:S01]  /*eba20*/  @P2 STG.E [R20.64], R12 ;  /* 0x0000000c14002986 */ /* 0x0005e2000c101904 */
[----:B------:R-:W-:Y:S01]  /*eba30*/  ISETP.LT.AND P2, PT, R231, c[0x0][0x178], !P1 ;  /* 0x00005e00e7007a0c */ /* 0x000fe20004f41270 */
[----:B------:R-:W-:-:S04]  /*eba40*/  IMAD.WIDE R22, R3, 0x4, R40 ;  /* 0x0000000403167825 */ /* 0x000fc800078e0228 */
[C---:B-1----:R-:W-:Y:S01]  /*eba50*/  IMAD.WIDE R18, R3.reuse, 0x4, R42 ;  /* 0x0000000403127825 */ /* 0x042fe200078e022a */
[----:B------:R1:W-:Y:S03]  /*eba60*/  @P6 STG.E [R22.64], R129 ;  /* 0x0000008116006986 */ /* 0x0003e6000c101904 */
[C---:B------:R-:W-:Y:S01]  /*eba70*/  IMAD.WIDE R24, R3.reuse, 0x4, R198 ;  /* 0x0000000403187825 */ /* 0x040fe200078e02c6 */
[----:B------:R1:W-:Y:S03]  /*eba80*/  @P5 STG.E [R18.64], R185 ;  /* 0x000000b912005986 */ /* 0x0003e6000c101904 */
[----:B---3--:R-:W-:Y:S01]  /*eba90*/  IMAD.WIDE R16, R3, 0x4, R196 ;  /* 0x0000000403107825 */ /* 0x008fe200078e02c4 */
[----:B------:R3:W-:Y:S01]  /*ebaa0*/  @P4 STG.E [R24.64], R133 ;  /* 0x0000008518004986 */ /* 0x0007e2000c101904 */
[----:B----4-:R-:W-:-:S03]  /*ebab0*/  ISETP.GE.AND P1, PT, R26, c[0x0][0x17c], PT ;  /* 0x00005f001a007a0c */ /* 0x010fc60003f26270 */
[----:B------:R4:W-:Y:S04]  /*ebac0*/  @P2 STG.E [R16.64], R13 ;  /* 0x0000000d10002986 */ /* 0x0009e8000c101904 */
[----:B------:R-:W4:Y:S01]  /*ebad0*/  LDL.LU R26, [R1+0x45a8] ;  /* 0x0045a800011a7983 */ /* 0x000f220000300800 */
[----:B------:R-:W-:-:S05]  /*ebae0*/  LOP3.LUT R232, R2, 0x20, RZ, 0x3c, !PT ;  /* 0x0000002002e87812 */ /* 0x000fca00078e3cff */
[----:B------:R-:W1:Y:S01]  /*ebaf0*/  LDS.128 R4, [R232] ;  /* 0x00000000e8047984 */ /* 0x000e620000000c00 */
[----:B--2---:R-:W-:-:S03]  /*ebb00*/  ISETP.GE.AND P2, PT, R0, c[0x0][0x17c], PT ;  /* 0x00005f0000007a0c */ /* 0x004fc60003f46270 */
[----:B------:R-:W2:Y:S01]  /*ebb10*/  LDL.LU R0, [R1+0x45c4] ;  /* 0x0045c40001007983 */ /* 0x000ea20000300800 */
[----:B------:R-:W-:Y:S02]  /*ebb20*/  ISETP.LT.AND P6, PT, R234, c[0x0][0x178], !P0 ;  /* 0x00005e00ea007a0c */ /* 0x000fe400047c1270 */
[----:B------:R-:W-:Y:S01]  /*ebb30*/  ISETP.LT.AND P3, PT, R235, c[0x0][0x178], !P0 ;  /* 0x00005e00eb007a0c */ /* 0x000fe20004761270 */
[----:B------:R-:W2:Y:S01]  /*ebb40*/  LDL.LU R29, [R1+0x4590] ;  /* 0x00459000011d7983 */ /* 0x000ea20000300800 */
[----:B------:R-:W-:-:S05]  /*ebb50*/  IADD3 R27, R3, c[0x0][0x198], RZ ;  /* 0x00006600031b7a10 */ /* 0x000fca0007ffe0ff */
[----:B------:R-:W-:Y:S01]  /*ebb60*/  IMAD.WIDE R20, R27, 0x4, R40 ;  /* 0x000000041b147825 */ /* 0x000fe200078e0228 */
[----:B------:R-:W-:-:S03]  /*ebb70*/  ISETP.LT.AND P4, PT, R230, c[0x0][0x178], !P0 ;  /* 0x00005e00e6007a0c */ /* 0x000fc60004781270 */
[----:B-1----:R-:W-:Y:S01]  /*ebb80*/  IMAD.WIDE R22, R27, 0x4, R42 ;  /* 0x000000041b167825 */ /* 0x002fe200078e022a */
[----:B------:R-:W-:Y:S01]  /*ebb90*/  ISETP.LT.AND P0, PT, R231, c[0x0][0x178], !P0 ;  /* 0x00005e00e7007a0c */ /* 0x000fe20004701270 */
[----:B------:R1:W-:Y:S01]  /*ebba0*/  @P6 STG.E [R20.64], R116 ;  /* 0x0000007414006986 */ /* 0x0003e2000c101904 */
[----:B------:R-:W-:Y:S01]  /*ebbb0*/  ISETP.LT.AND P6, PT, R234, c[0x0][0x178], !P1 ;  /* 0x00005e00ea007a0c */ /* 0x000fe20004fc1270 */
[----:B------:R-:W-:Y:S01]  /*ebbc0*/  IMAD.WIDE R18, R27, 0x4, R198 ;  /* 0x000000041b127825 */ /* 0x000fe200078e02c6 */
[----:B------:R-:W-:Y:S01]  /*ebbd0*/  ISETP.LT.AND P5, PT, R235, c[0x0][0x178], !P1 ;  /* 0x00005e00eb007a0c */ /* 0x000fe20004fa1270 */
[----:B------:R1:W-:Y:S01]  /*ebbe0*/  @P3 STG.E [R22.64], R124 ;  /* 0x0000007c16003986 */ /* 0x0003e2000c101904 */
[----:B------:R-:W-:Y:S01]  /*ebbf0*/  ISETP.LT.AND P3, PT, R230, c[0x0][0x178], !P1 ;  /* 0x00005e00e6007a0c */ /* 0x000fe20004f61270 */
[C---:B---3--:R-:W-:Y:S01]  /*ebc00*/  IMAD.WIDE R24, R27.reuse, 0x4, R196 ;  /* 0x000000041b187825 */ /* 0x048fe200078e02c4 */
[----:B------:R-:W-:Y:S01]  /*ebc10*/  IADD3 R27, R27, c[0x0][0x198], RZ ;  /* 0x000066001b1b7a10 */ /* 0x000fe20007ffe0ff */
[----:B------:R-:W-:Y:S04]  /*ebc20*/  @P4 STG.E [R18.64], R120 ;  /* 0x0000007812004986 */ /* 0x000fe8000c101904 */
[C---:B----4-:R-:W-:Y:S01]  /*ebc30*/  IMAD.WIDE R12, R27.reuse, 0x4, R40 ;  /* 0x000000041b0c7825 */ /* 0x050fe200078e0228 */
[----:B------:R3:W-:Y:S03]  /*ebc40*/  @P0 STG.E [R24.64], R4 ;  /* 0x0000000418000986 */ /* 0x0007e6000c101904 */
[C---:B------:R-:W-:Y:S01]  /*ebc50*/  IMAD.WIDE R16, R27.reuse, 0x4, R42 ;  /* 0x000000041b107825 */ /* 0x040fe200078e022a */
[----:B------:R4:W-:Y:S03]  /*ebc60*/  @P6 STG.E [R12.64], R117 ;  /* 0x000000750c006986 */ /* 0x0009e6000c101904 */
[----:B-1----:R-:W-:Y:S01]  /*ebc70*/  IMAD.WIDE R20, R27, 0x4, R198 ;  /* 0x000000041b147825 */ /* 0x002fe200078e02c6 */
[----:B------:R-:W-:Y:S01]  /*ebc80*/  ISETP.LT.AND P1, PT, R231, c[0x0][0x178], !P1 ;  /* 0x00005e00e7007a0c */ /* 0x000fe20004f21270 */
[----:B------:R-:W-:Y:S01]  /*ebc90*/  @P5 STG.E [R16.64], R125 ;  /* 0x0000007d10005986 */ /* 0x000fe2000c101904 */
[----:B------:R-:W-:-:S03]  /*ebca0*/  ISETP.LT.AND P4, PT, R234, c[0x0][0x178], !P2 ;  /* 0x00005e00ea007a0c */ /* 0x000fc60005781270 */
[----:B------:R1:W-:Y:S01]  /*ebcb0*/  @P3 STG.E [R20.64], R121 ;  /* 0x0000007914003986 */ /* 0x0003e2000c101904 */
[----:B------:R-:W-:Y:S02]  /*ebcc0*/  ISETP.LT.AND P3, PT, R235, c[0x0][0x178], !P2 ;  /* 0x00005e00eb007a0c */ /* 0x000fe40005761270 */
[----:B------:R-:W-:Y:S01]  /*ebcd0*/  ISETP.LT.AND P5, PT, R230, c[0x0][0x178], !P2 ;  /* 0x00005e00e6007a0c */ /* 0x000fe200057a1270 */
[C---:B------:R-:W-:Y:S01]  /*ebce0*/  IMAD.WIDE R22, R27.reuse, 0x4, R196 ;  /* 0x000000041b167825 */ /* 0x040fe200078e02c4 */
[----:B------:R-:W-:Y:S01]  /*ebcf0*/  IADD3 R3, R27, c[0x0][0x198], RZ ;  /* 0x000066001b037a10 */ /* 0x000fe20007ffe0ff */
[----:B------:R-:W-:Y:S01]  /*ebd00*/  LDS.128 R16, [R252] ;  /* 0x00000000fc107984 */ /* 0x000fe20000000c00 */
[----:B------:R-:W-:-:S03]  /*ebd10*/  ISETP.GE.AND P0, PT, R28, c[0x0][0x17c], PT ;  /* 0x00005f001c007a0c */ /* 0x000fc60003f06270 */
[C---:B---3--:R-:W-:Y:S01]  /*ebd20*/  IMAD.WIDE R24, R3.reuse, 0x4, R40 ;  /* 0x0000000403187825 */ /* 0x048fe200078e0228 */
[----:B------:R-:W3:Y:S03]  /*ebd30*/  LDL.LU R28, [R1+0x4580] ;  /* 0x00458000011c7983 */ /* 0x000ee60000300800 */
[C---:B----4-:R-:W-:Y:S01]  /*ebd40*/  IMAD.WIDE R12, R3.reuse, 0x4, R42 ;  /* 0x00000004030c7825 */ /* 0x050fe200078e022a */
[----:B------:R4:W-:Y:S03]  /*ebd50*/  @P1 STG.E [R22.64], R5 ;  /* 0x0000000516001986 */ /* 0x0009e6000c101904 */
[----:B-1----:R-:W-:Y:S01]  /*ebd60*/  IMAD.WIDE R20, R3, 0x4, R198 ;  /* 0x0000000403147825 */ /* 0x002fe200078e02c6 */
[----:B------:R-:W-:Y:S01]  /*ebd70*/  @P4 STG.E [R24.64], R180 ;  /* 0x000000b418004986 */ /* 0x000fe2000c101904 */
[----:B------:R-:W-:-:S03]  /*ebd80*/  ISETP.LT.AND P4, PT, R234, c[0x0][0x178], !P0 ;  /* 0x00005e00ea007a0c */ /* 0x000fc60004781270 */
[----:B------:R-:W-:Y:S01]  /*ebd90*/  @P3 STG.E [R12.64], R176 ;  /* 0x000000b00c003986 */ /* 0x000fe2000c101904 */
[----:B------:R-:W-:Y:S02]  /*ebda0*/  ISETP.LT.AND P1, PT, R235, c[0x0][0x178], !P0 ;  /* 0x00005e00eb007a0c */ /* 0x000fe40004721270 */
[----:B------:R-:W-:Y:S01]  /*ebdb0*/  ISETP.LT.AND P3, PT, R231, c[0x0][0x178], !P0 ;  /* 0x00005e00e7007a0c */ /* 0x000fe20004761270 */
[----:B------:R-:W-:Y:S01]  /*ebdc0*/  @P5 STG.E [R20.64], R104 ;  /* 0x0000006814005986 */ /* 0x000fe2000c101904 */
[----:B------:R-:W-:Y:S02]  /*ebdd0*/  ISETP.LT.AND P5, PT, R230, c[0x0][0x178], !P0 ;  /* 0x00005e00e6007a0c */ /* 0x000fe400047a1270 */
[----:B------:R-:W-:-:S05]  /*ebde0*/  LOP3.LUT R233, R2, 0x40, RZ, 0x3c, !PT ;  /* 0x0000004002e97812 */ /* 0x000fca00078e3cff */
[----:B------:R-:W1:Y:S01]  /*ebdf0*/  LDS.128 R8, [R233] ;  /* 0x00000000e9087984 */ /* 0x000e620000000c00 */
[----:B--2---:R-:W-:-:S03]  /*ebe00*/  ISETP.GE.AND P0, PT, R0, c[0x0][0x17c], PT ;  /* 0x00005f0000007a0c */ /* 0x004fc60003f06270 */
[----:B------:R-:W2:Y:S01]  /*ebe10*/  LDL.LU R0, [R1+0x4570] ;  /* 0x0045700001007983 */ /* 0x000ea20000300800 */
[----:B------:R-:W-:Y:S02]  /*ebe20*/  ISETP.LT.AND P6, PT, R231, c[0x0][0x178], !P2 ;  /* 0x00005e00e7007a0c */ /* 0x000fe400057c1270 */
[----:B------:R-:W-:Y:S01]  /*ebe30*/  ISETP.GE.AND P2, PT, R26, c[0x0][0x17c], PT ;  /* 0x00005f001a007a0c */ /* 0x000fe20003f46270 */
[C---:B------:R-:W-:Y:S01]  /*ebe40*/  IMAD.WIDE R26, R3.reuse, 0x4, R196 ;  /* 0x00000004031a7825 */ /* 0x040fe200078e02c4 */
[----:B------:R-:W-:Y:S01]  /*ebe50*/  IADD3 R3, R3, c[0x0][0x198], RZ ;  /* 0x0000660003037a10 */ /* 0x000fe20007ffe0ff */
[----:B------:R-:W2:Y:S04]  /*ebe60*/  LDL.LU R44, [R1+0x4568] ;  /* 0x00456800012c7983 */ /* 0x000ea80000300800 */
[----:B----4-:R-:W-:-:S04]  /*ebe70*/  IMAD.WIDE R4, R3, 0x4, R40 ;  /* 0x0000000403047825 */ /* 0x010fc800078e0228 */
[----:B-1----:R1:W-:Y:S01]  /*ebe80*/  @P6 STG.E [R26.64], R8 ;  /* 0x000000081a006986 */ /* 0x0023e2000c101904 */
[----:B------:R-:W-:-:S03]  /*ebe90*/  ISETP.LT.AND P6, PT, R234, c[0x0][0x178], !P2 ;  /* 0x00005e00ea007a0c */ /* 0x000fc600057c1270 */
[----:B------:R4:W-:Y:S01]  /*ebea0*/  @P4 STG.E [R4.64], R181 ;  /* 0x000000b504004986 */ /* 0x0009e2000c101904 */
[----:B------:R-:W-:Y:S01]  /*ebeb0*/  ISETP.LT.AND P4, PT, R235, c[0x0][0x178], !P2 ;  /* 0x00005e00eb007a0c */ /* 0x000fe20005781270 */
[C---:B------:R-:W-:Y:S01]  /*ebec0*/  IMAD.WIDE R22, R3.reuse, 0x4, R42 ;  /* 0x0000000403167825 */ /* 0x040fe200078e022a */
[----:B------:R-:W-:-:S03]  /*ebed0*/  IADD3 R31, R3, c[0x0][0x198], RZ ;  /* 0x00006600031f7a10 */ /* 0x000fc60007ffe0ff */
[C---:B------:R-:W-:Y:S01]  /*ebee0*/  IMAD.WIDE R12, R3.reuse, 0x4, R198 ;  /* 0x00000004030c7825 */ /* 0x040fe200078e02c6 */
[----:B------:R-:W-:Y:S03]  /*ebef0*/  @P1 STG.E [R22.64], R177 ;  /* 0x000000b116001986 */ /* 0x000fe6000c101904 */
[----:B------:R-:W-:Y:S01]  /*ebf00*/  IMAD.WIDE R24, R3, 0x4, R196 ;  /* 0x0000000403187825 */ /* 0x000fe200078e02c4 */
[----:B------:R-:W-:Y:S03]  /*ebf10*/  @P5 STG.E [R12.64], R105 ;  /* 0x000000690c005986 */ /* 0x000fe6000c101904 */
[C---:B-1----:R-:W-:Y:S01]  /*ebf20*/  IMAD.WIDE R26, R31.reuse, 0x4, R40 ;  /* 0x000000041f1a7825 */ /* 0x042fe200078e0228 */
[----:B------:R1:W-:Y:S03]  /*ebf30*/  @P3 STG.E [R24.64], R9 ;  /* 0x0000000918003986 */ /* 0x0003e6000c101904 */
[----:B----4-:R-:W-:Y:S01]  /*ebf40*/  IMAD.WIDE R4, R31, 0x4, R42 ;  /* 0x000000041f047825 */ /* 0x010fe200078e022a */
[----:B------:R-:W-:Y:S01]  /*ebf50*/  ISETP.LT.AND P3, PT, R230, c[0x0][0x178], !P2 ;  /* 0x00005e00e6007a0c */ /* 0x000fe20005761270 */
[----:B------:R-:W-:Y:S01]  /*ebf60*/  @P6 STG.E [R26.64], R172 ;  /* 0x000000ac1a006986 */ /* 0x000fe2000c101904 */
[----:B------:R-:W-:-:S02]  /*ebf70*/  ISETP.LT.AND P2, PT, R231, c[0x0][0x178], !P2 ;  /* 0x00005e00e7007a0c */ /* 0x000fc40005741270 */
[----:B------:R-:W-:Y:S01]  /*ebf80*/  ISETP.LT.AND P6, PT, R234, c[0x0][0x178], !P0 ;  /* 0x00005e00ea007a0c */ /* 0x000fe200047c1270 */
[----:B------:R-:W-:Y:S01]  /*ebf90*/  @P4 STG.E [R4.64], R160 ;  /* 0x000000a004004986 */ /* 0x000fe2000c101904 */
[----:B------:R-:W-:Y:S02]  /*ebfa0*/  ISETP.LT.AND P4, PT, R235, c[0x0][0x178], !P0 ;  /* 0x00005e00eb007a0c */ /* 0x000fe40004781270 */
[----:B------:R-:W-:Y:S01]  /*ebfb0*/  IADD3 R45, R31, c[0x0][0x198], RZ ;  /* 0x000066001f2d7a10 */ /* 0x000fe20007ffe0ff */
[----:B------:R4:W2:Y:S01]  /*ebfc0*/  LDS.128 R20, [R2+0x400] ;  /* 0x0004000002147984 */ /* 0x0008a20000000c00 */
[----:B------:R-:W-:Y:S01]  /*ebfd0*/  ISETP.GE.AND P1, PT, R29, c[0x0][0x17c], PT ;  /* 0x00005f001d007a0c */ /* 0x000fe20003f26270 */
[C---:B-1----:R-:W-:Y:S02]  /*ebfe0*/  IMAD.WIDE R8, R31.reuse, 0x4, R196 ;  /* 0x000000041f087825 */ /* 0x042fe400078e02c4 */
[----:B------:R-:W1:Y:S01]  /*ebff0*/  LDS.128 R24, [R232+0x400] ;  /* 0x00040000e8187984 */ /* 0x000e620000000c00 */
[----:B---3--:R-:W-:Y:S01]  /*ec000*/  ISETP.GE.AND P5, PT, R28, c[0x0][0x17c], PT ;  /* 0x00005f001c007a0c */ /* 0x008fe20003fa6270 */
[----:B------:R-:W-:-:S04]  /*ec010*/  IMAD.WIDE R28, R31, 0x4, R198 ;  /* 0x000000041f1c7825 */ /* 0x000fc800078e02c6 */
[C---:B------:R-:W-:Y:S01]  /*ec020*/  IMAD.WIDE R12, R45.reuse, 0x4, R40 ;  /* 0x000000042d0c7825 */ /* 0x040fe200078e0228 */
[----:B------:R3:W-:Y:S03]  /*ec030*/  @P3 STG.E [R28.64], R112 ;  /* 0x000000701c003986 */ /* 0x0007e6000c101904 */
[----:B----4-:R-:W-:Y:S01]  /*ec040*/  IMAD.WIDE R2, R45, 0x4, R42 ;  /* 0x000000042d027825 */ /* 0x010fe200078e022a */
[----:B------:R4:W-:Y:S04]  /*ec050*/  @P2 STG.E [R8.64], R16 ;  /* 0x0000001008002986 */ /* 0x0009e8000c101904 */
[----:B------:R-:W-:Y:S04]  /*ec060*/  @P6 STG.E [R12.64], R173 ;  /* 0x000000ad0c006986 */ /* 0x000fe8000c101904 */
[----:B------:R1:W-:Y:S01]  /*ec070*/  @P4 STG.E [R2.64], R161 ;  /* 0x000000a102004986 */ /* 0x0003e2000c101904 */
[----:B--2---:R-:W-:-:S03]  /*ec080*/  ISETP.GE.AND P4, PT, R0, c[0x0][0x17c], PT ;  /* 0x00005f0000007a0c */ /* 0x004fc60003f86270 */
[----:B------:R-:W2:Y:S01]  /*ec090*/  LDL.LU R0, [R1+0x4564] ;  /* 0x0045640001007983 */ /* 0x000ea20000300800 */
[----:B------:R-:W-:Y:S02]  /*ec0a0*/  ISETP.LT.AND P3, PT, R230, c[0x0][0x178], !P0 ;  /* 0x00005e00e6007a0c */ /* 0x000fe40004761270 */
[----:B------:R-:W-:Y:S01]  /*ec0b0*/  ISETP.LT.AND P0, PT, R231, c[0x0][0x178], !P0 ;  /* 0x00005e00e7007a0c */ /* 0x000fe20004701270 */
[----:B------:R-:W-:-:S04]  /*ec0c0*/  IMAD.WIDE R4, R45, 0x4, R198 ;  /* 0x000000042d047825 */ /* 0x000fc800078e02c6 */
[----:B------:R-:W-:Y:S01]  /*ec0d0*/  IMAD.WIDE R30, R45, 0x4, R196 ;  /* 0x000000042d1e7825 */ /* 0x000fe200078e02c4 */
[----:B------:R-:W-:Y:S01]  /*ec0e0*/  ISETP.LT.AND P6, PT, R234, c[0x0][0x178], !P1 ;  /* 0x00005e00ea007a0c */ /* 0x000fe20004fc1270 */
[----:B------:R-:W2:Y:S01]  /*ec0f0*/  LDL.LU R48, [R1+0x4550] ;  /* 0x0045500001307983 */ /* 0x000ea20000300800 */
[----:B------:R-:W-:-:S03]  /*ec100*/  ISETP.LT.AND P2, PT, R235, c[0x0][0x178], !P1 ;  /* 0x00005e00eb007a0c */ /* 0x000fc60004f41270 */
[----:B------:R1:W-:Y:S01]  /*ec110*/  @P3 STG.E [R4.64], R113 ;  /* 0x0000007104003986 */ /* 0x0003e2000c101904 */
[----:B------:R-:W-:-:S03]  /*ec120*/  IADD3 R47, R45, c[0x0][0x198], RZ ;  /* 0x000066002d2f7a10 */ /* 0x000fc60007ffe0ff */
[----:B------:R-:W-:Y:S01]  /*ec130*/  @P0 STG.E [R30.64], R17 ;  /* 0x000000111e000986 */ /* 0x000fe2000c101904 */
[----:B------:R-:W-:Y:S02]  /*ec140*/  ISETP.LT.AND P0, PT, R230, c[0x0][0x178], !P1 ;  /* 0x00005e00e6007a0c */ /* 0x000fe40004f01270 */
[----:B------:R-:W-:Y:S01]  /*ec150*/  ISETP.LT.AND P1, PT, R231, c[0x0][0x178], !P1 ;  /* 0x00005e00e7007a0c */ /* 0x000fe20004f21270 */
[C---:B---3--:R-:W-:Y:S01]  /*ec160*/  IMAD.WIDE R28, R47.reuse, 0x4, R40 ;  /* 0x000000042f1c7825 */ /* 0x048fe200078e0228 */
[----:B------:R-:W3:Y:S03]  /*ec170*/  LDL.LU R46, [R1+0x4538] ;  /* 0x00453800012e7983 */ /* 0x000ee60000300800 */
[C---:B----4-:R-:W-:Y:S01]  /*ec180*/  IMAD.WIDE R8, R47.reuse, 0x4, R42 ;  /* 0x000000042f087825 */ /* 0x050fe200078e022a */
[----:B------:R-:W-:Y:S03]  /*ec190*/  @P6 STG.E [R28.64], R168 ;  /* 0x000000a81c006986 */ /* 0x000fe6000c101904 */
[C---:B-1----:R-:W-:Y:S01]  /*ec1a0*/  IMAD.WIDE R2, R47.reuse, 0x4, R198 ;  /* 0x000000042f027825 */ /* 0x042fe200078e02c6 */
[----:B------:R1:W-:Y:S03]  /*ec1b0*/  @P2 STG.E [R8.64], R136 ;  /* 0x0000008808002986 */ /* 0x0003e6000c101904 */
[----:B------:R-:W-:Y:S01]  /*ec1c0*/  IMAD.WIDE R4, R47, 0x4, R196 ;  /* 0x000000042f047825 */ /* 0x000fe200078e02c4 */
[----:B------:R4:W-:Y:S04]  /*ec1d0*/  @P0 STG.E [R2.64], R108 ;  /* 0x0000006c02000986 */ /* 0x0009e8000c101904 */
[----:B------:R1:W-:Y:S01]  /*ec1e0*/  @P1 STG.E [R4.64], R20 ;  /* 0x0000001404001986 */ /* 0x0003e2000c101904 */
[----:B------:R-:W-:-:S02]  /*ec1f0*/  ISETP.LT.AND P3, PT, R234, c[0x0][0x178], !P5 ;  /* 0x00005e00ea007a0c */ /* 0x000fc40006f61270 */
[----:B------:R-:W-:Y:S01]  /*ec200*/  ISETP.LT.AND P2, PT, R235, c[0x0][0x178], !P5 ;  /* 0x00005e00eb007a0c */ /* 0x000fe20006f41270 */
[----:B------:R-:W2:Y:S01]  /*ec210*/  LDS.128 R28, [R233+0x400] ;  /* 0x00040000e91c7984 */ /* 0x000ea20000000c00 */
[----:B------:R-:W-:Y:S02]  /*ec220*/  ISETP.LT.AND P6, PT, R230, c[0x0][0x178], !P5 ;  /* 0x00005e00e6007a0c */ /* 0x000fe40006fc1270 */
[----:B------:R-:W-:Y:S02]  /*ec230*/  IADD3 R49, R47, c[0x0][0x198], RZ ;  /* 0x000066002f317a10 */ /* 0x000fe40007ffe0ff */
[----:B------:R-:W-:-:S03]  /*ec240*/  ISETP.LT.AND P5, PT, R231, c[0x0][0x178], !P5 ;  /* 0x00005e00e7007a0c */ /* 0x000fc60006fa1270 */
[----:B------:R-:W-:Y:S01]  /*ec250*/  IMAD.WIDE R12, R49, 0x4, R40 ;  /* 0x00000004310c7825 */ /* 0x000fe200078e0228 */
[----:B------:R-:W-:-:S03]  /*ec260*/  ISETP.GE.AND P0, PT, R44, c[0x0][0x17c], PT ;  /* 0x00005f002c007a0c */ /* 0x000fc60003f06270 */
[C---:B-1----:R-:W-:Y:S01]  /*ec270*/  IMAD.WIDE R8, R49.reuse, 0x4, R42 ;  /* 0x0000000431087825 */ /* 0x042fe200078e022a */
[----:B------:R-:W-:Y:S03]  /*ec280*/  @P3 STG.E [R12.64], R169 ;  /* 0x000000a90c003986 */ /* 0x000fe6000c101904 */
[C---:B------:R-:W-:Y:S01]  /*ec290*/  IMAD.WIDE R16, R49.reuse, 0x4, R198 ;  /* 0x0000000431107825 */ /* 0x040fe200078e02c6 */
[----:B------:R1:W-:Y:S03]  /*ec2a0*/  @P2 STG.E [R8.64], R137 ;  /* 0x0000008908002986 */ /* 0x0003e6000c101904 */
[----:B------:R-:W-:Y:S01]  /*ec2b0*/  IMAD.WIDE R44, R49, 0x4, R196 ;  /* 0x00000004312c7825 */ /* 0x000fe200078e02c4 */
[----:B--2---:R-:W-:Y:S02]  /*ec2c0*/  ISETP.GE.AND P1, PT, R0, c[0x0][0x17c], PT ;  /* 0x00005f0000007a0c */ /* 0x004fe40003f26270 */
[----:B------:R-:W2:Y:S01]  /*ec2d0*/  LDL.LU R0, [R1+0x452c] ;  /* 0x00452c0001007983 */ /* 0x000ea20000300800 */
[----:B------:R-:W-:-:S02]  /*ec2e0*/  ISETP.LT.AND P3, PT, R234, c[0x0][0x178], !P4 ;  /* 0x00005e00ea007a0c */ /* 0x000fc40006761270 */
[----:B------:R-:W-:Y:S01]  /*ec2f0*/  ISETP.LT.AND P2, PT, R235, c[0x0][0x178], !P4 ;  /* 0x00005e00eb007a0c */ /* 0x000fe20006741270 */
[----:B------:R1:W-:Y:S01]  /*ec300*/  @P6 STG.E [R16.64], R109 ;  /* 0x0000006d10006986 */ /* 0x0003e2000c101904 */
[----:B------:R-:W-:-:S03]  /*ec310*/  IADD3 R49, R49, c[0x0][0x198], RZ ;  /* 0x0000660031317a10 */ /* 0x000fc60007ffe0ff */
[----:B------:R1:W-:Y:S01]  /*ec320*/  @P5 STG.E [R44.64], R21 ;  /* 0x000000152c005986 */ /* 0x0003e2000c101904 */
[----:B------:R-:W-:Y:S02]  /*ec330*/  ISETP.LT.AND P5, PT, R230, c[0x0][0x178], !P4 ;  /* 0x00005e00e6007a0c */ /* 0x000fe400067a1270 */
[----:B------:R-:W-:Y:S02]  /*ec340*/  ISETP.LT.AND P4, PT, R231, c[0x0][0x178], !P4 ;  /* 0x00005e00e7007a0c */ /* 0x000fe40006781270 */
[----:B------:R-:W-:Y:S01]  /*ec350*/  ISETP.LT.AND P6, PT, R234, c[0x0][0x178], !P0 ;  /* 0x00005e00ea007a0c */ /* 0x000fe200047c1270 */
[C---:B----4-:R-:W-:Y:S01]  /*ec360*/  IMAD.WIDE R2, R49.reuse, 0x4, R40 ;  /* 0x0000000431027825 */ /* 0x050fe200078e0228 */
[----:B------:R-:W-:-:S03]  /*ec370*/  IADD3 R47, R49, c[0x0][0x198], RZ ;  /* 0x00006600312f7a10 */ /* 0x000fc60007ffe0ff */
[C---:B------:R-:W-:Y:S01]  /*ec380*/  IMAD.WIDE R4, R49.reuse, 0x4, R42 ;  /* 0x0000000431047825 */ /* 0x040fe200078e022a */
[----:B------:R4:W-:Y:S03]  /*ec390*/  @P3 STG.E [R2.64], R100 ;  /* 0x0000006402003986 */ /* 0x0009e6000c101904 */
[C---:B-1----:R-:W-:Y:S01]  /*ec3a0*/  IMAD.WIDE R8, R49.reuse, 0x4, R198 ;  /* 0x0000000431087825 */ /* 0x042fe200078e02c6 */
[----:B------:R1:W-:Y:S03]  /*ec3b0*/  @P2 STG.E [R4.64], R36 ;  /* 0x0000002404002986 */ /* 0x0003e6000c101904 */
[----:B------:R-:W-:Y:S01]  /*ec3c0*/  IMAD.WIDE R12, R49, 0x4, R196 ;  /* 0x00000004310c7825 */ /* 0x000fe200078e02c4 */
[----:B------:R-:W-:-:S03]  /*ec3d0*/  ISETP.LT.AND P3, PT, R235, c[0x0][0x178], !P0 ;  /* 0x00005e00eb007a0c */ /* 0x000fc60004761270 */
[----:B------:R-:W-:Y:S01]  /*ec3e0*/  IMAD.WIDE R16, R47, 0x4, R40 ;  /* 0x000000042f107825 */ /* 0x000fe200078e0228 */
[----:B------:R1:W-:Y:S01]  /*ec3f0*/  @P5 STG.E [R8.64], R164 ;  /* 0x000000a408005986 */ /* 0x0003e2000c101904 */
[----:B------:R-:W-:Y:S02]  /*ec400*/  ISETP.LT.AND P2, PT, R230, c[0x0][0x178], !P0 ;  /* 0x00005e00e6007a0c */ /* 0x000fe40004741270 */
[----:B------:R-:W-:Y:S01]  /*ec410*/  ISETP.LT.AND P0, PT, R231, c[0x0][0x178], !P0 ;  /* 0x00005e00e7007a0c */ /* 0x000fe20004701270 */
[----:B------:R3:W-:Y:S04]  /*ec420*/  @P4 STG.E [R12.64], R24 ;  /* 0x000000180c004986 */ /* 0x0007e8000c101904 */
[----:B------:R-:W-:Y:S01]  /*ec430*/  @P6 STG.E [R16.64], R101 ;  /* 0x0000006510006986 */ /* 0x000fe2000c101904 */
[----:B------:R-:W-:-:S02]  /*ec440*/  ISETP.LT.AND P6, PT, R234, c[0x0][0x178], !P1 ;  /* 0x00005e00ea007a0c */ /* 0x000fc40004fc1270 */
[C---:B------:R-:W-:Y:S01]  /*ec450*/  IADD3 R21, R47.reuse, c[0x0][0x198], RZ ;  /* 0x000066002f157a10 */ /* 0x040fe20007ffe0ff */
[C---:B----4-:R-:W-:Y:S01]  /*ec460*/  IMAD.WIDE R2, R47.reuse, 0x4, R42 ;  /* 0x000000042f027825 */ /* 0x050fe200078e022a */
[----:B-1----:R-:W4:Y:S03]  /*ec470*/  LDL.LU R36, [R1+0x4524] ;  /* 0x0045240001247983 */ /* 0x002f260000300800 */
[C---:B------:R-:W-:Y:S01]  /*ec480*/  IMAD.WIDE R4, R47.reuse, 0x4, R198 ;  /* 0x000000042f047825 */ /* 0x040fe200078e02c6 */
[----:B------:R-:W-:Y:S03]  /*ec490*/  @P3 STG.E [R2.64], R37 ;  /* 0x0000002502003986 */ /* 0x000fe6000c101904 */
[----:B------:R-:W-:Y:S01]  /*ec4a0*/  IMAD.WIDE R8, R47, 0x4, R196 ;  /* 0x000000042f087825 */ /* 0x000fe200078e02c4 */
[----:B------:R-:W-:Y:S03]  /*ec4b0*/  @P2 STG.E [R4.64], R165 ;  /* 0x000000a504002986 */ /* 0x000fe6000c101904 */
[----:B---3--:R-:W-:Y:S01]  /*ec4c0*/  IMAD.WIDE R12, R21, 0x4, R40 ;  /* 0x00000004150c7825 */ /* 0x008fe200078e0228 */
[----:B------:R-:W-:Y:S04]  /*ec4d0*/  @P0 STG.E [R8.64], R25 ;  /* 0x0000001908000986 */ /* 0x000fe8000c101904 */
[----:B------:R1:W-:Y:S04]  /*ec4e0*/  @P6 STG.E [R12.64], R32 ;  /* 0x000000200c006986 */ /* 0x0003e8000c101904 */
[----:B-1----:R-:W3:Y:S04]  /*ec4f0*/  LDL.LU R32, [R1+0x451c] ;  /* 0x00451c0001207983 */ /* 0x002ee80000300800 */
[----:B------:R-:W3:Y:S01]  /*ec500*/  LDL.LU R24, [R1+0x4508] ;  /* 0x0045080001187983 */ /* 0x000ee20000300800 */
[----:B------:R-:W-:-:S02]  /*ec510*/  ISETP.LT.AND P4, PT, R235, c[0x0][0x178], !P1 ;  /* 0x00005e00eb007a0c */ /* 0x000fc40004f81270 */
[----:B------:R-:W-:Y:S01]  /*ec520*/  ISETP.LT.AND P2, PT, R230, c[0x0][0x178], !P1 ;  /* 0x00005e00e6007a0c */ /* 0x000fe20004f41270 */
[----:B------:R-:W-:-:S04]  /*ec530*/  IMAD.WIDE R16, R21, 0x4, R42 ;  /* 0x0000000415107825 */ /* 0x000fc800078e022a */
[----:B------:R-:W-:-:S06]  /*ec540*/  IMAD.WIDE R2, R21, 0x4, R198 ;  /* 0x0000000415027825 */ /* 0x000fcc00078e02c6 */
[----:B------:R1:W-:Y:S04]  /*ec550*/  @P4 STG.E [R16.64], R140 ;  /* 0x0000008c10004986 */ /* 0x0003e8000c101904 */
[----:B------:R1:W-:Y:S01]  /*ec560*/  @P2 STG.E [R2.64], R156 ;  /* 0x0000009c02002986 */ /* 0x0003e2000c101904 */
[----:B--2---:R-:W-:-:S03]  /*ec570*/  ISETP.GE.AND P2, PT, R0, c[0x0][0x17c], PT ;  /* 0x00005f0000007a0c */ /* 0x004fc60003f46270 */
[----:B------:R-:W2:Y:S01]  /*ec580*/  LDL.LU R0, [R1+0x44f0] ;  /* 0x0044f00001007983 */ /* 0x000ea20000300800 */
[----:B------:R-:W-:Y:S02]  /*ec590*/  ISETP.GE.AND P5, PT, R48, c[0x0][0x17c], PT ;  /* 0x00005f0030007a0c */ /* 0x000fe40003fa6270 */
[----:B------:R-:W-:Y:S02]  /*ec5a0*/  ISETP.GE.AND P3, PT, R46, c[0x0][0x17c], PT ;  /* 0x00005f002e007a0c */ /* 0x000fe40003f66270 */
[----:B------:R-:W4:Y:S01]  /*ec5b0*/  LDS.128 R44, [R252+0x400] ;  /* 0x00040000fc2c7984 */ /* 0x000f220000000c00 */
[----:B------:R-:W-:Y:S02]  /*ec5c0*/  ISETP.LT.AND P1, PT, R231, c[0x0][0x178], !P1 ;  /* 0x00005e00e7007a0c */ /* 0x000fe40004f21270 */
[----:B------:R-:W-:Y:S01]  /*ec5d0*/  ISETP.LT.AND P4, PT, R234, c[0x0][0x178], !P5 ;  /* 0x00005e00ea007a0c */ /* 0x000fe20006f81270 */
[C---:B------:R-:W-:Y:S01]  /*ec5e0*/  IMAD.WIDE R4, R21.reuse, 0x4, R196 ;  /* 0x0000000415047825 */ /* 0x040fe200078e02c4 */
[----:B------:R-:W-:-:S02]  /*ec5f0*/  IADD3 R21, R21, c[0x0][0x198], RZ ;  /* 0x0000660015157a10 */ /* 0x000fc40007ffe0ff */
[----:B------:R-:W-:-:S03]  /*ec600*/  ISETP.LT.AND P6, PT, R235, c[0x0][0x178], !P5 ;  /* 0x00005e00eb007a0c */ /* 0x000fc60006fc1270 */
[----:B------:R-:W-:Y:S01]  /*ec610*/  IMAD.WIDE R8, R21, 0x4, R40 ;  /* 0x0000000415087825 */ /* 0x000fe200078e0228 */
[----:B------:R-:W-:Y:S02]  /*ec620*/  ISETP.LT.AND P0, PT, R230, c[0x0][0x178], !P5 ;  /* 0x00005e00e6007a0c */ /* 0x000fe40006f01270 */
[----:B------:R-:W-:Y:S01]  /*ec630*/  ISETP.LT.AND P5, PT, R231, c[0x0][0x178], !P5 ;  /* 0x00005e00e7007a0c */ /* 0x000fe20006fa1270 */
[----:B------:R1:W-:Y:S01]  /*ec640*/  @P1 STG.E [R4.64], R28 ;  /* 0x0000001c04001986 */ /* 0x0003e2000c101904 */
[----:B------:R-:W-:-:S03]  /*ec650*/  ISETP.LT.AND P1, PT, R234, c[0x0][0x178], !P3 ;  /* 0x00005e00ea007a0c */ /* 0x000fc60005f21270 */
[----:B------:R4:W-:Y:S01]  /*ec660*/  @P4 STG.E [R8.64], R33 ;  /* 0x0000002108004986 */ /* 0x0009e2000c101904 */
[----:B------:R-:W-:Y:S01]  /*ec670*/  ISETP.LT.AND P4, PT, R235, c[0x0][0x178], !P3 ;  /* 0x00005e00eb007a0c */ /* 0x000fe20005f81270 */
[C---:B------:R-:W-:Y:S01]  /*ec680*/  IMAD.WIDE R12, R21.reuse, 0x4, R42 ;  /* 0x00000004150c7825 */ /* 0x040fe200078e022a */
[----:B------:R-:W-:-:S03]  /*ec690*/  IADD3 R25, R21, c[0x0][0x198], RZ ;  /* 0x0000660015197a10 */ /* 0x000fc60007ffe0ff */
[C---:B-1----:R-:W-:Y:S01]  /*ec6a0*/  IMAD.WIDE R16, R21.reuse, 0x4, R198 ;  /* 0x0000000415107825 */ /* 0x042fe200078e02c6 */
[----:B------:R1:W-:Y:S03]  /*ec6b0*/  @P6 STG.E [R12.64], R141 ;  /* 0x0000008d0c006986 */ /* 0x0003e6000c101904 */
[----:B------:R-:W-:Y:S01]  /*ec6c0*/  IMAD.WIDE R2, R21, 0x4, R196 ;  /* 0x0000000415027825 */ /* 0x000fe200078e02c4 */
[----:B------:R1:W-:Y:S03]  /*ec6d0*/  @P0 STG.E [R16.64], R157 ;  /* 0x0000009d10000986 */ /* 0x0003e6000c101904 */
[----:B------:R-:W-:Y:S01]  /*ec6e0*/  IMAD.WIDE R4, R25, 0x4, R40 ;  /* 0x0000000419047825 */ /* 0x000fe200078e0228 */
[----:B------:R-:W-:-:S03]  /*ec6f0*/  ISETP.LT.AND P0, PT, R230, c[0x0][0x178], !P3 ;  /* 0x00005e00e6007a0c */ /* 0x000fc60005f01270 */
[----:B------:R-:W-:Y:S01]  /*ec700*/  IMAD.WIDE R20, R25, 0x4, R42 ;  /* 0x0000000419147825 */ /* 0x000fe200078e022a */
[----:B------:R-:W-:Y:S01]  /*ec710*/  ISETP.LT.AND P3, PT, R231, c[0x0][0x178], !P3 ;  /* 0x00005e00e7007a0c */ /* 0x000fe20005f61270 */
[----:B------:R1:W-:Y:S01]  /*ec720*/  @P5 STG.E [R2.64], R29 ;  /* 0x0000001d02005986 */ /* 0x0003e2000c101904 */
[----:B------:R-:W-:Y:S02]  /*ec730*/  ISETP.LT.AND P6, PT, R234, c[0x0][0x178], !P2 ;  /* 0x00005e00ea007a0c */ /* 0x000fe400057c1270 */
[----:B------:R-:W-:Y:S01]  /*ec740*/  ISETP.LT.AND P5, PT, R235, c[0x0][0x178], !P2 ;  /* 0x00005e00eb007a0c */ /* 0x000fe200057a1270 */
[----:B------:R3:W-:Y:S01]  /*ec750*/  @P1 STG.E [R4.64], R152 ;  /* 0x0000009804001986 */ /* 0x0007e2000c101904 */
[----:B----4-:R-:W-:-:S03]  /*ec760*/  IADD3 R33, R25, c[0x0][0x198], RZ ;  /* 0x0000660019217a10 */ /* 0x010fc60007ffe0ff */
[----:B------:R4:W-:Y:S01]  /*ec770*/  @P4 STG.E [R20.64], R148 ;  /* 0x0000009414004986 */ /* 0x0009e2000c101904 */
[----:B------:R-:W-:Y:S01]  /*ec780*/  ISETP.LT.AND P4, PT, R230, c[0x0][0x178], !P2 ;  /* 0x00005e00e6007a0c */ /* 0x000fe20005781270 */
[----:B------:R-:W-:-:S04]  /*ec790*/  IMAD.WIDE R8, R25, 0x4, R198 ;  /* 0x0000000419087825 */ /* 0x000fc800078e02c6 */
[----:B-1----:R-:W-:Y:S01]  /*ec7a0*/  IMAD.WIDE R12, R25, 0x4, R196 ;  /* 0x00000004190c7825 */ /* 0x002fe200078e02c4 */
[----:B------:R1:W-:Y:S03]  /*ec7b0*/  @P0 STG.E [R8.64], R144 ;  /* 0x0000009008000986 */ /* 0x0003e6000c101904 */
[----:B------:R-:W-:Y:S01]  /*ec7c0*/  IMAD.WIDE R16, R33, 0x4, R40 ;  /* 0x0000000421107825 */ /* 0x000fe200078e0228 */
[----:B------:R-:W-:-:S03]  /*ec7d0*/  ISETP.GE.AND P1, PT, R36, c[0x0][0x17c], PT ;  /* 0x00005f0024007a0c */ /* 0x000fc60003f26270 */
[C---:B------:R-:W-:Y:S01]  /*ec7e0*/  IMAD.WIDE R2, R33.reuse, 0x4, R42 ;  /* 0x0000000421027825 */ /* 0x040fe200078e022a */
[----:B------:R1:W-:Y:S03]  /*ec7f0*/  @P3 STG.E [R12.64], R44 ;  /* 0x0000002c0c003986 */ /* 0x0003e6000c101904 */
[----:B---3--:R-:W-:Y:S01]  /*ec800*/  IMAD.WIDE R4, R33, 0x4, R198 ;  /* 0x0000000421047825 */ /* 0x008fe200078e02c6 */
[----:B------:R-:W-:Y:S01]  /*ec810*/  ISETP.GE.AND P0, PT, R32, c[0x0][0x17c], PT ;  /* 0x00005f0020007a0c */ /* 0x000fe20003f06270 */
[----:B------:R3:W-:Y:S01]  /*ec820*/  @P6 STG.E [R16.64], R153 ;  /* 0x0000009910006986 */ /* 0x0007e2000c101904 */
[----:B------:R-:W-:-:S03]  /*ec830*/  ISETP.LT.AND P6, PT, R234, c[0x0][0x178], !P1 ;  /* 0x00005e00ea007a0c */ /* 0x000fc60004fc1270 */
[----:B------:R-:W2:Y:S01]  /*ec840*/  LDL.LU R32, [R1+0x44dc] ;  /* 0x0044dc0001207983 */ /* 0x000ea20000300800 */
[----:B------:R-:W-:-:S03]  /*ec850*/  ISETP.LT.AND P3, PT, R235, c[0x0][0x178], !P1 ;  /* 0x00005e00eb007a0c */ /* 0x000fc60004f61270 */
[----:B------:R1:W-:Y:S01]  /*ec860*/  @P5 STG.E [R2.64], R149 ;  /* 0x0000009502005986 */ /* 0x0003e2000c101904 */
[----:B------:R-:W-:-:S03]  /*ec870*/  ISETP.LT.AND P5, PT, R231, c[0x0][0x178], !P1 ;  /* 0x00005e00e7007a0c */ /* 0x000fc60004fa1270 */
[----:B------:R1:W-:Y:S01]  /*ec880*/  @P4 STG.E [R4.64], R145 ;  /* 0x0000009104004986 */ /* 0x0003e2000c101904 */
[----:B------:R-:W-:Y:S02]  /*ec890*/  ISETP.LT.AND P4, PT, R230, c[0x0][0x178], !P1 ;  /* 0x00005e00e6007a0c */ /* 0x000fe40004f81270 */
[----:B------:R-:W-:Y:S01]  /*ec8a0*/  ISETP.GE.AND P1, PT, R24, c[0x0][0x17c], PT ;  /* 0x00005f0018007a0c */ /* 0x000fe20003f26270 */
[----:B------:R-:W2:Y:S04]  /*ec8b0*/  LDL.LU R28, [R1+0x44c0] ;  /* 0x0044c000011c7983 */ /* 0x000ea80000300800 */
[----:B------:R-:W2:Y:S01]  /*ec8c0*/  LDL.LU R24, [R1+0x44a4] ;  /* 0x0044a40001187983 */ /* 0x000ea20000300800 */
[----:B------:R-:W-:Y:S02]  /*ec8d0*/  ISETP.LT.AND P2, PT, R231, c[0x0][0x178], !P2 ;  /* 0x00005e00e7007a0c */ /* 0x000fe40005741270 */
[C---:B----4-:R-:W-:Y:S01]  /*ec8e0*/  IADD3 R21, R33.reuse, c[0x0][0x198], RZ ;  /* 0x0000660021157a10 */ /* 0x050fe20007ffe0ff */
[----:B-1----:R-:W-:-:S04]  /*ec8f0*/  IMAD.WIDE R8, R33, 0x4, R196 ;  /* 0x0000000421087825 */ /* 0x002fc800078e02c4 */
[----:B------:R-:W-:-:S04]  /*ec900*/  IMAD.WIDE R12, R21, 0x4, R40 ;  /* 0x00000004150c7825 */ /* 0x000fc800078e0228 */
[C---:B---3--:R-:W-:Y:S02]  /*ec910*/  IMAD.WIDE R16, R21.reuse, 0x4, R42 ;  /* 0x0000000415107825 */ /* 0x048fe400078e022a */
[----:B------:R1:W-:Y:S02]  /*ec920*/  @P2 STG.E [R8.64], R45 ;  /* 0x0000002d08002986 */ /* 0x0003e4000c101904 */
[----:B------:R-:W-:Y:S02]  /*ec930*/  IMAD.WIDE R2, R21, 0x4, R198 ;  /* 0x0000000415027825 */ /* 0x000fe400078e02c6 */
[----:B------:R3:W-:Y:S04]  /*ec940*/  @P6 STG.E [R12.64], R130 ;  /* 0x000000820c006986 */ /* 0x0007e8000c101904 */
[----:B------:R4:W-:Y:S04]  /*ec950*/  @P3 STG.E [R16.64], R186 ;  /* 0x000000ba10003986 */ /* 0x0009e8000c101904 */
[----:B------:R1:W-:Y:S01]  /*ec960*/  @P4 STG.E [R2.64], R134 ;  /* 0x0000008602004986 */ /* 0x0003e2000c101904 */
[----:B--2---:R-:W-:-:S03]  /*ec970*/  ISETP.GE.AND P4, PT, R0, c[0x0][0x17c], PT ;  /* 0x00005f0000007a0c */ /* 0x004fc60003f86270 */
[----:B------:R-:W2:Y:S01]  /*ec980*/  LDL.LU R0, [R1+0x4490] ;  /* 0x0044900001007983 */ /* 0x000ea20000300800 */
[----:B------:R-:W-:Y:S01]  /*ec990*/  ISETP.LT.AND P2, PT, R234, c[0x0][0x178], !P0 ;  /* 0x00005e00ea007a0c */ /* 0x000fe20004741270 */
[C---:B------:R-:W-:Y:S01]  /*ec9a0*/  IMAD.WIDE R4, R21.reuse, 0x4, R196 ;  /* 0x0000000415047825 */ /* 0x040fe200078e02c4 */
[----:B------:R-:W-:Y:S02]  /*ec9b0*/  IADD3 R21, R21, c[0x0][0x198], RZ ;  /* 0x0000660015157a10 */ /* 0x000fe40007ffe0ff */
[----:B------:R-:W-:-:S03]  /*ec9c0*/  ISETP.LT.AND P6, PT, R235, c[0x0][0x178], !P0 ;  /* 0x00005e00eb007a0c */ /* 0x000fc600047c1270 */
[----:B-1----:R-:W-:Y:S01]  /*ec9d0*/  IMAD.WIDE R8, R21, 0x4, R40 ;  /* 0x0000000415087825 */ /* 0x002fe200078e0228 */
[----:B------:R-:W-:Y:S01]  /*ec9e0*/  ISETP.LT.AND P3, PT, R230, c[0x0][0x178], !P0 ;  /* 0x00005e00e6007a0c */ /* 0x000fe20004761270 */
[----:B------:R1:W-:Y:S01]  /*ec9f0*/  @P5 STG.E [R4.64], R14 ;  /* 0x0000000e04005986 */ /* 0x0003e2000c101904 */
[----:B------:R-:W-:Y:S02]  /*eca00*/  ISETP.LT.AND P0, PT, R231, c[0x0][0x178], !P0 ;  /* 0x00005e00e7007a0c */ /* 0x000fe40004701270 */
[----:B------:R-:W-:Y:S01]  /*eca10*/  ISETP.LT.AND P5, PT, R234, c[0x0][0x178], !P1 ;  /* 0x00005e00ea007a0c */ /* 0x000fe20004fa1270 */
[----:B------:R1:W-:Y:S01]  /*eca20*/  @P2 STG.E [R8.64], R131 ;  /* 0x0000008308002986 */ /* 0x0003e2000c101904 */
[----:B------:R-:W-:Y:S01]  /*eca30*/  ISETP.LT.AND P2, PT, R235, c[0x0][0x178], !P1 ;  /* 0x00005e00eb007a0c */ /* 0x000fe20004f41270 */
[C---:B---3--:R-:W-:Y:S01]  /*eca40*/  IMAD.WIDE R12, R21.reuse, 0x4, R42 ;  /* 0x00000004150c7825 */ /* 0x048fe200078e022a */
[----:B------:R-:W-:-:S03]  /*eca50*/  IADD3 R25, R21, c[0x0][0x198], RZ ;  /* 0x0000660015197a10 */ /* 0x000fc60007ffe0ff */
[C---:B----4-:R-:W-:Y:S01]  /*eca60*/  IMAD.WIDE R16, R21.reuse, 0x4, R198 ;  /* 0x0000000415107825 */ /* 0x050fe200078e02c6 */
[----:B------:R3:W-:Y:S03]  /*eca70*/  @P6 STG.E [R12.64], R187 ;  /* 0x000000bb0c006986 */ /* 0x0007e6000c101904 */
[----:B------:R-:W-:Y:S01]  /*eca80*/  IMAD.WIDE R2, R21, 0x4, R196 ;  /* 0x0000000415027825 */ /* 0x000fe200078e02c4 */
[----:B------:R4:W-:Y:S03]  /*eca90*/  @P3 STG.E [R16.64], R135 ;  /* 0x0000008710003986 */ /* 0x0009e6000c101904 */
[----:B-1----:R-:W-:Y:S01]  /*ecaa0*/  IMAD.WIDE R4, R25, 0x4, R40 ;  /* 0x0000000419047825 */ /* 0x002fe200078e0228 */
[----:B------:R-:W-:-:S03]  /*ecab0*/  ISETP.LT.AND P3, PT, R230, c[0x0][0x178], !P1 ;  /* 0x00005e00e6007a0c */ /* 0x000fc60004f61270 */
[----:B------:R-:W-:Y:S01]  /*ecac0*/  IMAD.WIDE R20, R25, 0x4, R42 ;  /* 0x0000000419147825 */ /* 0x000fe200078e022a */
[----:B------:R-:W-:Y:S01]  /*ecad0*/  ISETP.LT.AND P1, PT, R231, c[0x0][0x178], !P1 ;  /* 0x00005e00e7007a0c */ /* 0x000fe20004f21270 */
[----:B------:R1:W-:Y:S01]  /*ecae0*/  @P0 STG.E [R2.64], R15 ;  /* 0x0000000f02000986 */ /* 0x0003e2000c101904 */
[----:B------:R-:W-:-:S03]  /*ecaf0*/  ISETP.LT.AND P6, PT, R234, c[0x0][0x178], !P4 ;  /* 0x00005e00ea007a0c */ /* 0x000fc600067c1270 */
[----:B------:R1:W-:Y:S01]  /*ecb00*/  @P5 STG.E [R4.64], R118 ;  /* 0x0000007604005986 */ /* 0x0003e2000c101904 */
[----:B------:R-:W-:-:S03]  /*ecb10*/  ISETP.LT.AND P5, PT, R235, c[0x0][0x178], !P4 ;  /* 0x00005e00eb007a0c */ /* 0x000fc600067a1270 */
[----:B------:R1:W-:Y:S01]  /*ecb20*/  @P2 STG.E [R20.64], R126 ;  /* 0x0000007e14002986 */ /* 0x0003e2000c101904 */
[----:B------:R-:W-:Y:S02]  /*ecb30*/  ISETP.LT.AND P2, PT, R230, c[0x0][0x178], !P4 ;  /* 0x00005e00e6007a0c */ /* 0x000fe40006741270 */
[C---:B------:R-:W-:Y:S01]  /*ecb40*/  IADD3 R29, R25.reuse, c[0x0][0x198], RZ ;  /* 0x00006600191d7a10 */ /* 0x040fe20007ffe0ff */
[----:B------:R-:W-:-:S04]  /*ecb50*/  IMAD.WIDE R8, R25, 0x4, R198 ;  /* 0x0000000419087825 */ /* 0x000fc800078e02c6 */
[----:B---3--:R-:W-:Y:S01]  /*ecb60*/  IMAD.WIDE R12, R25, 0x4, R196 ;  /* 0x00000004190c7825 */ /* 0x008fe200078e02c4 */
[----:B------:R-:W-:Y:S03]  /*ecb70*/  @P3 STG.E [R8.64], R122 ;  /* 0x0000007a08003986 */ /* 0x000fe6000c101904 */
[C---:B----4-:R-:W-:Y:S01]  /*ecb80*/  IMAD.WIDE R16, R29.reuse, 0x4, R40 ;  /* 0x000000041d107825 */ /* 0x050fe200078e0228 */
[----:B------:R-:W-:Y:S03]  /*ecb90*/  @P1 STG.E [R12.64], R6 ;  /* 0x000000060c001986 */ /* 0x000fe6000c101904 */
[C---:B-1----:R-:W-:Y:S01]  /*ecba0*/  IMAD.WIDE R2, R29.reuse, 0x4, R42 ;  /* 0x000000041d027825 */ /* 0x042fe200078e022a */
[----:B------:R1:W-:Y:S03]  /*ecbb0*/  @P6 STG.E [R16.64], R119 ;  /* 0x0000007710006986 */ /* 0x0003e6000c101904 */
[----:B------:R-:W-:Y:S01]  /*ecbc0*/  IMAD.WIDE R4, R29, 0x4, R198 ;  /* 0x000000041d047825 */ /* 0x000fe200078e02c6 */
[----:B------:R3:W-:Y:S04]  /*ecbd0*/  @P5 STG.E [R2.64], R127 ;  /* 0x0000007f02005986 */ /* 0x0007e8000c101904 */
[----:B------:R4:W-:Y:S01]  /*ecbe0*/  @P2 STG.E [R4.64], R123 ;  /* 0x0000007b04002986 */ /* 0x0009e2000c101904 */
[----:B------:R-:W-:-:S04]  /*ecbf0*/  ISETP.GE.AND P0, PT, R32, c[0x0][0x17c], PT ;  /* 0x00005f0020007a0c */ /* 0x000fc80003f06270 */
[----:B------:R-:W-:Y:S02]  /*ecc00*/  ISETP.LT.AND P6, PT, R234, c[0x0][0x178], !P0 ;  /* 0x00005e00ea007a0c */ /* 0x000fe400047c1270 */
[----:B------:R-:W-:Y:S02]  /*ecc10*/  ISETP.LT.AND P3, PT, R235, c[0x0][0x178], !P0 ;  /* 0x00005e00eb007a0c */ /* 0x000fe40004761270 */
[----:B------:R-:W-:Y:S02]  /*ecc20*/  ISETP.LT.AND P2, PT, R230, c[0x0][0x178], !P0 ;  /* 0x00005e00e6007a0c */ /* 0x000fe40004741270 */
[C---:B------:R-:W-:Y:S02]  /*ecc30*/  ISETP.LT.AND P5, PT, R231.reuse, c[0x0][0x178], !P0 ;  /* 0x00005e00e7007a0c */ /* 0x040fe400047a1270 */
[----:B------:R-:W-:Y:S02]  /*ecc40*/  ISETP.GE.AND P0, PT, R24, c[0x0][0x17c], PT ;  /* 0x00005f0018007a0c */ /* 0x000fe40003f06270 */
[----:B------:R-:W4:Y:S01]  /*ecc50*/  LDL.LU R24, [R1+0x4478] ;  /* 0x0044780001187983 */ /* 0x000f220000300800 */
[----:B------:R-:W-:-:S03]  /*ecc60*/  ISETP.LT.AND P4, PT, R231, c[0x0][0x178], !P4 ;  /* 0x00005e00e7007a0c */ /* 0x000fc60006781270 */
[----:B------:R-:W4:Y:S04]  /*ecc70*/  LDL.LU R20, [R1+0x445c] ;  /* 0x00445c0001147983 */ /* 0x000f280000300800 */
[----:B-1----:R-:W4:Y:S01]  /*ecc80*/  LDL.LU R16, [R1+0x4440] ;  /* 0x0044400001107983 */ /* 0x002f220000300800 */
[C---:B------:R-:W-:Y:S01]  /*ecc90*/  IADD3 R21, R29.reuse, c[0x0][0x198], RZ ;  /* 0x000066001d157a10 */ /* 0x040fe20007ffe0ff */
[----:B------:R-:W-:-:S04]  /*ecca0*/  IMAD.WIDE R8, R29, 0x4, R196 ;  /* 0x000000041d087825 */ /* 0x000fc800078e02c4 */
[C---:B------:R-:W-:Y:S01]  /*eccb0*/  IMAD.WIDE R12, R21.reuse, 0x4, R40 ;  /* 0x00000004150c7825 */ /* 0x040fe200078e0228 */
[----:B------:R1:W-:Y:S03]  /*eccc0*/  @P4 STG.E [R8.64], R7 ;  /* 0x0000000708004986 */ /* 0x0003e6000c101904 */
[C---:B------:R-:W-:Y:S01]  /*eccd0*/  IMAD.WIDE R14, R21.reuse, 0x4, R42 ;  /* 0x00000004150e7825 */ /* 0x040fe200078e022a */
[----:B------:R1:W-:Y:S03]  /*ecce0*/  @P6 STG.E [R12.64], R182 ;  /* 0x000000b60c006986 */ /* 0x0003e6000c101904 */
[----:B---3--:R-:W-:Y:S01]  /*eccf0*/  IMAD.WIDE R2, R21, 0x4, R198 ;  /* 0x0000000415027825 */ /* 0x008fe200078e02c6 */
[----:B------:R-:W-:Y:S04]  /*ecd00*/  @P3 STG.E [R14.64], R178 ;  /* 0x000000b20e003986 */ /* 0x000fe8000c101904 */
[----:B------:R3:W-:Y:S01]  /*ecd10*/  @P2 STG.E [R2.64], R106 ;  /* 0x0000006a02002986 */ /* 0x0007e2000c101904 */
[----:B--2---:R-:W-:-:S03]  /*ecd20*/  ISETP.GE.AND P2, PT, R0, c[0x0][0x17c], PT ;  /* 0x00005f0000007a0c */ /* 0x004fc60003f46270 */
[----:B------:R-:W2:Y:S01]  /*ecd30*/  LDL.LU R0, [R1+0x4434] ;  /* 0x0044340001007983 */ /* 0x000ea20000300800 */
[----:B------:R-:W-:Y:S01]  /*ecd40*/  ISETP.GE.AND P1, PT, R28, c[0x0][0x17c], PT ;  /* 0x00005f001c007a0c */ /* 0x000fe20003f26270 */
[----:B----4-:R-:W-:-:S03]  /*ecd50*/  IMAD.WIDE R4, R21, 0x4, R196 ;  /* 0x0000000415047825 */ /* 0x010fc600078e02c4 */
[----:B------:R-:W-:Y:S02]  /*ecd60*/  ISETP.LT.AND P4, PT, R234, c[0x0][0x178], !P1 ;  /* 0x00005e00ea007a0c */ /* 0x000fe40004f81270 */
[----:B------:R-:W-:Y:S02]  /*ecd70*/  ISETP.LT.AND P6, PT, R235, c[0x0][0x178], !P1 ;  /* 0x00005e00eb007a0c */ /* 0x000fe40004fc1270 */
[----:B------:R-:W-:Y:S02]  /*ecd80*/  ISETP.LT.AND P3, PT, R230, c[0x0][0x178], !P1 ;  /* 0x00005e00e6007a0c */ /* 0x000fe40004f61270 */
[----:B------:R-:W-:Y:S01]  /*ecd90*/  IADD3 R21, R21, c[0x0][0x198], RZ ;  /* 0x0000660015157a10 */ /* 0x000fe20007ffe0ff */
[----:B------:R4:W-:Y:S04]  /*ecda0*/  @P5 STG.E [R4.64], R10 ;  /* 0x0000000a04005986 */ /* 0x0009e8000c101904 */
[----:B-1----:R-:W-:-:S04]  /*ecdb0*/  IMAD.WIDE R6, R21, 0x4, R40 ;  /* 0x0000000415067825 */ /* 0x002fc800078e0228 */
[----:B------:R-:W-:Y:S01]  /*ecdc0*/  IMAD.WIDE R8, R21, 0x4, R42 ;  /* 0x0000000415087825 */ /* 0x000fe200078e022a */
        /* <DEDUP_REMOVED lines=8> */
[----:B------:R-:W-:Y:S02]  /*ece50*/  ISETP.LT.AND P3, PT, R230, c[0x0][0x178], !P0 ;  /* 0x00005e00e6007a0c */ /* 0x000fe40004761270 */
[----:B------:R-:W-:Y:S01]  /*ece60*/  ISETP.LT.AND P0, PT, R231, c[0x0][0x178], !P0 ;  /* 0x00005e00e7007a0c */ /* 0x000fe20004701270 */
[----:B---3--:R-:W-:-:S04]  /*ece70*/  IMAD.WIDE R2, R21, 0x4, R196 ;  /* 0x0000000415027825 */ /* 0x008fc800078e02c4 */
[C---:B----4-:R-:W-:Y:S01]  /*ece80*/  IMAD.WIDE R4, R17.reuse, 0x4, R40 ;  /* 0x0000000411047825 */ /* 0x050fe200078e0228 */
[----:B------:R3:W-:Y:S03]  /*ece90*/  @P1 STG.E [R2.64], R11 ;  /* 0x0000000b02001986 */ /* 0x0007e6000c101904 */
[----:B------:R-:W-:Y:S01]  /*ecea0*/  IMAD.WIDE R14, R17, 0x4, R42 ;  /* 0x00000004110e7825 */ /* 0x000fe200078e022a */
[----:B------:R-:W-:-:S03]  /*eceb0*/  ISETP.LT.AND P6, PT, R234, c[0x0][0x178], !P2 ;  /* 0x00005e00ea007a0c */ /* 0x000fc600057c1270 */
[C---:B-1----:R-:W-:Y:S01]  /*ecec0*/  IMAD.WIDE R6, R17.reuse, 0x4, R198 ;  /* 0x0000000411067825 */ /* 0x042fe200078e02c6 */
[----:B------:R-:W-:Y:S03]  /*eced0*/  @P5 STG.E [R4.64], R174 ;  /* 0x000000ae04005986 */ /* 0x000fe6000c101904 */
[----:B------:R-:W-:Y:S01]  /*ecee0*/  IMAD.WIDE R8, R17, 0x4, R196 ;  /* 0x0000000411087825 */ /* 0x000fe200078e02c4 */
[----:B------:R-:W-:Y:S01]  /*ecef0*/  @P4 STG.E [R14.64], R162 ;  /* 0x000000a20e004986 */ /* 0x000fe2000c101904 */
[----:B------:R-:W-:Y:S02]  /*ecf00*/  ISETP.LT.AND P5, PT, R235, c[0x0][0x178], !P2 ;  /* 0x00005e00eb007a0c */ /* 0x000fe400057a1270 */
[----:B------:R-:W-:Y:S01]  /*ecf10*/  ISETP.LT.AND P4, PT, R230, c[0x0][0x178], !P2 ;  /* 0x00005e00e6007a0c */ /* 0x000fe20005781270 */
[----:B------:R-:W-:Y:S01]  /*ecf20*/  @P3 STG.E [R6.64], R114 ;  /* 0x0000007206003986 */ /* 0x000fe2000c101904 */
[----:B------:R-:W-:-:S03]  /*ecf30*/  IADD3 R21, R17, c[0x0][0x198], RZ ;  /* 0x0000660011157a10 */ /* 0x000fc60007ffe0ff */
[----:B------:R1:W-:Y:S02]  /*ecf40*/  @P0 STG.E [R8.64], R18 ;  /* 0x0000001208000986 */ /* 0x0003e4000c101904 */
[----:B------:R-:W-:-:S04]  /*ecf50*/  IMAD.WIDE R12, R21, 0x4, R40 ;  /* 0x00000004150c7825 */ /* 0x000fc800078e0228 */
[C---:B---3--:R-:W-:Y:S01]  /*ecf60*/  IMAD.WIDE R2, R21.reuse, 0x4, R42 ;  /* 0x0000000415027825 */ /* 0x048fe200078e022a */
[----:B-1----:R-:W3:Y:S03]  /*ecf70*/  LDL.LU R18, [R1+0x442c] ;  /* 0x00442c0001127983 */ /* 0x002ee60000300800 */
[----:B------:R-:W-:Y:S01]  /*ecf80*/  IMAD.WIDE R4, R21, 0x4, R198 ;  /* 0x0000000415047825 */ /* 0x000fe200078e02c6 */
[----:B------:R-:W-:Y:S04]  /*ecf90*/  @P6 STG.E [R12.64], R175 ;  /* 0x000000af0c006986 */ /* 0x000fe8000c101904 */
        /* <DEDUP_REMOVED lines=8> */
[----:B------:R-:W3:Y:S01]  /*ed020*/  LDL.LU R16, [R1+0x441c] ;  /* 0x00441c0001107983 */ /* 0x000ee20000300800 */
[----:B------:R-:W-:-:S03]  /*ed030*/  ISETP.LT.AND P2, PT, R231, c[0x0][0x178], !P2 ;  /* 0x00005e00e7007a0c */ /* 0x000fc60005741270 */
[----:B------:R-:W3:Y:S01]  /*ed040*/  LDL.LU R14, [R1+0x4414] ;  /* 0x00441400010e7983 */ /* 0x000ee20000300800 */
[C---:B------:R-:W-:Y:S01]  /*ed050*/  IADD3 R15, R21.reuse, c[0x0][0x198], RZ ;  /* 0x00006600150f7a10 */ /* 0x040fe20007ffe0ff */
[----:B------:R-:W-:-:S04]  /*ed060*/  IMAD.WIDE R6, R21, 0x4, R196 ;  /* 0x0000000415067825 */ /* 0x000fc800078e02c4 */
[----:B------:R-:W-:-:S04]  /*ed070*/  IMAD.WIDE R8, R15, 0x4, R40 ;  /* 0x000000040f087825 */ /* 0x000fc800078e0228 */
[C---:B------:R-:W-:Y:S01]  /*ed080*/  IMAD.WIDE R10, R15.reuse, 0x4, R42 ;  /* 0x000000040f0a7825 */ /* 0x040fe200078e022a */
[----:B------:R2:W-:Y:S03]  /*ed090*/  @P2 STG.E [R6.64], R19 ;  /* 0x0000001306002986 */ /* 0x0005e6000c101904 */
[----:B-1----:R-:W-:Y:S01]  /*ed0a0*/  IMAD.WIDE R2, R15, 0x4, R198 ;  /* 0x000000040f027825 */ /* 0x002fe200078e02c6 */
[----:B------:R1:W-:Y:S04]  /*ed0b0*/  @P6 STG.E [R8.64], R170 ;  /* 0x000000aa08006986 */ /* 0x0003e8000c101904 */
[----:B------:R1:W-:Y:S04]  /*ed0c0*/  @P3 STG.E [R10.64], R138 ;  /* 0x0000008a0a003986 */ /* 0x0003e8000c101904 */
        /* <DEDUP_REMOVED lines=9> */
[----:B------:R4:W-:Y:S01]  /*ed160*/  @P5 STG.E [R4.64], R22 ;  /* 0x0000001604005986 */ /* 0x0009e2000c101904 */
[----:B------:R-:W-:Y:S02]  /*ed170*/  ISETP.LT.AND P0, PT, R231, c[0x0][0x178], !P0 ;  /* 0x00005e00e7007a0c */ /* 0x000fe40004701270 */
[----:B------:R-:W-:Y:S01]  /*ed180*/  ISETP.LT.AND P5, PT, R234, c[0x0][0x178], !P1 ;  /* 0x00005e00ea007a0c */ /* 0x000fe20004fa1270 */
[C---:B------:R-:W-:Y:S01]  /*ed190*/  IMAD.WIDE R6, R15.reuse, 0x4, R40 ;  /* 0x000000040f067825 */ /* 0x040fe200078e0228 */
[----:B------:R-:W-:-:S03]  /*ed1a0*/  IADD3 R17, R15, c[0x0][0x198], RZ ;  /* 0x000066000f117a10 */ /* 0x000fc60007ffe0ff */
[C---:B-1----:R-:W-:Y:S01]  /*ed1b0*/  IMAD.WIDE R8, R15.reuse, 0x4, R42 ;  /* 0x000000040f087825 */ /* 0x042fe200078e022a */
[----:B------:R1:W-:Y:S03]  /*ed1c0*/  @P3 STG.E [R6.64], R171 ;  /* 0x000000ab06003986 */ /* 0x0003e6000c101904 */
[----:B------:R-:W-:Y:S01]  /*ed1d0*/  IMAD.WIDE R10, R15, 0x4, R198 ;  /* 0x000000040f0a7825 */ /* 0x000fe200078e02c6 */
[----:B------:R1:W-:Y:S01]  /*ed1e0*/  @P6 STG.E [R8.64], R139 ;  /* 0x0000008b08006986 */ /* 0x0003e2000c101904 */
[----:B------:R-:W-:Y:S02]  /*ed1f0*/  ISETP.LT.AND P3, PT, R235, c[0x0][0x178], !P1 ;  /* 0x00005e00eb007a0c */ /* 0x000fe40004f61270 */
[----:B------:R-:W-:Y:S01]  /*ed200*/  IMAD.WIDE R2, R15, 0x4, R196 ;  /* 0x000000040f027825 */ /* 0x000fe200078e02c4 */
[----:B------:R1:W-:Y:S01]  /*ed210*/  @P2 STG.E [R10.64], R111 ;  /* 0x0000006f0a002986 */ /* 0x0003e2000c101904 */
[----:B------:R-:W-:-:S02]  /*ed220*/  ISETP.LT.AND P2, PT, R230, c[0x0][0x178], !P1 ;  /* 0x00005e00e6007a0c */ /* 0x000fc40004f41270 */
[----:B----4-:R-:W-:Y:S01]  /*ed230*/  IMAD.WIDE R4, R17, 0x4, R40 ;  /* 0x0000000411047825 */ /* 0x010fe200078e0228 */
[----:B------:R-:W-:Y:S01]  /*ed240*/  ISETP.LT.AND P1, PT, R231, c[0x0][0x178], !P1 ;  /* 0x00005e00e7007a0c */ /* 0x000fe20004f21270 */
[----:B------:R4:W-:Y:S01]  /*ed250*/  @P0 STG.E [R2.64], R23 ;  /* 0x0000001702000986 */ /* 0x0009e2000c101904 */
[----:B------:R-:W-:-:S03]  /*ed260*/  ISETP.LT.AND P6, PT, R234, c[0x0][0x178], !P4 ;  /* 0x00005e00ea007a0c */ /* 0x000fc600067c1270 */
[----:B------:R-:W-:Y:S01]  /*ed270*/  @P5 STG.E [R4.64], R102 ;  /* 0x0000006604005986 */ /* 0x000fe2000c101904 */
[----:B------:R-:W-:Y:S02]  /*ed280*/  ISETP.LT.AND P5, PT, R235, c[0x0][0x178], !P4 ;  /* 0x00005e00eb007a0c */ /* 0x000fe400067a1270 */
[C---:B------:R-:W-:Y:S01]  /*ed290*/  IADD3 R15, R17.reuse, c[0x0][0x198], RZ ;  /* 0x00006600110f7a10 */ /* 0x040fe20007ffe0ff */
[----:B------:R-:W-:-:S04]  /*ed2a0*/  IMAD.WIDE R12, R17, 0x4, R42 ;  /* 0x00000004110c7825 */ /* 0x000fc800078e022a */
[C---:B-1----:R-:W-:Y:S01]  /*ed2b0*/  IMAD.WIDE R6, R17.reuse, 0x4, R198 ;  /* 0x0000000411067825 */ /* 0x042fe200078e02c6 */
[----:B------:R1:W-:Y:S03]  /*ed2c0*/  @P3 STG.E [R12.64], R38 ;  /* 0x000000260c003986 */ /* 0x0003e6000c101904 */
[----:B------:R-:W-:Y:S01]  /*ed2d0*/  IMAD.WIDE R8, R17, 0x4, R196 ;  /* 0x0000000411087825 */ /* 0x000fe200078e02c4 */
[----:B------:R3:W-:Y:S03]  /*ed2e0*/  @P2 STG.E [R6.64], R166 ;  /* 0x000000a606002986 */ /* 0x0007e6000c101904 */
[C---:B------:R-:W-:Y:S01]  /*ed2f0*/  IMAD.WIDE R10, R15.reuse, 0x4, R40 ;  /* 0x000000040f0a7825 */ /* 0x040fe200078e0228 */
[----:B------:R-:W-:Y:S01]  /*ed300*/  ISETP.LT.AND P3, PT, R230, c[0x0][0x178], !P4 ;  /* 0x00005e00e6007a0c */ /* 0x000fe20006761270 */
[----:B------:R3:W-:Y:S02]  /*ed310*/  @P1 STG.E [R8.64], R26 ;  /* 0x0000001a08001986 */ /* 0x0007e4000c101904 */
[----:B----4-:R-:W-:Y:S01]  /*ed320*/  IMAD.WIDE R2, R15, 0x4, R42 ;  /* 0x000000040f027825 */ /* 0x010fe200078e022a */
[----:B------:R-:W-:Y:S01]  /*ed330*/  ISETP.LT.AND P4, PT, R231, c[0x0][0x178], !P4 ;  /* 0x00005e00e7007a0c */ /* 0x000fe20006781270 */
[----:B------:R4:W-:Y:S01]  /*ed340*/  @P6 STG.E [R10.64], R103 ;  /* 0x000000670a006986 */ /* 0x0009e2000c101904 */
[----:B-1----:R-:W-:-:S03]  /*ed350*/  IADD3 R13, R15, c[0x0][0x198], RZ ;  /* 0x000066000f0d7a10 */ /* 0x002fc60007ffe0ff */
[----:B------:R1:W-:Y:S01]  /*ed360*/  @P5 STG.E [R2.64], R39 ;  /* 0x0000002702005986 */ /* 0x0003e2000c101904 */
[----:B---3--:R-:W-:-:S04]  /*ed370*/  ISETP.GE.AND P0, PT, R18, c[0x0][0x17c], PT ;  /* 0x00005f0012007a0c */ /* 0x008fc80003f06270 */
[----:B------:R-:W-:Y:S02]  /*ed380*/  ISETP.LT.AND P6, PT, R234, c[0x0][0x178], !P0 ;  /* 0x00005e00ea007a0c */ /* 0x000fe400047c1270 */
[----:B------:R-:W-:Y:S02]  /*ed390*/  ISETP.LT.AND P2, PT, R235, c[0x0][0x178], !P0 ;  /* 0x00005e00eb007a0c */ /* 0x000fe40004741270 */
[----:B------:R-:W-:Y:S02]  /*ed3a0*/  ISETP.LT.AND P5, PT, R230, c[0x0][0x178], !P0 ;  /* 0x00005e00e6007a0c */ /* 0x000fe400047a1270 */
[----:B------:R-:W-:Y:S01]  /*ed3b0*/  ISETP.LT.AND P0, PT, R231, c[0x0][0x178], !P0 ;  /* 0x00005e00e7007a0c */ /* 0x000fe20004701270 */
[----:B------:R-:W-:-:S04]  /*ed3c0*/  IMAD.WIDE R4, R15, 0x4, R198 ;  /* 0x000000040f047825 */ /* 0x000fc800078e02c6 */
[----:B------:R-:W-:Y:S01]  /*ed3d0*/  IMAD.WIDE R6, R15, 0x4, R196 ;  /* 0x000000040f067825 */ /* 0x000fe200078e02c4 */
[----:B------:R3:W-:Y:S03]  /*ed3e0*/  @P3 STG.E [R4.64], R167 ;  /* 0x000000a704003986 */ /* 0x0007e6000c101904 */
[C---:B------:R-:W-:Y:S01]  /*ed3f0*/  IMAD.WIDE R8, R13.reuse, 0x4, R40 ;  /* 0x000000040d087825 */ /* 0x040fe200078e0228 */
[----:B------:R3:W-:Y:S03]  /*ed400*/  @P4 STG.E [R6.64], R27 ;  /* 0x0000001b06004986 */ /* 0x0007e6000c101904 */
[C---:B----4-:R-:W-:Y:S01]  /*ed410*/  IMAD.WIDE R10, R13.reuse, 0x4, R42 ;  /* 0x000000040d0a7825 */ /* 0x050fe200078e022a */
[----:B------:R4:W-:Y:S03]  /*ed420*/  @P6 STG.E [R8.64], R34 ;  /* 0x0000002208006986 */ /* 0x0009e6000c101904 */
[----:B-1----:R-:W-:Y:S01]  /*ed430*/  IMAD.WIDE R2, R13, 0x4, R198 ;  /* 0x000000040d027825 */ /* 0x002fe200078e02c6 */
[----:B------:R-:W-:-:S03]  /*ed440*/  ISETP.GE.AND P1, PT, R16, c[0x0][0x17c], PT ;  /* 0x00005f0010007a0c */ /* 0x000fc60003f26270 */
[----:B---3--:R-:W-:Y:S01]  /*ed450*/  IMAD.WIDE R4, R13, 0x4, R196 ;  /* 0x000000040d047825 */ /* 0x008fe200078e02c4 */
[----:B------:R1:W-:Y:S01]  /*ed460*/  @P2 STG.E [R10.64], R142 ;  /* 0x0000008e0a002986 */ /* 0x0003e2000c101904 */
[----:B------:R-:W-:Y:S02]  /*ed470*/  ISETP.GE.AND P3, PT, R14, c[0x0][0x17c], PT ;  /* 0x00005f000e007a0c */ /* 0x000fe40003f66270 */
[----:B------:R-:W-:Y:S01]  /*ed480*/  ISETP.LT.AND P4, PT, R234, c[0x0][0x178], !P1 ;  /* 0x00005e00ea007a0c */ /* 0x000fe20004f81270 */
[----:B------:R3:W-:Y:S01]  /*ed490*/  @P5 STG.E [R2.64], R158 ;  /* 0x0000009e02005986 */ /* 0x0007e2000c101904 */
[----:B------:R-:W-:Y:S02]  /*ed4a0*/  ISETP.LT.AND P6, PT, R235, c[0x0][0x178], !P1 ;  /* 0x00005e00eb007a0c */ /* 0x000fe40004fc1270 */
[----:B------:R-:W-:Y:S01]  /*ed4b0*/  ISETP.LT.AND P5, PT, R230, c[0x0][0x178], !P1 ;  /* 0x00005e00e6007a0c */ /* 0x000fe20004fa1270 */
[----:B------:R1:W-:Y:S01]  /*ed4c0*/  @P0 STG.E [R4.64], R30 ;  /* 0x0000001e04000986 */ /* 0x0003e2000c101904 */
[----:B------:R-:W-:-:S02]  /*ed4d0*/  IADD3 R15, R13, c[0x0][0x198], RZ ;  /* 0x000066000d0f7a10 */ /* 0x000fc40007ffe0ff */
[----:B------:R-:W-:Y:S02]  /*ed4e0*/  ISETP.LT.AND P1, PT, R231, c[0x0][0x178], !P1 ;  /* 0x00005e00e7007a0c */ /* 0x000fe40004f21270 */
[----:B------:R-:W-:Y:S01]  /*ed4f0*/  ISETP.LT.AND P0, PT, R234, c[0x0][0x178], !P3 ;  /* 0x00005e00ea007a0c */ /* 0x000fe20005f01270 */
[C---:B------:R-:W-:Y:S01]  /*ed500*/  IMAD.WIDE R6, R15.reuse, 0x4, R40 ;  /* 0x000000040f067825 */ /* 0x040fe200078e0228 */
[----:B------:R-:W-:-:S03]  /*ed510*/  IADD3 R17, R15, c[0x0][0x198], RZ ;  /* 0x000066000f117a10 */ /* 0x000fc60007ffe0ff */
[C---:B----4-:R-:W-:Y:S01]  /*ed520*/  IMAD.WIDE R8, R15.reuse, 0x4, R42 ;  /* 0x000000040f087825 */ /* 0x050fe200078e022a */
[----:B------:R4:W-:Y:S03]  /*ed530*/  @P4 STG.E [R6.64], R35 ;  /* 0x0000002306004986 */ /* 0x0009e6000c101904 */
[C---:B-1----:R-:W-:Y:S01]  /*ed540*/  IMAD.WIDE R10, R15.reuse, 0x4, R198 ;  /* 0x000000040f0a7825 */ /* 0x042fe200078e02c6 */
[----:B------:R1:W-:Y:S03]  /*ed550*/  @P6 STG.E [R8.64], R143 ;  /* 0x0000008f08006986 */ /* 0x0003e6000c101904 */
[----:B---3--:R-:W-:Y:S01]  /*ed560*/  IMAD.WIDE R2, R15, 0x4, R196 ;  /* 0x000000040f027825 */ /* 0x008fe200078e02c4 */
[----:B------:R3:W-:Y:S03]  /*ed570*/  @P5 STG.E [R10.64], R159 ;  /* 0x0000009f0a005986 */ /* 0x0007e6000c101904 */
[----:B------:R-:W-:Y:S01]  /*ed580*/  IMAD.WIDE R12, R17, 0x4, R40 ;  /* 0x00000004110c7825 */ /* 0x000fe200078e0228 */
[----:B------:R3:W-:Y:S01]  /*ed590*/  @P1 STG.E [R2.64], R31 ;  /* 0x0000001f02001986 */ /* 0x0007e2000c101904 */
[----:B------:R-:W-:-:S03]  /*ed5a0*/  ISETP.LT.AND P5, PT, R235, c[0x0][0x178], !P3 ;  /* 0x00005e00eb007a0c */ /* 0x000fc60005fa1270 */
[----:B------:R3:W-:Y:S01]  /*ed5b0*/  @P0 STG.E [R12.64], R154 ;  /* 0x0000009a0c000986 */ /* 0x0007e2000c101904 */
[----:B------:R-:W-:Y:S02]  /*ed5c0*/  ISETP.LT.AND P0, PT, R230, c[0x0][0x178], !P3 ;  /* 0x00005e00e6007a0c */ /* 0x000fe40005f01270 */
[----:B------:R-:W-:Y:S02]  /*ed5d0*/  ISETP.LT.AND P3, PT, R231, c[0x0][0x178], !P3 ;  /* 0x00005e00e7007a0c */ /* 0x000fe40005f61270 */
[C---:B------:R-:W-:Y:S01]  /*ed5e0*/  IADD3 R15, R17.reuse, c[0x0][0x198], RZ ;  /* 0x00006600110f7a10 */ /* 0x040fe20007ffe0ff */
[----:B------:R-:W-:-:S04]  /*ed5f0*/  IMAD.WIDE R4, R17, 0x4, R42 ;  /* 0x0000000411047825 */ /* 0x000fc800078e022a */
[C---:B----4-:R-:W-:Y:S01]  /*ed600*/  IMAD.WIDE R6, R17.reuse, 0x4, R198 ;  /* 0x0000000411067825 */ /* 0x050fe200078e02c6 */
[----:B------:R3:W-:Y:S03]  /*ed610*/  @P5 STG.E [R4.64], R150 ;  /* 0x0000009604005986 */ /* 0x0007e6000c101904 */
[----:B-1----:R-:W-:Y:S01]  /*ed620*/  IMAD.WIDE R8, R17, 0x4, R196 ;  /* 0x0000000411087825 */ /* 0x002fe200078e02c4 */
[----:B------:R3:W-:Y:S03]  /*ed630*/  @P0 STG.E [R6.64], R146 ;  /* 0x0000009206000986 */ /* 0x0007e6000c101904 */
[C---:B------:R-:W-:Y:S01]  /*ed640*/  IMAD.WIDE R40, R15.reuse, 0x4, R40 ;  /* 0x000000040f287825 */ /* 0x040fe200078e0228 */
[----:B------:R3:W-:Y:S03]  /*ed650*/  @P3 STG.E [R8.64], R46 ;  /* 0x0000002e08003986 */ /* 0x0007e6000c101904 */
[----:B------:R-:W-:-:S04]  /*ed660*/  IMAD.WIDE R42, R15, 0x4, R42 ;  /* 0x000000040f2a7825 */ /* 0x000fc800078e022a */
[----:B------:R-:W-:-:S04]  /*ed670*/  IMAD.WIDE R198, R15, 0x4, R198 ;  /* 0x000000040fc67825 */ /* 0x000fc800078e02c6 */
[----:B------:R-:W-:Y:S01]  /*ed680*/  IMAD.WIDE R196, R15, 0x4, R196 ;  /* 0x000000040fc47825 */ /* 0x000fe200078e02c4 */
[----:B--2---:R-:W-:-:S04]  /*ed690*/  ISETP.GE.AND P2, PT, R0, c[0x0][0x17c], PT ;  /* 0x00005f0000007a0c */ /* 0x004fc80003f46270 */
[----:B------:R-:W-:Y:S02]  /*ed6a0*/  ISETP.LT.AND P4, PT, R234, c[0x0][0x178], !P2 ;  /* 0x00005e00ea007a0c */ /* 0x000fe40005781270 */
[----:B------:R-:W-:Y:S02]  /*ed6b0*/  ISETP.LT.AND P6, PT, R235, c[0x0][0x178], !P2 ;  /* 0x00005e00eb007a0c */ /* 0x000fe400057c1270 */
[----:B------:R-:W-:Y:S02]  /*ed6c0*/  ISETP.LT.AND P1, PT, R230, c[0x0][0x178], !P2 ;  /* 0x00005e00e6007a0c */ /* 0x000fe40005721270 */
[----:B------:R-:W-:-:S07]  /*ed6d0*/  ISETP.LT.AND P2, PT, R231, c[0x0][0x178], !P2 ;  /* 0x00005e00e7007a0c */ /* 0x000fce0005741270 */
[----:B------:R3:W-:Y:S04]  /*ed6e0*/  @P4 STG.E [R40.64], R155 ;  /* 0x0000009b28004986 */ /* 0x0007e8000c101904 */
[----:B------:R3:W-:Y:S04]  /*ed6f0*/  @P6 STG.E [R42.64], R151 ;  /* 0x000000972a006986 */ /* 0x0007e8000c101904 */
[----:B------:R3:W-:Y:S01]  /*ed700*/  @P1 STG.E [R198.64], R147 ;  /* 0x00000093c6001986 */ /* 0x0007e2000c101904 */
[----:B------:R-:W-:Y:S05]  /*ed710*/  @!P2 EXIT ;  /* 0x000000000000a94d */ /* 0x000fea0003800000 */
[----:B------:R-:W-:Y:S01]  /*ed720*/  STG.E [R196.64], R47 ;  /* 0x0000002fc4007986 */ /* 0x000fe2000c101904 */
[----:B------:R-:W-:Y:S05]  /*ed730*/  EXIT ;  /* 0x000000000000794d */ /* 0x000fea0003800000 */
.L_x_2:
[----:B------:R-:W-:-:S00]  /*ed740*/  BRA `(.L_x_2) ;  /* 0xfffffff000007947 */ /* 0x000fc0000383ffff */
[----:B------:R-:W-:-:S00]  /*ed750*/  NOP ;  /* 0x0000000000007918 */ /* 0x000fc00000000000 */
        /* <DEDUP_REMOVED lines=10> */
.L_x_3:


//--------------------- .nv.shared.matmul_kernel  --------------------------
	.section	.nv.shared.matmul_kernel,"aw",@nobits
	.sectionflags	@""
	.align	16
